//
// Generated by NVIDIA NVVM Compiler
//
// Compiler Build ID: CL-36424714
// Cuda compilation tools, release 13.0, V13.0.88
// Based on NVVM 20.0.0
//

.version 9.0
.target sm_100
.address_size 64

	// .globl	_Z7EncryptP8aesBlockyPj
.shared .align 1 .b8 _ZZ7AES_128P8aesBlockyPjiE11matrizCajaS[256];
.shared .align 4 .b8 _ZZ7AES_128P8aesBlockyPjiE2T1[1024];
.shared .align 4 .b8 _ZZ7AES_128P8aesBlockyPjiE2T2[1024];
.shared .align 4 .b8 _ZZ7AES_128P8aesBlockyPjiE2T3[1024];
.shared .align 4 .b8 _ZZ7AES_128P8aesBlockyPjiE2T4[1024];

.visible .entry _Z7EncryptP8aesBlockyPj(
	.param .u64 .ptr .align 1 _Z7EncryptP8aesBlockyPj_param_0,
	.param .u64 _Z7EncryptP8aesBlockyPj_param_1,
	.param .u64 .ptr .align 1 _Z7EncryptP8aesBlockyPj_param_2
)
{
	.local .align 16 .b8 	__local_depot0[4352];
	.reg .b64 	%SP;
	.reg .b64 	%SPL;
	.reg .pred 	%p<4>;
	.reg .b16 	%rs<5>;
	.reg .b32 	%r<2018>;
	.reg .b64 	%rd<41>;

	mov.u64 	%SPL, __local_depot0;
	ld.param.u64 	%rd19, [_Z7EncryptP8aesBlockyPj_param_1];
	add.u64 	%rd40, %SPL, 0;
	mov.u32 	%r14, %ntid.x;
	mov.u32 	%r15, %ctaid.x;
	mov.u32 	%r1, %tid.x;
	mad.lo.s32 	%r16, %r14, %r15, %r1;
	cvt.s64.s32 	%rd2, %r16;
	shr.u64 	%rd21, %rd19, 4;
	setp.le.u64 	%p1, %rd21, %rd2;
	@%p1 bra 	$L__BB0_5;
	setp.ne.s32 	%p2, %r1, 0;
	@%p2 bra 	$L__BB0_4;
	add.u64 	%rd23, %SPL, 256;
	add.u64 	%rd25, %SPL, 1280;
	add.u64 	%rd27, %SPL, 2304;
	add.u64 	%rd29, %SPL, 3328;
	mov.b32 	%r23, 1990973438;
	mov.b32 	%r24, 728170800;
	mov.b32 	%r25, -982553614;
	mov.b32 	%r26, 2071428195;
	st.local.v4.b32 	[%rd40], {%r26, %r25, %r24, %r23};
	mov.b32 	%r27, -1066228580;
	mov.b32 	%r28, -1348283219;
	mov.b32 	%r29, -263759366;
	mov.b32 	%r30, 2110358218;
	st.local.v4.b32 	[%rd40+16], {%r30, %r29, %r28, %r27};
	mov.b32 	%r31, 355588209;
	mov.b32 	%r32, -236608204;
	mov.b32 	%r33, -856211658;
	mov.b32 	%r34, 647232951;
	st.local.v4.b32 	[%rd40+32], {%r34, %r33, %r32, %r31};
	mov.b32 	%r35, 1974609899;
	mov.b32 	%r36, -494923257;
	mov.b32 	%r37, -1710909928;
	mov.b32 	%r38, -1021065468;
	st.local.v4.b32 	[%rd40+48], {%r38, %r37, %r36, %r35};
	mov.b32 	%r39, -2077236439;
	mov.b32 	%r40, -1277805742;
	mov.b32 	%r41, -1604686309;
	mov.b32 	%r42, 439124745;
	st.local.v4.b32 	[%rd40+64], {%r42, %r41, %r40, %r39};
	mov.b32 	%r43, -816296886;
	mov.b32 	%r44, 968805226;
	mov.b32 	%r45, 1538391072;
	mov.b32 	%r46, -318713517;
	st.local.v4.b32 	[%rd40+80], {%r46, %r45, %r44, %r43};
	mov.b32 	%r47, -1465959344;
	mov.b32 	%r48, 2130901317;
	mov.b32 	%r49, -2060235453;
	mov.b32 	%r50, -72683568;
	st.local.v4.b32 	[%rd40+96], {%r50, %r49, %r48, %r47};
	mov.b32 	%r51, -755761392;
	mov.b32 	%r52, 567981756;
	mov.b32 	%r53, -180839022;
	mov.b32 	%r54, -1891589295;
	st.local.v4.b32 	[%rd40+112], {%r54, %r53, %r52, %r51};
	mov.b32 	%r55, 1931042148;
	mov.b32 	%r56, 1031710660;
	mov.b32 	%r57, 390371167;
	mov.b32 	%r58, -334295859;
	st.local.v4.b32 	[%rd40+128], {%r58, %r57, %r56, %r55};
	mov.b32 	%r59, -620011810;
	mov.b32 	%r60, 347663942;
	mov.b32 	%r61, -2003817950;
	mov.b32 	%r62, -598769312;
	st.local.v4.b32 	[%rd40+144], {%r62, %r61, %r60, %r59};
	mov.b32 	%r63, 2045023633;
	mov.b32 	%r64, 1655493570;
	mov.b32 	%r65, 1545864777;
	mov.b32 	%r66, 171586272;
	st.local.v4.b32 	[%rd40+160], {%r66, %r65, %r64, %r63};
	mov.b32 	%r67, 145652325;
	mov.b32 	%r68, -353085844;
	mov.b32 	%r69, -1454451315;
	mov.b32 	%r70, 1832372455;
	st.local.v4.b32 	[%rd40+176], {%r70, %r69, %r68, %r67};
	mov.b32 	%r71, -1970553525;
	mov.b32 	%r72, 527752680;
	mov.b32 	%r73, -961239524;
	mov.b32 	%r74, 774207674;
	st.local.v4.b32 	[%rd40+192], {%r74, %r73, %r72, %r71};
	mov.b32 	%r75, -1642217082;
	mov.b32 	%r76, -1185467039;
	mov.b32 	%r77, 251003720;
	mov.b32 	%r78, 1723154032;
	st.local.v4.b32 	[%rd40+208], {%r78, %r77, %r76, %r75};
	mov.b32 	%r79, -551004722;
	mov.b32 	%r80, -377020773;
	mov.b32 	%r81, -1802577559;
	mov.b32 	%r82, 295237857;
	st.local.v4.b32 	[%rd40+224], {%r82, %r81, %r80, %r79};
	mov.b32 	%r83, 381375664;
	mov.b32 	%r84, 254646593;
	mov.b32 	%r85, 1749214911;
	mov.b32 	%r86, 227123596;
	st.local.v4.b32 	[%rd40+240], {%r86, %r85, %r84, %r83};
	mov.b32 	%r87, -159679603;
	mov.b32 	%r88, -294160487;
	mov.b32 	%r89, -126059388;
	mov.b32 	%r90, -966564955;
	st.local.v4.u32 	[%rd23], {%r90, %r89, %r88, %r87};
	add.s64 	%rd39, %rd23, 16;
	mov.b32 	%r91, -1849309868;
	mov.b32 	%r92, -563122255;
	mov.b32 	%r93, -697603139;
	mov.b32 	%r94, -855539;
	st.local.v4.u32 	[%rd23+16], {%r94, %r93, %r92, %r91};
	mov.b32 	%r95, 1445669757;
	mov.b32 	%r96, -832084055;
	mov.b32 	%r97, 33620227;
	mov.b32 	%r98, 1613770832;
	st.local.v4.u32 	[%rd23+32], {%r98, %r97, %r96, %r95};
	mov.b32 	%r99, -327780710;
	mov.b32 	%r100, 1303096294;
	mov.b32 	%r101, -1244145822;
	mov.b32 	%r102, -402719207;
	st.local.v4.u32 	[%rd23+48], {%r102, %r101, %r100, %r99};
	mov.b32 	%r103, -92439161;
	mov.b32 	%r104, -1983264448;
	mov.b32 	%r105, 528646813;
	mov.b32 	%r106, -1882535355;
	st.local.v4.u32 	[%rd23+64], {%r106, %r105, %r104, %r103};
	mov.b32 	%r107, -68095989;
	mov.b32 	%r108, -1907931191;
	mov.b32 	%r109, -1302767125;
	mov.b32 	%r110, -268764651;
	st.local.v4.u32 	[%rd23+80], {%r110, %r109, %r108, %r107};
	mov.b32 	%r111, 1169141738;
	mov.b32 	%r112, 1604494077;
	mov.b32 	%r113, -1277897625;
	mov.b32 	%r114, 1101901292;
	st.local.v4.u32 	[%rd23+96], {%r114, %r113, %r112, %r111};
	mov.b32 	%r115, -1681866661;
	mov.b32 	%r116, -462261610;
	mov.b32 	%r117, 1403299063;
	mov.b32 	%r118, 597466303;
	st.local.v4.u32 	[%rd23+112], {%r118, %r117, %r116, %r115};
	mov.b32 	%r119, 1277568618;
	mov.b32 	%r120, 1033081774;
	mov.b32 	%r121, -503448292;
	mov.b32 	%r122, 1974974402;
	st.local.v4.u32 	[%rd23+128], {%r122, %r121, %r120, %r119};
	mov.b32 	%r123, -2083730353;
	mov.b32 	%r124, -168298750;
	mov.b32 	%r125, 2118074177;
	mov.b32 	%r126, 1815492186;
	st.local.v4.u32 	[%rd23+144], {%r126, %r125, %r124, %r123};
	mov.b32 	%r127, -101584632;
	mov.b32 	%r128, -773462732;
	mov.b32 	%r129, 1369810420;
	mov.b32 	%r130, 1748251740;
	st.local.v4.u32 	[%rd23+160], {%r130, %r129, %r128, %r127};
	mov.b32 	%r131, 706024767;
	mov.b32 	%r132, 1647391059;
	mov.b32 	%r133, -1411852173;
	mov.b32 	%r134, -495881837;
	st.local.v4.u32 	[%rd23+176], {%r134, %r133, %r132, %r131};
	mov.b32 	%r135, -1648114850;
	mov.b32 	%r136, 1176707941;
	mov.b32 	%r137, -1782069422;
	mov.b32 	%r138, 134480908;
	st.local.v4.u32 	[%rd23+192], {%r138, %r137, %r136, %r135};
	mov.b32 	%r139, 798661301;
	mov.b32 	%r140, 168101135;
	mov.b32 	%r141, 932615841;
	mov.b32 	%r142, 806885416;
	st.local.v4.u32 	[%rd23+208], {%r142, %r141, %r140, %r139};
	mov.b32 	%r143, -538779075;
	mov.b32 	%r144, 461406363;
	mov.b32 	%r145, 605164086;
	mov.b32 	%r146, 235341577;
	st.local.v4.u32 	[%rd23+224], {%r146, %r145, %r144, %r143};
	mov.b32 	%r147, -361400929;
	mov.b32 	%r148, 2142417613;
	mov.b32 	%r149, 1311188841;
	mov.b32 	%r150, -840176858;
	st.local.v4.u32 	[%rd23+240], {%r150, %r149, %r148, %r147};
	mov.b32 	%r151, 874125870;
	mov.b32 	%r152, 1479289972;
	mov.b32 	%r153, 495158174;
	mov.b32 	%r154, 302582043;
	st.local.v4.u32 	[%rd23+256], {%r154, %r153, %r152, %r151};
	mov.b32 	%r155, 1537253627;
	mov.b32 	%r156, -1269146898;
	mov.b32 	%r157, -596742478;
	mov.b32 	%r158, 907746093;
	st.local.v4.u32 	[%rd23+272], {%r158, %r157, %r156, %r155};
	mov.b32 	%r159, 2108928974;
	mov.b32 	%r160, -1210657183;
	mov.b32 	%r161, 1983593293;
	mov.b32 	%r162, -1538108682;
	st.local.v4.u32 	[%rd23+288], {%r162, %r161, %r160, %r159};
	mov.b32 	%r163, 327451799;
	mov.b32 	%r164, 1580150641;
	mov.b32 	%r165, -572267714;
	mov.b32 	%r166, 1378429307;
	st.local.v4.u32 	[%rd23+304], {%r166, %r165, %r164, %r163};
	mov.b32 	%r167, -1041371860;
	mov.b32 	%r168, 0;
	mov.b32 	%r169, -1177431704;
	mov.b32 	%r170, -1504488459;
	st.local.v4.u32 	[%rd23+320], {%r170, %r169, %r168, %r167};
	mov.b32 	%r171, -1235526675;
	mov.b32 	%r172, 2041688520;
	mov.b32 	%r173, -469959649;
	mov.b32 	%r174, 1075847264;
	st.local.v4.u32 	[%rd23+336], {%r174, %r173, %r172, %r171};
	mov.b32 	%r175, 1916352843;
	mov.b32 	%r176, 1740553945;
	mov.b32 	%r177, -1916023994;
	mov.b32 	%r178, -731223362;
	st.local.v4.u32 	[%rd23+352], {%r178, %r177, %r176, %r175};
	mov.b32 	%r179, -2049978550;
	mov.b32 	%r180, -1336387352;
	mov.b32 	%r181, -1739830060;
	mov.b32 	%r182, -1807070498;
	st.local.v4.u32 	[%rd23+368], {%r182, %r181, %r180, %r179};
	mov.b32 	%r183, -302253290;
	mov.b32 	%r184, 1336584933;
	mov.b32 	%r185, -974131414;
	mov.b32 	%r186, -1143943061;
	st.local.v4.u32 	[%rd23+384], {%r186, %r185, %r184, %r183};
	mov.b32 	%r187, 293963156;
	mov.b32 	%r188, 1714631509;
	mov.b32 	%r189, -1706209833;
	mov.b32 	%r190, -2042412091;
	st.local.v4.u32 	[%rd23+400], {%r190, %r189, %r188, %r187};
	mov.b32 	%r191, -25198719;
	mov.b32 	%r192, 67240454;
	mov.b32 	%r193, -369493744;
	mov.b32 	%r194, -1975171633;
	st.local.v4.u32 	[%rd23+416], {%r194, %r193, %r192, %r191};
	mov.b32 	%r195, 1269344483;
	mov.b32 	%r196, 631218106;
	mov.b32 	%r197, 2017213508;
	mov.b32 	%r198, -1605349136;
	st.local.v4.u32 	[%rd23+432], {%r198, %r197, %r196, %r195};
	mov.b32 	%r199, 93294474;
	mov.b32 	%r200, -2143272768;
	mov.b32 	%r201, 1571005438;
	mov.b32 	%r202, -1571728909;
	st.local.v4.u32 	[%rd23+448], {%r202, %r201, %r200, %r199};
	mov.b32 	%r203, -235539196;
	mov.b32 	%r204, 1882732616;
	mov.b32 	%r205, 563977660;
	mov.b32 	%r206, 1066570413;
	st.local.v4.u32 	[%rd23+464], {%r206, %r205, %r204, %r203};
	mov.b32 	%r207, 1109467491;
	mov.b32 	%r208, -1344611723;
	mov.b32 	%r209, 2008463041;
	mov.b32 	%r210, 1673313503;
	st.local.v4.u32 	[%rd23+480], {%r210, %r209, %r208, %r207};
	mov.b32 	%r211, -1076702611;
	mov.b32 	%r212, -34344178;
	mov.b32 	%r213, -436207846;
	mov.b32 	%r214, 537923632;
	st.local.v4.u32 	[%rd23+496], {%r214, %r213, %r212, %r211};
	mov.b32 	%r215, -1007883217;
	mov.b32 	%r216, 638784309;
	mov.b32 	%r217, 403442708;
	mov.b32 	%r218, -2117218996;
	st.local.v4.u32 	[%rd23+512], {%r218, %r217, %r216, %r215};
	mov.b32 	%r219, 773265209;
	mov.b32 	%r220, -2008791860;
	mov.b32 	%r221, 899127202;
	mov.b32 	%r222, -1101045791;
	st.local.v4.u32 	[%rd23+528], {%r222, %r221, %r220, %r219};
	mov.b32 	%r223, 2050833735;
	mov.b32 	%r224, -58818942;
	mov.b32 	%r225, 1437050866;
	mov.b32 	%r226, -1815821225;
	st.local.v4.u32 	[%rd23+544], {%r226, %r225, %r224, %r223};
	mov.b32 	%r227, -428641387;
	mov.b32 	%r228, 840505643;
	mov.b32 	%r229, -1168286233;
	mov.b32 	%r230, -932944724;
	st.local.v4.u32 	[%rd23+560], {%r230, %r229, %r228, %r227};
	mov.b32 	%r231, -1545806721;
	mov.b32 	%r232, -1638969391;
	mov.b32 	%r233, 427917720;
	mov.b32 	%r234, -1067425632;
	st.local.v4.u32 	[%rd23+576], {%r234, %r233, %r232, %r231};
	mov.b32 	%r235, 193497219;
	mov.b32 	%r236, 999329963;
	mov.b32 	%r237, 1412049534;
	mov.b32 	%r238, 1143087718;
	st.local.v4.u32 	[%rd23+592], {%r238, %r237, %r236, %r235};
	mov.b32 	%r239, 672404540;
	mov.b32 	%r240, 1807268051;
	mov.b32 	%r241, -940642775;
	mov.b32 	%r242, -1941551414;
	st.local.v4.u32 	[%rd23+608], {%r242, %r241, %r240, %r239};
	mov.b32 	%r243, -1378100362;
	mov.b32 	%r244, 369822493;
	mov.b32 	%r245, -1134666014;
	mov.b32 	%r246, -1478566279;
	st.local.v4.u32 	[%rd23+624], {%r246, %r245, %r244, %r243};
	mov.b32 	%r247, 336202270;
	mov.b32 	%r248, 1949973070;
	mov.b32 	%r249, 1681011286;
	mov.b32 	%r250, -606019525;
	st.local.v4.u32 	[%rd23+640], {%r250, %r249, %r248, %r247};
	mov.b32 	%r251, -1201906460;
	mov.b32 	%r252, 1210328172;
	mov.b32 	%r253, 201721354;
	mov.b32 	%r254, -1840690725;
	st.local.v4.u32 	[%rd23+656], {%r254, %r253, %r252, %r251};
	mov.b32 	%r255, -1000185178;
	mov.b32 	%r256, 1135389935;
	mov.b32 	%r257, -1110191250;
	mov.b32 	%r258, -1614626211;
	st.local.v4.u32 	[%rd23+672], {%r258, %r257, %r256, %r255};
	mov.b32 	%r259, -226920053;
	mov.b32 	%r260, -739974089;
	mov.b32 	%r261, 831886756;
	mov.b32 	%r262, 965841320;
	st.local.v4.u32 	[%rd23+688], {%r262, %r261, %r260, %r259};
	mov.b32 	%r263, -630362697;
	mov.b32 	%r264, 1849112409;
	mov.b32 	%r265, -1949775805;
	mov.b32 	%r266, -706222286;
	st.local.v4.u32 	[%rd23+704], {%r266, %r265, %r264, %r263};
	mov.b32 	%r267, 1235855840;
	mov.b32 	%r268, -1672589614;
	mov.b32 	%r269, -1311386268;
	mov.b32 	%r270, 26054028;
	st.local.v4.u32 	[%rd23+720], {%r270, %r269, %r268, %r267};
	mov.b32 	%r271, -806688219;
	mov.b32 	%r272, -202050553;
	mov.b32 	%r273, -1403627782;
	mov.b32 	%r274, -663982924;
	st.local.v4.u32 	[%rd23+736], {%r274, %r273, %r272, %r271};
	mov.b32 	%r275, 268961816;
	mov.b32 	%r276, 1202630377;
	mov.b32 	%r277, -193299826;
	mov.b32 	%r278, -899324497;
	st.local.v4.u32 	[%rd23+752], {%r278, %r277, %r276, %r275};
	mov.b32 	%r279, 1546530418;
	mov.b32 	%r280, 1243948399;
	mov.b32 	%r281, -260540280;
	mov.b32 	%r282, 1874508501;
	st.local.v4.u32 	[%rd23+768], {%r282, %r281, %r280, %r279};
	mov.b32 	%r283, -1748580783;
	mov.b32 	%r284, 1941222599;
	mov.b32 	%r285, 1470539505;
	mov.b32 	%r286, 941366308;
	st.local.v4.u32 	[%rd23+784], {%r286, %r285, %r284, %r283};
	mov.b32 	%r287, 1042226977;
	mov.b32 	%r288, -395021156;
	mov.b32 	%r289, -1579295364;
	mov.b32 	%r290, -873928669;
	st.local.v4.u32 	[%rd23+800], {%r290, %r289, %r288, %r287};
	mov.b32 	%r291, 260737669;
	mov.b32 	%r292, 227249030;
	mov.b32 	%r293, 1639824860;
	mov.b32 	%r294, -1773450275;
	st.local.v4.u32 	[%rd23+816], {%r294, %r293, %r292, %r291};
	mov.b32 	%r295, -865704278;
	mov.b32 	%r296, 1907733956;
	mov.b32 	%r297, 2084453954;
	mov.b32 	%r298, -529502064;
	st.local.v4.u32 	[%rd23+832], {%r298, %r297, %r296, %r295};
	mov.b32 	%r299, 470683154;
	mov.b32 	%r300, -134810111;
	mov.b32 	%r301, 100860677;
	mov.b32 	%r302, -1874310952;
	st.local.v4.u32 	[%rd23+848], {%r302, %r301, %r300, %r299};
	mov.b32 	%r303, 1773779408;
	mov.b32 	%r304, -1370007559;
	mov.b32 	%r305, 1781871967;
	mov.b32 	%r306, -1033805405;
	st.local.v4.u32 	[%rd23+864], {%r306, %r305, %r304, %r303};
	mov.b32 	%r307, 664706745;
	mov.b32 	%r308, 974986535;
	mov.b32 	%r309, -1715355304;
	mov.b32 	%r310, 394692241;
	st.local.v4.u32 	[%rd23+880], {%r310, %r309, %r308, %r307};
	mov.b32 	%r311, 571543859;
	mov.b32 	%r312, 731420851;
	mov.b32 	%r313, -336005101;
	mov.b32 	%r314, -639508168;
	st.local.v4.u32 	[%rd23+896], {%r314, %r313, %r312, %r311};
	mov.b32 	%r315, 865375399;
	mov.b32 	%r316, 126783113;
	mov.b32 	%r317, -1445340816;
	mov.b32 	%r318, -764843589;
	st.local.v4.u32 	[%rd23+912], {%r318, %r317, %r316, %r315};
	mov.b32 	%r319, -907417312;
	mov.b32 	%r320, 361203602;
	mov.b32 	%r321, 1008606754;
	mov.b32 	%r322, 765172662;
	st.local.v4.u32 	[%rd23+928], {%r322, %r321, %r320, %r319};
	mov.b32 	%r323, -1512054918;
	mov.b32 	%r324, 1344809080;
	mov.b32 	%r325, -1437248001;
	mov.b32 	%r326, -2016489911;
	st.local.v4.u32 	[%rd23+944], {%r326, %r325, %r324, %r323};
	mov.b32 	%r327, 437062935;
	mov.b32 	%r328, 160008576;
	mov.b32 	%r329, 1503764984;
	mov.b32 	%r330, 59542671;
	st.local.v4.u32 	[%rd23+960], {%r330, %r329, %r328, %r327};
	mov.b32 	%r331, -798463816;
	mov.b32 	%r332, -2076032314;
	mov.b32 	%r333, -672733647;
	mov.b32 	%r334, 1707065306;
	st.local.v4.u32 	[%rd23+976], {%r334, %r333, %r332, %r331};
	mov.b32 	%r335, 504303377;
	mov.b32 	%r336, 1512910199;
	mov.b32 	%r337, 697932208;
	mov.b32 	%r338, -2109652541;
	st.local.v4.u32 	[%rd23+992], {%r338, %r337, %r336, %r335};
	mov.b32 	%r339, 739644986;
	mov.b32 	%r340, 1841019862;
	mov.b32 	%r341, -1470868228;
	mov.b32 	%r342, 2075177163;
	st.local.v4.u32 	[%rd23+1008], {%r342, %r341, %r340, %r339};
	mov.b32 	%r343, -1913226373;
	mov.b32 	%r344, -1712425097;
	mov.b32 	%r345, -2064089988;
	mov.b32 	%r346, -1513725085;
	st.local.v4.u32 	[%rd25], {%r346, %r345, %r344, %r343};
	add.s64 	%rd38, %rd25, 16;
	mov.b32 	%r347, 1418839493;
	mov.b32 	%r348, -1310822545;
	mov.b32 	%r349, -1110021269;
	mov.b32 	%r350, 234877682;
	st.local.v4.u32 	[%rd25+16], {%r350, %r349, %r348, %r347};
	mov.b32 	%r351, 2102799147;
	mov.b32 	%r352, -1446090905;
	mov.b32 	%r353, 50462977;
	mov.b32 	%r354, 1348481072;
	st.local.v4.u32 	[%rd25+32], {%r354, %r353, %r352, %r351};
	mov.b32 	%r355, -1695779210;
	mov.b32 	%r356, -431117397;
	mov.b32 	%r357, 1656084439;
	mov.b32 	%r358, 434634494;
	st.local.v4.u32 	[%rd25+48], {%r358, %r357, %r356, %r355};
	mov.b32 	%r359, -2013627011;
	mov.b32 	%r360, 1082771913;
	mov.b32 	%r361, -1658879358;
	mov.b32 	%r362, 1167051466;
	st.local.v4.u32 	[%rd25+64], {%r362, %r361, %r360, %r359};
	mov.b32 	%r363, 201060592;
	mov.b32 	%r364, -913422521;
	mov.b32 	%r365, -340633255;
	mov.b32 	%r366, 368048890;
	st.local.v4.u32 	[%rd25+80], {%r366, %r365, %r364, %r363};
	mov.b32 	%r367, -364531793;
	mov.b32 	%r368, -44064094;
	mov.b32 	%r369, 1739838676;
	mov.b32 	%r370, -331240019;
	st.local.v4.u32 	[%rd25+96], {%r370, %r369, %r368, %r367};
	mov.b32 	%r371, 1536934080;
	mov.b32 	%r372, -1763413390;
	mov.b32 	%r373, -145513308;
	mov.b32 	%r374, -1088185188;
	st.local.v4.u32 	[%rd25+112], {%r374, %r373, %r372, %r371};
	mov.b32 	%r375, 1783375398;
	mov.b32 	%r376, -1371696237;
	mov.b32 	%r377, 484572669;
	mov.b32 	%r378, -1032472649;
	st.local.v4.u32 	[%rd25+128], {%r378, %r377, %r376, %r375};
	mov.b32 	%r379, 1334037708;
	mov.b32 	%r380, 49674231;
	mov.b32 	%r381, 1098792767;
	mov.b32 	%r382, 1517041206;
	st.local.v4.u32 	[%rd25+144], {%r382, %r381, %r380, %r379};
	mov.b32 	%r383, 150598129;
	mov.b32 	%r384, 886171109;
	mov.b32 	%r385, -195975771;
	mov.b32 	%r386, 1550332980;
	st.local.v4.u32 	[%rd25+160], {%r386, %r385, %r384, %r383};
	mov.b32 	%r387, 1059722517;
	mov.b32 	%r388, 1398944049;
	mov.b32 	%r389, 1940642008;
	mov.b32 	%r390, -1813876367;
	st.local.v4.u32 	[%rd25+176], {%r390, %r389, %r388, %r387};
	mov.b32 	%r391, 1587397571;
	mov.b32 	%r392, 1699095331;
	mov.b32 	%r393, 1385547719;
	mov.b32 	%r394, 201851908;
	st.local.v4.u32 	[%rd25+192], {%r394, %r393, %r392, %r391};
	mov.b32 	%r395, -1255171430;
	mov.b32 	%r396, 252314885;
	mov.b32 	%r397, -1590192490;
	mov.b32 	%r398, 674240536;
	st.local.v4.u32 	[%rd25+208], {%r398, %r397, %r396, %r395};
	mov.b32 	%r399, 1038082786;
	mov.b32 	%r400, -1692696448;
	mov.b32 	%r401, 908333586;
	mov.b32 	%r402, 151914247;
	st.local.v4.u32 	[%rd25+224], {%r402, %r401, %r400, %r399};
	mov.b32 	%r403, -1612024459;
	mov.b32 	%r404, -847269198;
	mov.b32 	%r405, 1766729511;
	mov.b32 	%r406, 651029483;
	st.local.v4.u32 	[%rd25+240], {%r406, %r405, %r404, %r403};
	mov.b32 	%r407, 775166490;
	mov.b32 	%r408, 1951935532;
	mov.b32 	%r409, -1642232957;
	mov.b32 	%r410, 454166793;
	st.local.v4.u32 	[%rd25+256], {%r410, %r409, %r408, %r407};
	mov.b32 	%r411, -77881184;
	mov.b32 	%r412, -290170278;
	mov.b32 	%r413, -1294176658;
	mov.b32 	%r414, 758520603;
	st.local.v4.u32 	[%rd25+272], {%r414, %r413, %r412, %r411};
	mov.b32 	%r415, -830622797;
	mov.b32 	%r416, 1639438038;
	mov.b32 	%r417, 1299594043;
	mov.b32 	%r418, -157003182;
	st.local.v4.u32 	[%rd25+288], {%r418, %r417, %r416, %r415};
	mov.b32 	%r419, -1760328572;
	mov.b32 	%r420, 1901997871;
	mov.b32 	%r421, 1054729187;
	mov.b32 	%r422, 2068982057;
	st.local.v4.u32 	[%rd25+304], {%r422, %r421, %r420, %r419};
	mov.b32 	%r423, 750906861;
	mov.b32 	%r424, 1757008337;
	mov.b32 	%r425, -173649069;
	st.local.v4.u32 	[%rd25+320], {%r425, %r424, %r168, %r423};
	mov.b32 	%r426, -306816165;
	mov.b32 	%r427, -931548751;
	mov.b32 	%r428, 535035132;
	mov.b32 	%r429, 1614815264;
	st.local.v4.u32 	[%rd25+336], {%r429, %r428, %r427, %r426};
	mov.b32 	%r430, 1265776953;
	mov.b32 	%r431, -647512386;
	mov.b32 	%r432, 1183697867;
	mov.b32 	%r433, -1093375382;
	st.local.v4.u32 	[%rd25+352], {%r433, %r432, %r431, %r430};
	mov.b32 	%r434, 1250283471;
	mov.b32 	%r435, -391096232;
	mov.b32 	%r436, -728216500;
	mov.b32 	%r437, -560706998;
	st.local.v4.u32 	[%rd25+368], {%r437, %r436, %r435, %r434};
	mov.b32 	%r438, 384695291;
	mov.b32 	%r439, -447763798;
	mov.b32 	%r440, 717615087;
	mov.b32 	%r441, 1807470800;
	st.local.v4.u32 	[%rd25+384], {%r441, %r440, %r439, %r438};
	mov.b32 	%r442, -1810791035;
	mov.b32 	%r443, 1432761139;
	mov.b32 	%r444, -677753523;
	mov.b32 	%r445, -981056701;
	st.local.v4.u32 	[%rd25+400], {%r445, %r444, %r443, %r442};
	mov.b32 	%r446, -2114027649;
	mov.b32 	%r447, 100925954;
	mov.b32 	%r448, 283769337;
	mov.b32 	%r449, -813021883;
	st.local.v4.u32 	[%rd25+416], {%r449, %r448, %r447, %r446};
	mov.b32 	%r450, -481580888;
	mov.b32 	%r451, -1171939425;
	mov.b32 	%r452, 1148730428;
	mov.b32 	%r453, -257929136;
	st.local.v4.u32 	[%rd25+432], {%r453, %r452, %r451, %r450};
	mov.b32 	%r454, -1979347057;
	mov.b32 	%r455, -1065336768;
	mov.b32 	%r456, -27417693;
	mov.b32 	%r457, -207466159;
	st.local.v4.u32 	[%rd25+448], {%r457, %r456, %r455, %r454};
	mov.b32 	%r458, 82966005;
	mov.b32 	%r459, 1215313976;
	mov.b32 	%r460, -1138647651;
	mov.b32 	%r461, -1388342638;
	st.local.v4.u32 	[%rd25+464], {%r461, %r460, %r459, %r458};
	mov.b32 	%r462, 1665278241;
	mov.b32 	%r463, 1974459098;
	mov.b32 	%r464, -1049119050;
	mov.b32 	%r465, -547111748;
	st.local.v4.u32 	[%rd25+480], {%r465, %r464, %r463, %r462};
	mov.b32 	%r466, 1841287890;
	mov.b32 	%r467, 251524083;
	mov.b32 	%r468, 451280895;
	mov.b32 	%r469, 807407632;
	st.local.v4.u32 	[%rd25+496], {%r469, %r468, %r467, %r466};
	mov.b32 	%r470, 801369324;
	mov.b32 	%r471, 891687699;
	mov.b32 	%r472, 337120268;
	mov.b32 	%r473, 1283575245;
	st.local.v4.u32 	[%rd25+512], {%r473, %r472, %r471, %r470};
	mov.b32 	%r474, 959321879;
	mov.b32 	%r475, -863484860;
	mov.b32 	%r476, -1573546089;
	mov.b32 	%r477, -507617441;
	st.local.v4.u32 	[%rd25+528], {%r477, %r476, %r475, %r474};
	mov.b32 	%r478, 1199193405;
	mov.b32 	%r479, -2097381762;
	mov.b32 	%r480, -229267545;
	mov.b32 	%r481, 1469301956;
	st.local.v4.u32 	[%rd25+544], {%r481, %r480, %r479, %r478};
	mov.b32 	%r482, -1780059277;
	mov.b32 	%r483, 724703513;
	mov.b32 	%r484, -407216803;
	mov.b32 	%r485, -1396153244;
	st.local.v4.u32 	[%rd25+560], {%r485, %r484, %r483, %r482};
	mov.b32 	%r486, 2141445340;
	mov.b32 	%r487, -778154161;
	mov.b32 	%r488, -1743158911;
	mov.b32 	%r489, -1598005152;
	st.local.v4.u32 	[%rd25+576], {%r489, %r488, %r487, %r486};
	mov.b32 	%r490, -2096396152;
	mov.b32 	%r491, -1422159728;
	mov.b32 	%r492, 2119445034;
	mov.b32 	%r493, 1715741218;
	st.local.v4.u32 	[%rd25+592], {%r493, %r492, %r491, %r490};
	mov.b32 	%r494, 1009259540;
	mov.b32 	%r495, -747915080;
	mov.b32 	%r496, 700968686;
	mov.b32 	%r497, -896776634;
	st.local.v4.u32 	[%rd25+608], {%r497, %r496, %r495, %r494};
	mov.b32 	%r498, 1991105499;
	mov.b32 	%r499, 487983883;
	mov.b32 	%r500, -490971554;
	mov.b32 	%r501, 2041044702;
	st.local.v4.u32 	[%rd25+624], {%r501, %r500, %r499, %r498};
	mov.b32 	%r502, 504629770;
	mov.b32 	%r503, 1316239930;
	mov.b32 	%r504, 1449407026;
	mov.b32 	%r505, 1004265696;
	st.local.v4.u32 	[%rd25+640], {%r505, %r504, %r503, %r502};
	mov.b32 	%r506, -457679780;
	mov.b32 	%r507, 1816667172;
	mov.b32 	%r508, 168560134;
	mov.b32 	%r509, -611169975;
	st.local.v4.u32 	[%rd25+656], {%r509, %r508, %r507, %r506};
	mov.b32 	%r510, -1497079198;
	mov.b32 	%r511, -280777556;
	mov.b32 	%r512, 1857934291;
	mov.b32 	%r513, 1570751170;
	st.local.v4.u32 	[%rd25+672], {%r513, %r512, %r511, %r510};
	mov.b32 	%r514, -1947043463;
	mov.b32 	%r515, 936633572;
	mov.b32 	%r516, -1540254315;
	mov.b32 	%r517, -1472622191;
	st.local.v4.u32 	[%rd25+688], {%r517, %r516, %r515, %r514};
	mov.b32 	%r518, -1210421907;
	mov.b32 	%r519, 1500395319;
	mov.b32 	%r520, 1133234376;
	mov.b32 	%r521, 852879335;
	st.local.v4.u32 	[%rd25+704], {%r521, %r520, %r519, %r518};
	mov.b32 	%r522, -532043351;
	mov.b32 	%r523, -761508274;
	mov.b32 	%r524, 1689376213;
	mov.b32 	%r525, -1946055283;
	st.local.v4.u32 	[%rd25+720], {%r525, %r524, %r523, %r522};
	mov.b32 	%r526, 634383082;
	mov.b32 	%r527, 133428468;
	mov.b32 	%r528, -89369002;
	mov.b32 	%r529, -1260884884;
	st.local.v4.u32 	[%rd25+736], {%r529, %r528, %r527, %r526};
	mov.b32 	%r530, 403703816;
	mov.b32 	%r531, -381178194;
	mov.b32 	%r532, -1896580486;
	mov.b32 	%r533, -1345690267;
	st.local.v4.u32 	[%rd25+752], {%r533, %r532, %r531, %r530};
	mov.b32 	%r534, 1918643758;
	mov.b32 	%r535, 1867130149;
	mov.b32 	%r536, -1997506440;
	mov.b32 	%r537, -714097990;
	st.local.v4.u32 	[%rd25+768], {%r537, %r536, %r535, %r534};
	mov.b32 	%r538, 1368901318;
	mov.b32 	%r539, -948718412;
	mov.b32 	%r540, -245913946;
	mov.b32 	%r541, 607656988;
	st.local.v4.u32 	[%rd25+784], {%r541, %r540, %r539, %r538};
	mov.b32 	%r542, 557719327;
	mov.b32 	%r543, -1662487436;
	mov.b32 	%r544, 2090982877;
	mov.b32 	%r545, 600565992;
	st.local.v4.u32 	[%rd25+800], {%r545, %r544, %r543, %r542};
	mov.b32 	%r546, -2062579062;
	mov.b32 	%r547, -2045932661;
	mov.b32 	%r548, -597574211;
	mov.b32 	%r549, -577352885;
	st.local.v4.u32 	[%rd25+816], {%r549, %r548, %r547, %r546};
	mov.b32 	%r550, -1429445018;
	mov.b32 	%r551, -999180875;
	mov.b32 	%r552, 1115438654;
	mov.b32 	%r553, -1864339344;
	st.local.v4.u32 	[%rd25+832], {%r553, %r552, %r551, %r550};
	mov.b32 	%r554, 303828494;
	mov.b32 	%r555, 33027830;
	mov.b32 	%r556, 84280067;
	mov.b32 	%r557, -661632952;
	st.local.v4.u32 	[%rd25+848], {%r557, %r556, %r555, %r554};
	mov.b32 	%r558, -798377543;
	mov.b32 	%r559, -106014889;
	mov.b32 	%r560, 1600795957;
	mov.b32 	%r561, -1547542175;
	st.local.v4.u32 	[%rd25+864], {%r561, %r560, %r559, %r558};
	mov.b32 	%r562, -1188585826;
	mov.b32 	%r563, 658119965;
	mov.b32 	%r564, 1486471617;
	mov.b32 	%r565, -1860729210;
	st.local.v4.u32 	[%rd25+880], {%r565, %r564, %r563, %r562};
	mov.b32 	%r566, 857870609;
	mov.b32 	%r567, -1288988520;
	mov.b32 	%r568, 334231800;
	mov.b32 	%r569, 953803233;
	st.local.v4.u32 	[%rd25+896], {%r569, %r568, %r567, %r566};
	mov.b32 	%r570, -1489791852;
	mov.b32 	%r571, -1995993458;
	mov.b32 	%r572, 1890179545;
	mov.b32 	%r573, -1143838359;
	st.local.v4.u32 	[%rd25+912], {%r573, %r572, %r571, %r570};
	mov.b32 	%r574, 550103529;
	mov.b32 	%r575, -1844082809;
	mov.b32 	%r576, 574365214;
	mov.b32 	%r577, -1238525029;
	st.local.v4.u32 	[%rd25+928], {%r577, %r576, %r575, %r574};
	mov.b32 	%r578, 2057691103;
	mov.b32 	%r579, 2018519080;
	mov.b32 	%r580, -5614251;
	mov.b32 	%r581, 1233637070;
	st.local.v4.u32 	[%rd25+944], {%r581, %r580, %r579, %r578};
	mov.b32 	%r582, 387583245;
	mov.b32 	%r583, -2146858615;
	mov.b32 	%r584, -128343647;
	mov.b32 	%r585, -1895592820;
	st.local.v4.u32 	[%rd25+960], {%r585, %r584, %r583, %r582};
	mov.b32 	%r586, -1194301336;
	mov.b32 	%r587, -964410814;
	mov.b32 	%r588, 836232934;
	mov.b32 	%r589, -630865985;
	st.local.v4.u32 	[%rd25+976], {%r589, %r588, %r587, %r586};
	mov.b32 	%r590, 287182607;
	mov.b32 	%r591, 2002398509;
	mov.b32 	%r592, -1339450983;
	mov.b32 	%r593, -1014873791;
	st.local.v4.u32 	[%rd25+992], {%r593, %r592, %r591, %r590};
	mov.b32 	%r594, 975967766;
	mov.b32 	%r595, -697451589;
	mov.b32 	%r596, -56077228;
	mov.b32 	%r597, -881086288;
	st.local.v4.u32 	[%rd25+1008], {%r597, %r596, %r595, %r594};
	mov.b32 	%r598, 2072901243;
	mov.b32 	%r599, 2006576759;
	mov.b32 	%r600, 2089089148;
	mov.b32 	%r601, 1671808611;
	st.local.v4.u32 	[%rd27], {%r601, %r600, %r599, %r598};
	add.s64 	%rd37, %rd27, 16;
	mov.b32 	%r602, -984313403;
	mov.b32 	%r603, 1873927791;
	mov.b32 	%r604, 1807603307;
	mov.b32 	%r605, -233963534;
	st.local.v4.u32 	[%rd27+16], {%r605, %r604, %r603, %r602};
	mov.b32 	%r606, 729634347;
	mov.b32 	%r607, 1739181671;
	mov.b32 	%r608, 16974337;
	mov.b32 	%r609, 810573872;
	st.local.v4.u32 	[%rd27+32], {%r609, %r608, %r607, %r606};
	mov.b32 	%r610, 1989864566;
	mov.b32 	%r611, -1410970197;
	mov.b32 	%r612, -681396777;
	mov.b32 	%r613, -31856642;
	st.local.v4.u32 	[%rd27+48], {%r613, %r612, %r611, %r610};
	mov.b32 	%r614, 2106063485;
	mov.b32 	%r615, -918517303;
	mov.b32 	%r616, -2103631998;
	mov.b32 	%r617, -901410870;
	st.local.v4.u32 	[%rd27+64], {%r617, %r616, %r615, %r614};
	mov.b32 	%r618, -267650064;
	mov.b32 	%r619, 1204391495;
	mov.b32 	%r620, 1508618841;
	mov.b32 	%r621, -99225606;
	st.local.v4.u32 	[%rd27+80], {%r621, %r620, %r619, %r618};
	mov.b32 	%r622, -1343601233;
	mov.b32 	%r623, -1560453214;
	mov.b32 	%r624, -731401260;
	mov.b32 	%r625, -1377025619;
	st.local.v4.u32 	[%rd27+96], {%r625, %r624, %r623, %r622};
	mov.b32 	%r626, -1067738176;
	mov.b32 	%r627, 1922491506;
	mov.b32 	%r628, -1527295068;
	mov.b32 	%r629, -1665195108;
	st.local.v4.u32 	[%rd27+112], {%r629, %r628, %r627, %r626};
	mov.b32 	%r630, 644500518;
	mov.b32 	%r631, -1817297517;
	mov.b32 	%r632, -48438787;
	mov.b32 	%r633, -1211992649;
	st.local.v4.u32 	[%rd27+128], {%r633, %r632, %r631, %r630};
	mov.b32 	%r634, -867204148;
	mov.b32 	%r635, -150800905;
	mov.b32 	%r636, 1061256767;
	mov.b32 	%r637, 911895606;
	st.local.v4.u32 	[%rd27+144], {%r637, %r636, %r635, %r634};
	mov.b32 	%r638, -251069967;
	mov.b32 	%r639, -449523227;
	mov.b32 	%r640, -1510714971;
	mov.b32 	%r641, 878471220;
	st.local.v4.u32 	[%rd27+160], {%r641, %r640, %r639, %r638};
	mov.b32 	%r642, 356461077;
	mov.b32 	%r643, 827548209;
	mov.b32 	%r644, -663508008;
	mov.b32 	%r645, 1905517169;
	st.local.v4.u32 	[%rd27+176], {%r645, %r644, %r643, %r642};
	mov.b32 	%r646, -1017209405;
	mov.b32 	%r647, 593839651;
	mov.b32 	%r648, -950889017;
	mov.b32 	%r649, 67897348;
	st.local.v4.u32 	[%rd27+192], {%r649, %r648, %r647, %r646};
	mov.b32 	%r650, -1699401830;
	mov.b32 	%r651, 84871685;
	mov.b32 	%r652, -1767819370;
	mov.b32 	%r653, 405286936;
	st.local.v4.u32 	[%rd27+208], {%r653, %r652, %r651, %r650};
	mov.b32 	%r654, -499261470;
	mov.b32 	%r655, -2137318528;
	mov.b32 	%r656, 305538066;
	mov.b32 	%r657, 118033927;
	st.local.v4.u32 	[%rd27+224], {%r657, %r656, %r655, %r654};
	mov.b32 	%r658, 1973414517;
	mov.b32 	%r659, -1295155278;
	mov.b32 	%r660, 661212711;
	mov.b32 	%r661, -349778453;
	st.local.v4.u32 	[%rd27+240], {%r661, %r660, %r659, %r658};
	mov.b32 	%r662, 439235610;
	mov.b32 	%r663, 745822252;
	mov.b32 	%r664, -2086789757;
	mov.b32 	%r665, 152769033;
	st.local.v4.u32 	[%rd27+256], {%r665, %r664, %r663, %r662};
	mov.b32 	%r666, -1594139744;
	mov.b32 	%r667, 1525593178;
	mov.b32 	%r668, 1857215598;
	mov.b32 	%r669, 455947803;
	st.local.v4.u32 	[%rd27+272], {%r669, %r668, %r667, %r666};
	mov.b32 	%r670, -1278313037;
	mov.b32 	%r671, -698239018;
	mov.b32 	%r672, 994932283;
	mov.b32 	%r673, 1391895634;
	st.local.v4.u32 	[%rd27+288], {%r673, %r672, %r671, %r670};
	mov.b32 	%r674, -2070473852;
	mov.b32 	%r675, 795958831;
	mov.b32 	%r676, -482419229;
	mov.b32 	%r677, 695947817;
	st.local.v4.u32 	[%rd27+304], {%r677, %r676, %r675, %r674};
	mov.b32 	%r678, -315833875;
	mov.b32 	%r679, -781665839;
	mov.b32 	%r680, 1408607827;
	st.local.v4.u32 	[%rd27+320], {%r680, %r679, %r168, %r678};
	mov.b32 	%r681, 1542305371;
	mov.b32 	%r682, -1312261711;
	mov.b32 	%r683, -65018884;
	mov.b32 	%r684, 543178784;
	st.local.v4.u32 	[%rd27+336], {%r684, %r683, %r682, %r681};
	mov.b32 	%r685, 961245753;
	mov.b32 	%r686, -1093048386;
	mov.b32 	%r687, -884568629;
	mov.b32 	%r688, 1790891114;
	st.local.v4.u32 	[%rd27+352], {%r688, %r687, %r686, %r685};
	mov.b32 	%r689, -817199665;
	mov.b32 	%r690, 1491644504;
	mov.b32 	%r691, 1289001036;
	mov.b32 	%r692, 1256100938;
	st.local.v4.u32 	[%rd27+368], {%r692, %r691, %r690, %r689};
	mov.b32 	%r693, -82383365;
	mov.b32 	%r694, -1427812438;
	mov.b32 	%r695, -282409489;
	mov.b32 	%r696, -798245936;
	st.local.v4.u32 	[%rd27+384], {%r696, %r695, %r694, %r693};
	mov.b32 	%r697, -2053893755;
	mov.b32 	%r698, 861234739;
	mov.b32 	%r699, 1305975373;
	mov.b32 	%r700, 1137018435;
	st.local.v4.u32 	[%rd27+400], {%r700, %r699, %r698, %r697};
	mov.b32 	%r701, 2139225727;
	mov.b32 	%r702, 33948674;
	mov.b32 	%r703, -116332039;
	mov.b32 	%r704, 1171229253;
	st.local.v4.u32 	[%rd27+416], {%r704, %r703, %r702, %r701};
	mov.b32 	%r705, -1461498968;
	mov.b32 	%r706, -1615190625;
	mov.b32 	%r707, 1011120188;
	mov.b32 	%r708, 1357946960;
	st.local.v4.u32 	[%rd27+432], {%r708, %r707, %r706, %r705};
	mov.b32 	%r709, -1886780017;
	mov.b32 	%r710, 1086357568;
	mov.b32 	%r711, -1543610973;
	mov.b32 	%r712, 1374921297;
	st.local.v4.u32 	[%rd27+448], {%r712, %r711, %r710, %r709};
	mov.b32 	%r713, -184225291;
	mov.b32 	%r714, 944271416;
	mov.b32 	%r715, -1648615011;
	mov.b32 	%r716, -1834139758;
	st.local.v4.u32 	[%rd27+464], {%r716, %r715, %r714, %r713};
	mov.b32 	%r717, 560153121;
	mov.b32 	%r718, -629821478;
	mov.b32 	%r719, -1228834890;
	mov.b32 	%r720, -1126210628;
	st.local.v4.u32 	[%rd27+480], {%r720, %r719, %r718, %r717};
	mov.b32 	%r721, -764559406;
	mov.b32 	%r722, -217121293;
	mov.b32 	%r723, -15014401;
	mov.b32 	%r724, 271589392;
	st.local.v4.u32 	[%rd27+496], {%r724, %r723, %r722, %r721};
	mov.b32 	%r725, -332413972;
	mov.b32 	%r726, 322250259;
	mov.b32 	%r727, 202643468;
	mov.b32 	%r728, -850624051;
	st.local.v4.u32 	[%rd27+512], {%r728, %r727, %r726, %r725};
	mov.b32 	%r729, 389623319;
	mov.b32 	%r730, 1154254916;
	mov.b32 	%r731, -1750977129;
	mov.b32 	%r732, 1608629855;
	st.local.v4.u32 	[%rd27+528], {%r732, %r731, %r730, %r729};
	mov.b32 	%r733, 1028094525;
	mov.b32 	%r734, 2122513534;
	mov.b32 	%r735, -1477290585;
	mov.b32 	%r736, -1000893500;
	st.local.v4.u32 	[%rd27+544], {%r736, %r735, %r734, %r733};
	mov.b32 	%r737, 1939203699;
	mov.b32 	%r738, 422261273;
	mov.b32 	%r739, 1575467613;
	mov.b32 	%r740, 1689045092;
	st.local.v4.u32 	[%rd27+560], {%r740, %r739, %r738, %r737};
	mov.b32 	%r741, -595614756;
	mov.b32 	%r742, 1339137615;
	mov.b32 	%r743, -2120738431;
	mov.b32 	%r744, 1621147744;
	st.local.v4.u32 	[%rd27+576], {%r744, %r743, %r742, %r741};
	mov.b32 	%r745, -2004677752;
	mov.b32 	%r746, -1867826288;
	mov.b32 	%r747, 712922154;
	mov.b32 	%r748, 577127458;
	st.local.v4.u32 	[%rd27+592], {%r748, %r747, %r746, %r745};
	mov.b32 	%r749, 339486740;
	mov.b32 	%r750, -1194103880;
	mov.b32 	%r751, -299251730;
	mov.b32 	%r752, 1187679302;
	st.local.v4.u32 	[%rd27+608], {%r752, %r751, %r750, %r749};
	mov.b32 	%r753, -612979237;
	mov.b32 	%r754, 186455563;
	mov.b32 	%r755, 1591917662;
	mov.b32 	%r756, -562452514;
	st.local.v4.u32 	[%rd27+624], {%r756, %r755, %r754, %r753};
	mov.b32 	%r757, 169743370;
	mov.b32 	%r758, 978220090;
	mov.b32 	%r759, 844522546;
	mov.b32 	%r760, -532948000;
	st.local.v4.u32 	[%rd27+640], {%r760, %r759, %r758, %r757};
	mov.b32 	%r761, 1558493276;
	mov.b32 	%r762, 611076132;
	mov.b32 	%r763, 101321734;
	mov.b32 	%r764, 1239126601;
	st.local.v4.u32 	[%rd27+656], {%r764, %r763, %r762, %r761};
	mov.b32 	%r765, 1655096418;
	mov.b32 	%r766, -1393605716;
	mov.b32 	%r767, -747717165;
	mov.b32 	%r768, -1034051646;
	st.local.v4.u32 	[%rd27+672], {%r768, %r767, %r766, %r765};
	mov.b32 	%r769, 2039214713;
	mov.b32 	%r770, -466103324;
	mov.b32 	%r771, -1784401515;
	mov.b32 	%r772, -1851246191;
	st.local.v4.u32 	[%rd27+688], {%r772, %r771, %r770, %r769};
	mov.b32 	%r773, 1840765549;
	mov.b32 	%r774, 928607799;
	mov.b32 	%r775, -935097400;
	mov.b32 	%r776, -416098841;
	st.local.v4.u32 	[%rd27+704], {%r776, %r775, %r774, %r773};
	mov.b32 	%r777, -1444918871;
	mov.b32 	%r778, 1322425422;
	mov.b32 	%r779, -714821163;
	mov.b32 	%r780, -1920204403;
	st.local.v4.u32 	[%rd27+720], {%r780, %r779, %r778, %r777};
	mov.b32 	%r781, -366620694;
	mov.b32 	%r782, -200805388;
	mov.b32 	%r783, 1459268694;
	mov.b32 	%r784, 1823791212;
	st.local.v4.u32 	[%rd27+736], {%r784, %r783, %r782, %r781};
	mov.b32 	%r785, 135794696;
	mov.b32 	%r786, -1360443474;
	mov.b32 	%r787, 2056189050;
	mov.b32 	%r788, 1706019429;
	st.local.v4.u32 	[%rd27+752], {%r788, %r787, %r786, %r785};
	mov.b32 	%r789, 779246638;
	mov.b32 	%r790, 628050469;
	mov.b32 	%r791, 2022240376;
	mov.b32 	%r792, -1160417350;
	st.local.v4.u32 	[%rd27+768], {%r792, %r791, %r790, %r789};
	mov.b32 	%r793, -967731258;
	mov.b32 	%r794, -1261997132;
	mov.b32 	%r795, -1494132826;
	mov.b32 	%r796, 472135708;
	st.local.v4.u32 	[%rd27+784], {%r796, %r795, %r794, %r793};
	mov.b32 	%r797, 522272287;
	mov.b32 	%r798, 1956440180;
	mov.b32 	%r799, -579034659;
	mov.b32 	%r800, -400307224;
	st.local.v4.u32 	[%rd27+800], {%r800, %r799, %r798, %r797};
	mov.b32 	%r801, -1970991222;
	mov.b32 	%r802, -1954148981;
	mov.b32 	%r803, -1109630531;
	mov.b32 	%r804, 1272813131;
	st.local.v4.u32 	[%rd27+816], {%r804, %r803, %r802, %r801};
	mov.b32 	%r805, 1722469478;
	mov.b32 	%r806, -1245417035;
	mov.b32 	%r807, 1044544574;
	mov.b32 	%r808, 1888542832;
	st.local.v4.u32 	[%rd27+832], {%r808, %r807, %r806, %r805};
	mov.b32 	%r809, 236067854;
	mov.b32 	%r810, -167643146;
	mov.b32 	%r811, 50660867;
	mov.b32 	%r812, 1222152264;
	st.local.v4.u32 	[%rd27+848], {%r812, %r811, %r810, %r809};
	mov.b32 	%r813, -1177523783;
	mov.b32 	%r814, 1475980887;
	mov.b32 	%r815, 895445557;
	mov.b32 	%r816, 1638122081;
	st.local.v4.u32 	[%rd27+864], {%r816, %r815, %r814, %r813};
	mov.b32 	%r817, -1632032866;
	mov.b32 	%r818, 489110045;
	mov.b32 	%r819, -1051158079;
	mov.b32 	%r820, -2037311610;
	st.local.v4.u32 	[%rd27+880], {%r820, %r819, %r818, %r817};
	mov.b32 	%r821, 288563729;
	mov.b32 	%r822, -1733088360;
	mov.b32 	%r823, -132912136;
	mov.b32 	%r824, -516367903;
	st.local.v4.u32 	[%rd27+896], {%r824, %r823, %r822, %r821};
	mov.b32 	%r825, -1800981612;
	mov.b32 	%r826, -1903622258;
	mov.b32 	%r827, -646927911;
	mov.b32 	%r828, 1773916777;
	st.local.v4.u32 	[%rd27+912], {%r828, %r827, %r826, %r825};
	mov.b32 	%r829, -383727127;
	mov.b32 	%r830, -2020469369;
	mov.b32 	%r831, 505560094;
	mov.b32 	%r832, -1682559589;
	st.local.v4.u32 	[%rd27+928], {%r832, %r831, %r830, %r829};
	mov.b32 	%r833, -545610273;
	mov.b32 	%r834, 678973480;
	mov.b32 	%r835, 1442818645;
	mov.b32 	%r836, -834041906;
	st.local.v4.u32 	[%rd27+944], {%r836, %r835, %r834, %r833};
	mov.b32 	%r837, 219617805;
	mov.b32 	%r838, -1988097655;
	mov.b32 	%r839, -1577559647;
	mov.b32 	%r840, -1936784500;
	st.local.v4.u32 	[%rd27+960], {%r840, %r839, %r838, %r837};
	mov.b32 	%r841, 1756942440;
	mov.b32 	%r842, 1120306242;
	mov.b32 	%r843, -432941082;
	mov.b32 	%r844, -1076206145;
	st.local.v4.u32 	[%rd27+976], {%r844, %r843, %r842, %r841};
	mov.b32 	%r845, 252780047;
	mov.b32 	%r846, 762796589;
	mov.b32 	%r847, -1716508263;
	mov.b32 	%r848, 1103331905;
	st.local.v4.u32 	[%rd27+992], {%r848, %r847, %r846, %r845};
	mov.b32 	%r849, 372911126;
	mov.b32 	%r850, -1143575109;
	mov.b32 	%r851, 1425844308;
	mov.b32 	%r852, -1328841808;
	st.local.v4.u32 	[%rd27+1008], {%r852, %r851, %r850, %r849};
	mov.b32 	%r853, 2071694838;
	mov.b32 	%r854, 2004326894;
	mov.b32 	%r855, 2088535288;
	mov.b32 	%r856, 1667474886;
	st.local.v4.u32 	[%rd29], {%r856, %r855, %r854, %r853};
	add.s64 	%rd36, %rd29, 16;
	mov.b32 	%r857, -976923503;
	mov.b32 	%r858, 1869591006;
	mov.b32 	%r859, 1802223062;
	mov.b32 	%r860, -219017729;
	st.local.v4.u32 	[%rd29+16], {%r860, %r859, %r858, %r857};
	mov.b32 	%r861, 724270422;
	mov.b32 	%r862, 1734846926;
	mov.b32 	%r863, 16843522;
	mov.b32 	%r864, 808472672;
	st.local.v4.u32 	[%rd29+32], {%r864, %r863, %r862, %r861};
	mov.b32 	%r865, 1987484396;
	mov.b32 	%r866, -1414797747;
	mov.b32 	%r867, -673750347;
	mov.b32 	%r868, -16901657;
	st.local.v4.u32 	[%rd29+48], {%r868, %r867, %r866, %r865};
	mov.b32 	%r869, 2105378810;
	mov.b32 	%r870, -909557623;
	mov.b32 	%r871, -2105369313;
	mov.b32 	%r872, -892713585;
	st.local.v4.u32 	[%rd29+64], {%r872, %r871, %r870, %r869};
	mov.b32 	%r873, -252703749;
	mov.b32 	%r874, 1195886990;
	mov.b32 	%r875, 1499065266;
	mov.b32 	%r876, -84273681;
	st.local.v4.u32 	[%rd29+80], {%r876, %r875, %r874, %r873};
	mov.b32 	%r877, -1347425723;
	mov.b32 	%r878, -1566376609;
	mov.b32 	%r879, -724277325;
	mov.b32 	%r880, -1381110719;
	st.local.v4.u32 	[%rd29+96], {%r880, %r879, %r878, %r877};
	mov.b32 	%r881, -1061135461;
	mov.b32 	%r882, 1920112356;
	mov.b32 	%r883, -1532692653;
	mov.b32 	%r884, -1667449053;
	st.local.v4.u32 	[%rd29+112], {%r884, %r883, %r882, %r881};
	mov.b32 	%r885, 640051788;
	mov.b32 	%r886, -1819038147;
	mov.b32 	%r887, -33743647;
	mov.b32 	%r888, -1212693899;
	st.local.v4.u32 	[%rd29+128], {%r888, %r887, %r886, %r885};
	mov.b32 	%r889, -859025533;
	mov.b32 	%r890, -134806795;
	mov.b32 	%r891, 1061110142;
	mov.b32 	%r892, 909531756;
	st.local.v4.u32 	[%rd29+144], {%r892, %r891, %r890, %r889};
	mov.b32 	%r893, -235861767;
	mov.b32 	%r894, -437963567;
	mov.b32 	%r895, -1515850671;
	mov.b32 	%r896, 875846760;
	st.local.v4.u32 	[%rd29+160], {%r896, %r895, %r894, %r893};
	mov.b32 	%r897, 353713962;
	mov.b32 	%r898, 825316194;
	mov.b32 	%r899, -656903253;
	mov.b32 	%r900, 1903268834;
	st.local.v4.u32 	[%rd29+176], {%r900, %r899, %r898, %r897};
	mov.b32 	%r901, -1010606435;
	mov.b32 	%r902, 589522246;
	mov.b32 	%r903, -943238507;
	mov.b32 	%r904, 67374088;
	st.local.v4.u32 	[%rd29+192], {%r904, %r903, %r902, %r901};
	mov.b32 	%r905, -1701137105;
	mov.b32 	%r906, 84217610;
	mov.b32 	%r907, -1768513225;
	mov.b32 	%r908, 404236336;
	st.local.v4.u32 	[%rd29+208], {%r908, %r907, %r906, %r905};
	mov.b32 	%r909, -488489505;
	mov.b32 	%r910, -2139055333;
	mov.b32 	%r911, 303183396;
	mov.b32 	%r912, 117901582;
	st.local.v4.u32 	[%rd29+224], {%r912, %r911, %r910, %r909};
	mov.b32 	%r913, 1970642922;
	mov.b32 	%r914, -1296904833;
	mov.b32 	%r915, 656894286;
	mov.b32 	%r916, -336910643;
	st.local.v4.u32 	[%rd29+240], {%r916, %r915, %r914, %r913};
	mov.b32 	%r917, 437923380;
	mov.b32 	%r918, 741110872;
	mov.b32 	%r919, -2088526307;
	mov.b32 	%r920, 151591698;
	st.local.v4.u32 	[%rd29+256], {%r920, %r919, %r918, %r917};
	mov.b32 	%r921, -1600062629;
	mov.b32 	%r922, 1515908788;
	mov.b32 	%r923, 1852748508;
	mov.b32 	%r924, 454765878;
	st.local.v4.u32 	[%rd29+272], {%r924, %r923, %r922, %r921};
	mov.b32 	%r925, -1280061827;
	mov.b32 	%r926, -690593353;
	mov.b32 	%r927, 993742198;
	mov.b32 	%r928, 1381168804;
	st.local.v4.u32 	[%rd29+288], {%r928, %r927, %r926, %r925};
	mov.b32 	%r929, -2071685357;
	mov.b32 	%r930, 791638366;
	mov.b32 	%r931, -471646499;
	mov.b32 	%r932, 690584402;
	st.local.v4.u32 	[%rd29+304], {%r932, %r931, %r930, %r929};
	mov.b32 	%r933, -303223615;
	mov.b32 	%r934, -774805319;
	mov.b32 	%r935, 1398011302;
	st.local.v4.u32 	[%rd29+320], {%r935, %r934, %r168, %r933};
	mov.b32 	%r936, 1532751286;
	mov.b32 	%r937, -1313748871;
	mov.b32 	%r938, -50585629;
	mov.b32 	%r939, 538992704;
	st.local.v4.u32 	[%rd29+336], {%r939, %r938, %r937, %r936};
	mov.b32 	%r940, 960056178;
	mov.b32 	%r941, -1094788761;
	mov.b32 	%r942, -875870579;
	mov.b32 	%r943, 1785380564;
	st.local.v4.u32 	[%rd29+352], {%r943, %r942, %r941, %r940};
	mov.b32 	%r944, -808498555;
	mov.b32 	%r945, 1482221744;
	mov.b32 	%r946, 1280103576;
	mov.b32 	%r947, 1246420628;
	st.local.v4.u32 	[%rd29+368], {%r947, %r946, %r945, %r944};
	mov.b32 	%r948, -67430675;
	mov.b32 	%r949, -1431640753;
	mov.b32 	%r950, -269538619;
	mov.b32 	%r951, -791647301;
	st.local.v4.u32 	[%rd29+384], {%r951, %r950, %r949, %r948};
	mov.b32 	%r952, -2054843375;
	mov.b32 	%r953, 859002214;
	mov.b32 	%r954, 1296947098;
	mov.b32 	%r955, 1128514950;
	st.local.v4.u32 	[%rd29+400], {%r955, %r954, %r953, %r952};
	mov.b32 	%r956, 2139062782;
	mov.b32 	%r957, 33687044;
	mov.b32 	%r958, -101117719;
	mov.b32 	%r959, 1162203018;
	st.local.v4.u32 	[%rd29+416], {%r959, %r958, %r957, %r956};
	mov.b32 	%r960, -1465326773;
	mov.b32 	%r961, -1616922075;
	mov.b32 	%r962, 1010582648;
	mov.b32 	%r963, 1347481760;
	st.local.v4.u32 	[%rd29+432], {%r963, %r962, %r961, %r960};
	mov.b32 	%r964, -1886418427;
	mov.b32 	%r965, 1077985408;
	mov.b32 	%r966, -1549533603;
	mov.b32 	%r967, 1364325282;
	st.local.v4.u32 	[%rd29+448], {%r967, %r966, %r965, %r964};
	mov.b32 	%r968, -168491791;
	mov.b32 	%r969, 943212656;
	mov.b32 	%r970, -1650607071;
	mov.b32 	%r971, -1835881153;
	st.local.v4.u32 	[%rd29+464], {%r971, %r970, %r969, %r968};
	mov.b32 	%r972, 555836226;
	mov.b32 	%r973, -623217233;
	mov.b32 	%r974, -1229536905;
	mov.b32 	%r975, -1128472733;
	st.local.v4.u32 	[%rd29+480], {%r975, %r974, %r973, %r972};
	mov.b32 	%r976, -757961281;
	mov.b32 	%r977, -202174723;
	mov.b32 	%r978, -58651;
	mov.b32 	%r979, 269496352;
	st.local.v4.u32 	[%rd29+496], {%r979, %r978, %r977, %r976};
	mov.b32 	%r980, -320065597;
	mov.b32 	%r981, 320025894;
	mov.b32 	%r982, 202118168;
	mov.b32 	%r983, -842183551;
	st.local.v4.u32 	[%rd29+512], {%r983, %r982, %r981, %r980};
	mov.b32 	%r984, 387397934;
	mov.b32 	%r985, 1145359496;
	mov.b32 	%r986, -1751670219;
	mov.b32 	%r987, 1600119230;
	st.local.v4.u32 	[%rd29+528], {%r987, %r986, %r985, %r984};
	mov.b32 	%r988, 1027426170;
	mov.b32 	%r989, 2122220284;
	mov.b32 	%r990, -1482165675;
	mov.b32 	%r991, -993765485;
	st.local.v4.u32 	[%rd29+544], {%r991, %r990, %r989, %r988};
	mov.b32 	%r992, 1936954854;
	mov.b32 	%r993, 421079858;
	mov.b32 	%r994, 1566435258;
	mov.b32 	%r995, 1684319432;
	st.local.v4.u32 	[%rd29+560], {%r995, %r994, %r993, %r992};
	mov.b32 	%r996, -589529181;
	mov.b32 	%r997, 1330631070;
	mov.b32 	%r998, -2122213351;
	mov.b32 	%r999, 1616945344;
	st.local.v4.u32 	[%rd29+576], {%r999, %r998, %r997, %r996};
	mov.b32 	%r1000, -2004319477;
	mov.b32 	%r1001, -1869567173;
	mov.b32 	%r1002, 707427924;
	mov.b32 	%r1003, 572679748;
	st.local.v4.u32 	[%rd29+592], {%r1003, %r1002, %r1001, %r1000};
	mov.b32 	%r1004, 336870440;
	mov.b32 	%r1005, -1195846805;
	mov.b32 	%r1006, -286381625;
	mov.b32 	%r1007, 1179044492;
	st.local.v4.u32 	[%rd29+608], {%r1007, %r1006, %r1005, %r1004};
	mov.b32 	%r1008, -606374227;
	mov.b32 	%r1009, 185277718;
	mov.b32 	%r1010, 1583276732;
	mov.b32 	%r1011, -555845209;
	st.local.v4.u32 	[%rd29+624], {%r1011, %r1010, %r1009, %r1008};
	mov.b32 	%r1012, 168435220;
	mov.b32 	%r1013, 976899700;
	mov.b32 	%r1014, 842159716;
	mov.b32 	%r1015, -522175525;
	st.local.v4.u32 	[%rd29+640], {%r1015, %r1014, %r1013, %r1012};
	mov.b32 	%r1016, 1549591736;
	mov.b32 	%r1017, 606366792;
	mov.b32 	%r1018, 101059084;
	mov.b32 	%r1019, 1229577106;
	st.local.v4.u32 	[%rd29+656], {%r1019, %r1018, %r1017, %r1016};
	mov.b32 	%r1020, 1650632388;
	mov.b32 	%r1021, -1397952701;
	mov.b32 	%r1022, -741118275;
	mov.b32 	%r1023, -1027449441;
	st.local.v4.u32 	[%rd29+672], {%r1023, %r1022, %r1021, %r1020};
	mov.b32 	%r1024, 2038008818;
	mov.b32 	%r1025, -454805549;
	mov.b32 	%r1026, -1785355215;
	mov.b32 	%r1027, -1852725191;
	st.local.v4.u32 	[%rd29+688], {%r1027, %r1026, %r1025, %r1024};
	mov.b32 	%r1028, 1835907034;
	mov.b32 	%r1029, 926374254;
	mov.b32 	%r1030, -926399605;
	mov.b32 	%r1031, -404278571;
	st.local.v4.u32 	[%rd29+704], {%r1031, %r1030, %r1029, %r1028};
	mov.b32 	%r1032, -1448484791;
	mov.b32 	%r1033, 1313788572;
	mov.b32 	%r1034, -707435343;
	mov.b32 	%r1035, -1920103423;
	st.local.v4.u32 	[%rd29+720], {%r1035, %r1034, %r1033, %r1032};
	mov.b32 	%r1036, -353753649;
	mov.b32 	%r1037, -185333773;
	mov.b32 	%r1038, 1448540844;
	mov.b32 	%r1039, 1819063512;
	st.local.v4.u32 	[%rd29+736], {%r1039, %r1038, %r1037, %r1036};
	mov.b32 	%r1040, 134748176;
	mov.b32 	%r1041, -1364268729;
	mov.b32 	%r1042, 2054852340;
	mov.b32 	%r1043, 1701162954;
	st.local.v4.u32 	[%rd29+752], {%r1043, %r1042, %r1041, %r1040};
	mov.b32 	%r1044, 774795868;
	mov.b32 	%r1045, 623210314;
	mov.b32 	%r1046, 2021165296;
	mov.b32 	%r1047, -1162160785;
	st.local.v4.u32 	[%rd29+768], {%r1047, %r1046, %r1045, %r1044};
	mov.b32 	%r1048, -960081513;
	mov.b32 	%r1049, -1263220877;
	mov.b32 	%r1050, -1499008681;
	mov.b32 	%r1051, 471606328;
	st.local.v4.u32 	[%rd29+784], {%r1051, %r1050, %r1049, %r1048};
	mov.b32 	%r1052, 522133822;
	mov.b32 	%r1053, 1953799400;
	mov.b32 	%r1054, -572687199;
	mov.b32 	%r1055, -387439669;
	st.local.v4.u32 	[%rd29+800], {%r1055, %r1054, %r1053, %r1052};
	mov.b32 	%r1056, -1970633457;
	mov.b32 	%r1057, -1953790451;
	mov.b32 	%r1058, -1111630751;
	mov.b32 	%r1059, 1263263126;
	st.local.v4.u32 	[%rd29+816], {%r1059, %r1058, %r1057, %r1056};
	mov.b32 	%r1060, 1718004428;
	mov.b32 	%r1061, -1246378895;
	mov.b32 	%r1062, 1044267644;
	mov.b32 	%r1063, 1886425312;
	st.local.v4.u32 	[%rd29+832], {%r1063, %r1062, %r1061, %r1060};
	mov.b32 	%r1064, 235803164;
	mov.b32 	%r1065, -151649801;
	mov.b32 	%r1066, 50529542;
	mov.b32 	%r1067, 1212733584;
	st.local.v4.u32 	[%rd29+848], {%r1067, %r1066, %r1065, %r1064};
	mov.b32 	%r1068, -1179004823;
	mov.b32 	%r1069, 1465383342;
	mov.b32 	%r1070, 892690282;
	mov.b32 	%r1071, 1633788866;
	st.local.v4.u32 	[%rd29+864], {%r1071, %r1070, %r1069, %r1068};
	mov.b32 	%r1072, -1633765081;
	mov.b32 	%r1073, 488449850;
	mov.b32 	%r1074, -1044293479;
	mov.b32 	%r1075, -2038001385;
	st.local.v4.u32 	[%rd29+880], {%r1075, %r1074, %r1073, %r1072};
	mov.b32 	%r1076, 286339874;
	mov.b32 	%r1077, -1734823125;
	mov.b32 	%r1078, -117959701;
	mov.b32 	%r1079, -505333543;
	st.local.v4.u32 	[%rd29+896], {%r1079, %r1078, %r1077, %r1076};
	mov.b32 	%r1080, -1802197197;
	mov.b32 	%r1081, -1903261433;
	mov.b32 	%r1082, -640061271;
	mov.b32 	%r1083, 1768537042;
	st.local.v4.u32 	[%rd29+912], {%r1083, %r1082, %r1081, %r1080};
	mov.b32 	%r1084, -370597687;
	mov.b32 	%r1085, -2021158379;
	mov.b32 	%r1086, 505291324;
	mov.b32 	%r1087, -1684294099;
	st.local.v4.u32 	[%rd29+928], {%r1087, %r1086, %r1085, %r1084};
	mov.b32 	%r1088, -539002203;
	mov.b32 	%r1089, 673740880;
	mov.b32 	%r1090, 1431699370;
	mov.b32 	%r1091, -825341561;
	st.local.v4.u32 	[%rd29+944], {%r1091, %r1090, %r1089, %r1088};
	mov.b32 	%r1092, 218961690;
	mov.b32 	%r1093, -1987477495;
	mov.b32 	%r1094, -1583220647;
	mov.b32 	%r1095, -1936945405;
	st.local.v4.u32 	[%rd29+960], {%r1095, %r1094, %r1093, %r1092};
	mov.b32 	%r1096, 1751693520;
	mov.b32 	%r1097, 1111672452;
	mov.b32 	%r1098, -421121577;
	mov.b32 	%r1099, -1077945755;
	st.local.v4.u32 	[%rd29+976], {%r1099, %r1098, %r1097, %r1096};
	mov.b32 	%r1100, 252645662;
	mov.b32 	%r1101, 757954394;
	mov.b32 	%r1102, -1717981143;
	mov.b32 	%r1103, 1094828930;
	st.local.v4.u32 	[%rd29+992], {%r1103, %r1102, %r1101, %r1100};
	mov.b32 	%r1104, 370555436;
	mov.b32 	%r1105, -1145317779;
	mov.b32 	%r1106, 1414855848;
	mov.b32 	%r1107, -1330590853;
	st.local.v4.u32 	[%rd29+1008], {%r1107, %r1106, %r1105, %r1104};
	mov.u32 	%r1108, _ZZ7AES_128P8aesBlockyPjiE11matrizCajaS;
	add.s32 	%r2016, %r1108, 3;
	mov.u32 	%r1109, _ZZ7AES_128P8aesBlockyPjiE2T1;
	add.s32 	%r2015, %r1109, 16;
	mov.u32 	%r1110, _ZZ7AES_128P8aesBlockyPjiE2T4;
	add.s32 	%r2014, %r1110, 16;
	mov.u32 	%r1111, _ZZ7AES_128P8aesBlockyPjiE2T2;
	add.s32 	%r2013, %r1111, 16;
	mov.u32 	%r1112, _ZZ7AES_128P8aesBlockyPjiE2T3;
	add.s32 	%r2012, %r1112, 16;
	mov.b32 	%r2017, 7;
$L__BB0_3:
	ld.local.v2.b32 	{%r1113, %r1114}, [%rd40];
	bfe.u32 	%r1115, %r1114, 24, 8;
	bfe.u32 	%r1116, %r1114, 16, 8;
	bfe.u32 	%r1117, %r1114, 8, 8;
	bfe.u32 	%r1118, %r1114, 0, 8;
	bfe.u32 	%r1119, %r1113, 24, 8;
	bfe.u32 	%r1120, %r1113, 16, 8;
	bfe.u32 	%r1121, %r1113, 8, 8;
	bfe.u32 	%r1122, %r1113, 0, 8;
	st.shared.u8 	[%r2016+-3], %r1122;
	ld.local.v4.u32 	{%r1123, %r1124, %r1125, %r1126}, [%rd39+-16];
	st.shared.u32 	[%r2015+-16], %r1123;
	ld.local.v4.u32 	{%r1127, %r1128, %r1129, %r1130}, [%rd38+-16];
	st.shared.u32 	[%r2013+-16], %r1127;
	ld.local.v4.u32 	{%r1131, %r1132, %r1133, %r1134}, [%rd37+-16];
	st.shared.u32 	[%r2012+-16], %r1131;
	ld.local.v4.u32 	{%r1135, %r1136, %r1137, %r1138}, [%rd36+-16];
	st.shared.u32 	[%r2014+-16], %r1135;
	st.shared.u8 	[%r2016+-2], %r1121;
	st.shared.u32 	[%r2015+-12], %r1124;
	st.shared.u32 	[%r2013+-12], %r1128;
	st.shared.u32 	[%r2012+-12], %r1132;
	st.shared.u32 	[%r2014+-12], %r1136;
	st.shared.u8 	[%r2016+-1], %r1120;
	st.shared.u32 	[%r2015+-8], %r1125;
	st.shared.u32 	[%r2013+-8], %r1129;
	st.shared.u32 	[%r2012+-8], %r1133;
	st.shared.u32 	[%r2014+-8], %r1137;
	st.shared.u8 	[%r2016], %r1119;
	st.shared.u32 	[%r2015+-4], %r1126;
	st.shared.u32 	[%r2013+-4], %r1130;
	st.shared.u32 	[%r2012+-4], %r1134;
	st.shared.u32 	[%r2014+-4], %r1138;
	st.shared.u8 	[%r2016+1], %r1118;
	ld.local.v4.u32 	{%r1139, %r1140, %r1141, %r1142}, [%rd39];
	st.shared.u32 	[%r2015], %r1139;
	ld.local.v4.u32 	{%r1143, %r1144, %r1145, %r1146}, [%rd38];
	st.shared.u32 	[%r2013], %r1143;
	ld.local.v4.u32 	{%r1147, %r1148, %r1149, %r1150}, [%rd37];
	st.shared.u32 	[%r2012], %r1147;
	ld.local.v4.u32 	{%r1151, %r1152, %r1153, %r1154}, [%rd36];
	st.shared.u32 	[%r2014], %r1151;
	st.shared.u8 	[%r2016+2], %r1117;
	st.shared.u32 	[%r2015+4], %r1140;
	st.shared.u32 	[%r2013+4], %r1144;
	st.shared.u32 	[%r2012+4], %r1148;
	st.shared.u32 	[%r2014+4], %r1152;
	st.shared.u8 	[%r2016+3], %r1116;
	st.shared.u32 	[%r2015+8], %r1141;
	st.shared.u32 	[%r2013+8], %r1145;
	st.shared.u32 	[%r2012+8], %r1149;
	st.shared.u32 	[%r2014+8], %r1153;
	st.shared.u8 	[%r2016+4], %r1115;
	st.shared.u32 	[%r2015+12], %r1142;
	st.shared.u32 	[%r2013+12], %r1146;
	st.shared.u32 	[%r2012+12], %r1150;
	st.shared.u32 	[%r2014+12], %r1154;
	add.s32 	%r2017, %r2017, 8;
	add.s64 	%rd40, %rd40, 8;
	add.s64 	%rd39, %rd39, 32;
	add.s64 	%rd38, %rd38, 32;
	add.s64 	%rd37, %rd37, 32;
	add.s64 	%rd36, %rd36, 32;
	add.s32 	%r2016, %r2016, 8;
	add.s32 	%r2015, %r2015, 32;
	add.s32 	%r2014, %r2014, 32;
	add.s32 	%r2013, %r2013, 32;
	add.s32 	%r2012, %r2012, 32;
	setp.ne.s32 	%p3, %r2017, 263;
	@%p3 bra 	$L__BB0_3;
$L__BB0_4:
	ld.param.u64 	%rd35, [_Z7EncryptP8aesBlockyPj_param_2];
	ld.param.u64 	%rd34, [_Z7EncryptP8aesBlockyPj_param_0];
	cvta.to.global.u64 	%rd30, %rd35;
	bar.sync 	0;
	cvta.to.global.u64 	%rd31, %rd34;
	shl.b64 	%rd32, %rd2, 5;
	add.s64 	%rd33, %rd31, %rd32;
	ld.global.u32 	%r1155, [%rd33];
	ld.global.u32 	%r1156, [%rd33+4];
	ld.global.u32 	%r1157, [%rd33+8];
	ld.global.u32 	%r1158, [%rd33+12];
	ld.global.u32 	%r1159, [%rd30];
	xor.b32  	%r1160, %r1159, %r1155;
	ld.global.u32 	%r1161, [%rd30+4];
	xor.b32  	%r1162, %r1161, %r1156;
	ld.global.u32 	%r1163, [%rd30+8];
	xor.b32  	%r1164, %r1163, %r1157;
	ld.global.u32 	%r1165, [%rd30+12];
	xor.b32  	%r1166, %r1165, %r1158;
	shr.u32 	%r1167, %r1160, 22;
	and.b32  	%r1168, %r1167, 1020;
	mov.u32 	%r1169, _ZZ7AES_128P8aesBlockyPjiE2T1;
	add.s32 	%r1170, %r1169, %r1168;
	ld.shared.u32 	%r1171, [%r1170];
	shr.u32 	%r1172, %r1162, 14;
	and.b32  	%r1173, %r1172, 1020;
	mov.u32 	%r1174, _ZZ7AES_128P8aesBlockyPjiE2T2;
	add.s32 	%r1175, %r1174, %r1173;
	ld.shared.u32 	%r1176, [%r1175];
	shr.u32 	%r1177, %r1164, 6;
	and.b32  	%r1178, %r1177, 1020;
	mov.u32 	%r1179, _ZZ7AES_128P8aesBlockyPjiE2T3;
	add.s32 	%r1180, %r1179, %r1178;
	ld.shared.u32 	%r1181, [%r1180];
	shl.b32 	%r1182, %r1166, 2;
	and.b32  	%r1183, %r1182, 1020;
	mov.u32 	%r1184, _ZZ7AES_128P8aesBlockyPjiE2T4;
	add.s32 	%r1185, %r1184, %r1183;
	ld.shared.u32 	%r1186, [%r1185];
	xor.b32  	%r1187, %r1176, %r1171;
	xor.b32  	%r1188, %r1187, %r1181;
	xor.b32  	%r1189, %r1188, %r1186;
	shr.u32 	%r1190, %r1162, 22;
	and.b32  	%r1191, %r1190, 1020;
	add.s32 	%r1192, %r1169, %r1191;
	ld.shared.u32 	%r1193, [%r1192];
	shr.u32 	%r1194, %r1164, 14;
	and.b32  	%r1195, %r1194, 1020;
	add.s32 	%r1196, %r1174, %r1195;
	ld.shared.u32 	%r1197, [%r1196];
	shr.u32 	%r1198, %r1166, 6;
	and.b32  	%r1199, %r1198, 1020;
	add.s32 	%r1200, %r1179, %r1199;
	ld.shared.u32 	%r1201, [%r1200];
	shl.b32 	%r1202, %r1160, 2;
	and.b32  	%r1203, %r1202, 1020;
	add.s32 	%r1204, %r1184, %r1203;
	ld.shared.u32 	%r1205, [%r1204];
	xor.b32  	%r1206, %r1197, %r1193;
	xor.b32  	%r1207, %r1206, %r1201;
	xor.b32  	%r1208, %r1207, %r1205;
	shr.u32 	%r1209, %r1164, 22;
	and.b32  	%r1210, %r1209, 1020;
	add.s32 	%r1211, %r1169, %r1210;
	ld.shared.u32 	%r1212, [%r1211];
	shr.u32 	%r1213, %r1166, 14;
	and.b32  	%r1214, %r1213, 1020;
	add.s32 	%r1215, %r1174, %r1214;
	ld.shared.u32 	%r1216, [%r1215];
	shr.u32 	%r1217, %r1160, 6;
	and.b32  	%r1218, %r1217, 1020;
	add.s32 	%r1219, %r1179, %r1218;
	ld.shared.u32 	%r1220, [%r1219];
	shl.b32 	%r1221, %r1162, 2;
	and.b32  	%r1222, %r1221, 1020;
	add.s32 	%r1223, %r1184, %r1222;
	ld.shared.u32 	%r1224, [%r1223];
	xor.b32  	%r1225, %r1216, %r1212;
	xor.b32  	%r1226, %r1225, %r1220;
	xor.b32  	%r1227, %r1226, %r1224;
	shr.u32 	%r1228, %r1166, 22;
	and.b32  	%r1229, %r1228, 1020;
	add.s32 	%r1230, %r1169, %r1229;
	ld.shared.u32 	%r1231, [%r1230];
	shr.u32 	%r1232, %r1160, 14;
	and.b32  	%r1233, %r1232, 1020;
	add.s32 	%r1234, %r1174, %r1233;
	ld.shared.u32 	%r1235, [%r1234];
	shr.u32 	%r1236, %r1162, 6;
	and.b32  	%r1237, %r1236, 1020;
	add.s32 	%r1238, %r1179, %r1237;
	ld.shared.u32 	%r1239, [%r1238];
	shl.b32 	%r1240, %r1164, 2;
	and.b32  	%r1241, %r1240, 1020;
	add.s32 	%r1242, %r1184, %r1241;
	ld.shared.u32 	%r1243, [%r1242];
	xor.b32  	%r1244, %r1235, %r1231;
	xor.b32  	%r1245, %r1244, %r1239;
	xor.b32  	%r1246, %r1245, %r1243;
	ld.global.u32 	%r1247, [%rd30+16];
	xor.b32  	%r1248, %r1247, %r1189;
	ld.global.u32 	%r1249, [%rd30+20];
	xor.b32  	%r1250, %r1249, %r1208;
	ld.global.u32 	%r1251, [%rd30+24];
	xor.b32  	%r1252, %r1251, %r1227;
	ld.global.u32 	%r1253, [%rd30+28];
	xor.b32  	%r1254, %r1253, %r1246;
	shr.u32 	%r1255, %r1248, 22;
	and.b32  	%r1256, %r1255, 1020;
	add.s32 	%r1257, %r1169, %r1256;
	ld.shared.u32 	%r1258, [%r1257];
	shr.u32 	%r1259, %r1250, 14;
	and.b32  	%r1260, %r1259, 1020;
	add.s32 	%r1261, %r1174, %r1260;
	ld.shared.u32 	%r1262, [%r1261];
	shr.u32 	%r1263, %r1252, 6;
	and.b32  	%r1264, %r1263, 1020;
	add.s32 	%r1265, %r1179, %r1264;
	ld.shared.u32 	%r1266, [%r1265];
	shl.b32 	%r1267, %r1254, 2;
	and.b32  	%r1268, %r1267, 1020;
	add.s32 	%r1269, %r1184, %r1268;
	ld.shared.u32 	%r1270, [%r1269];
	xor.b32  	%r1271, %r1262, %r1258;
	xor.b32  	%r1272, %r1271, %r1266;
	xor.b32  	%r1273, %r1272, %r1270;
	shr.u32 	%r1274, %r1250, 22;
	and.b32  	%r1275, %r1274, 1020;
	add.s32 	%r1276, %r1169, %r1275;
	ld.shared.u32 	%r1277, [%r1276];
	shr.u32 	%r1278, %r1252, 14;
	and.b32  	%r1279, %r1278, 1020;
	add.s32 	%r1280, %r1174, %r1279;
	ld.shared.u32 	%r1281, [%r1280];
	shr.u32 	%r1282, %r1254, 6;
	and.b32  	%r1283, %r1282, 1020;
	add.s32 	%r1284, %r1179, %r1283;
	ld.shared.u32 	%r1285, [%r1284];
	shl.b32 	%r1286, %r1248, 2;
	and.b32  	%r1287, %r1286, 1020;
	add.s32 	%r1288, %r1184, %r1287;
	ld.shared.u32 	%r1289, [%r1288];
	xor.b32  	%r1290, %r1281, %r1277;
	xor.b32  	%r1291, %r1290, %r1285;
	xor.b32  	%r1292, %r1291, %r1289;
	shr.u32 	%r1293, %r1252, 22;
	and.b32  	%r1294, %r1293, 1020;
	add.s32 	%r1295, %r1169, %r1294;
	ld.shared.u32 	%r1296, [%r1295];
	shr.u32 	%r1297, %r1254, 14;
	and.b32  	%r1298, %r1297, 1020;
	add.s32 	%r1299, %r1174, %r1298;
	ld.shared.u32 	%r1300, [%r1299];
	shr.u32 	%r1301, %r1248, 6;
	and.b32  	%r1302, %r1301, 1020;
	add.s32 	%r1303, %r1179, %r1302;
	ld.shared.u32 	%r1304, [%r1303];
	shl.b32 	%r1305, %r1250, 2;
	and.b32  	%r1306, %r1305, 1020;
	add.s32 	%r1307, %r1184, %r1306;
	ld.shared.u32 	%r1308, [%r1307];
	xor.b32  	%r1309, %r1300, %r1296;
	xor.b32  	%r1310, %r1309, %r1304;
	xor.b32  	%r1311, %r1310, %r1308;
	shr.u32 	%r1312, %r1254, 22;
	and.b32  	%r1313, %r1312, 1020;
	add.s32 	%r1314, %r1169, %r1313;
	ld.shared.u32 	%r1315, [%r1314];
	shr.u32 	%r1316, %r1248, 14;
	and.b32  	%r1317, %r1316, 1020;
	add.s32 	%r1318, %r1174, %r1317;
	ld.shared.u32 	%r1319, [%r1318];
	shr.u32 	%r1320, %r1250, 6;
	and.b32  	%r1321, %r1320, 1020;
	add.s32 	%r1322, %r1179, %r1321;
	ld.shared.u32 	%r1323, [%r1322];
	shl.b32 	%r1324, %r1252, 2;
	and.b32  	%r1325, %r1324, 1020;
	add.s32 	%r1326, %r1184, %r1325;
	ld.shared.u32 	%r1327, [%r1326];
	xor.b32  	%r1328, %r1319, %r1315;
	xor.b32  	%r1329, %r1328, %r1323;
	xor.b32  	%r1330, %r1329, %r1327;
	ld.global.u32 	%r1331, [%rd30+32];
	xor.b32  	%r1332, %r1331, %r1273;
	ld.global.u32 	%r1333, [%rd30+36];
	xor.b32  	%r1334, %r1333, %r1292;
	ld.global.u32 	%r1335, [%rd30+40];
	xor.b32  	%r1336, %r1335, %r1311;
	ld.global.u32 	%r1337, [%rd30+44];
	xor.b32  	%r1338, %r1337, %r1330;
	shr.u32 	%r1339, %r1332, 22;
	and.b32  	%r1340, %r1339, 1020;
	add.s32 	%r1341, %r1169, %r1340;
	ld.shared.u32 	%r1342, [%r1341];
	shr.u32 	%r1343, %r1334, 14;
	and.b32  	%r1344, %r1343, 1020;
	add.s32 	%r1345, %r1174, %r1344;
	ld.shared.u32 	%r1346, [%r1345];
	shr.u32 	%r1347, %r1336, 6;
	and.b32  	%r1348, %r1347, 1020;
	add.s32 	%r1349, %r1179, %r1348;
	ld.shared.u32 	%r1350, [%r1349];
	shl.b32 	%r1351, %r1338, 2;
	and.b32  	%r1352, %r1351, 1020;
	add.s32 	%r1353, %r1184, %r1352;
	ld.shared.u32 	%r1354, [%r1353];
	xor.b32  	%r1355, %r1346, %r1342;
	xor.b32  	%r1356, %r1355, %r1350;
	xor.b32  	%r1357, %r1356, %r1354;
	shr.u32 	%r1358, %r1334, 22;
	and.b32  	%r1359, %r1358, 1020;
	add.s32 	%r1360, %r1169, %r1359;
	ld.shared.u32 	%r1361, [%r1360];
	shr.u32 	%r1362, %r1336, 14;
	and.b32  	%r1363, %r1362, 1020;
	add.s32 	%r1364, %r1174, %r1363;
	ld.shared.u32 	%r1365, [%r1364];
	shr.u32 	%r1366, %r1338, 6;
	and.b32  	%r1367, %r1366, 1020;
	add.s32 	%r1368, %r1179, %r1367;
	ld.shared.u32 	%r1369, [%r1368];
	shl.b32 	%r1370, %r1332, 2;
	and.b32  	%r1371, %r1370, 1020;
	add.s32 	%r1372, %r1184, %r1371;
	ld.shared.u32 	%r1373, [%r1372];
	xor.b32  	%r1374, %r1365, %r1361;
	xor.b32  	%r1375, %r1374, %r1369;
	xor.b32  	%r1376, %r1375, %r1373;
	shr.u32 	%r1377, %r1336, 22;
	and.b32  	%r1378, %r1377, 1020;
	add.s32 	%r1379, %r1169, %r1378;
	ld.shared.u32 	%r1380, [%r1379];
	shr.u32 	%r1381, %r1338, 14;
	and.b32  	%r1382, %r1381, 1020;
	add.s32 	%r1383, %r1174, %r1382;
	ld.shared.u32 	%r1384, [%r1383];
	shr.u32 	%r1385, %r1332, 6;
	and.b32  	%r1386, %r1385, 1020;
	add.s32 	%r1387, %r1179, %r1386;
	ld.shared.u32 	%r1388, [%r1387];
	shl.b32 	%r1389, %r1334, 2;
	and.b32  	%r1390, %r1389, 1020;
	add.s32 	%r1391, %r1184, %r1390;
	ld.shared.u32 	%r1392, [%r1391];
	xor.b32  	%r1393, %r1384, %r1380;
	xor.b32  	%r1394, %r1393, %r1388;
	xor.b32  	%r1395, %r1394, %r1392;
	shr.u32 	%r1396, %r1338, 22;
	and.b32  	%r1397, %r1396, 1020;
	add.s32 	%r1398, %r1169, %r1397;
	ld.shared.u32 	%r1399, [%r1398];
	shr.u32 	%r1400, %r1332, 14;
	and.b32  	%r1401, %r1400, 1020;
	add.s32 	%r1402, %r1174, %r1401;
	ld.shared.u32 	%r1403, [%r1402];
	shr.u32 	%r1404, %r1334, 6;
	and.b32  	%r1405, %r1404, 1020;
	add.s32 	%r1406, %r1179, %r1405;
	ld.shared.u32 	%r1407, [%r1406];
	shl.b32 	%r1408, %r1336, 2;
	and.b32  	%r1409, %r1408, 1020;
	add.s32 	%r1410, %r1184, %r1409;
	ld.shared.u32 	%r1411, [%r1410];
	xor.b32  	%r1412, %r1403, %r1399;
	xor.b32  	%r1413, %r1412, %r1407;
	xor.b32  	%r1414, %r1413, %r1411;
	ld.global.u32 	%r1415, [%rd30+48];
	xor.b32  	%r1416, %r1415, %r1357;
	ld.global.u32 	%r1417, [%rd30+52];
	xor.b32  	%r1418, %r1417, %r1376;
	ld.global.u32 	%r1419, [%rd30+56];
	xor.b32  	%r1420, %r1419, %r1395;
	ld.global.u32 	%r1421, [%rd30+60];
	xor.b32  	%r1422, %r1421, %r1414;
	shr.u32 	%r1423, %r1416, 22;
	and.b32  	%r1424, %r1423, 1020;
	add.s32 	%r1425, %r1169, %r1424;
	ld.shared.u32 	%r1426, [%r1425];
	shr.u32 	%r1427, %r1418, 14;
	and.b32  	%r1428, %r1427, 1020;
	add.s32 	%r1429, %r1174, %r1428;
	ld.shared.u32 	%r1430, [%r1429];
	shr.u32 	%r1431, %r1420, 6;
	and.b32  	%r1432, %r1431, 1020;
	add.s32 	%r1433, %r1179, %r1432;
	ld.shared.u32 	%r1434, [%r1433];
	shl.b32 	%r1435, %r1422, 2;
	and.b32  	%r1436, %r1435, 1020;
	add.s32 	%r1437, %r1184, %r1436;
	ld.shared.u32 	%r1438, [%r1437];
	xor.b32  	%r1439, %r1430, %r1426;
	xor.b32  	%r1440, %r1439, %r1434;
	xor.b32  	%r1441, %r1440, %r1438;
	shr.u32 	%r1442, %r1418, 22;
	and.b32  	%r1443, %r1442, 1020;
	add.s32 	%r1444, %r1169, %r1443;
	ld.shared.u32 	%r1445, [%r1444];
	shr.u32 	%r1446, %r1420, 14;
	and.b32  	%r1447, %r1446, 1020;
	add.s32 	%r1448, %r1174, %r1447;
	ld.shared.u32 	%r1449, [%r1448];
	shr.u32 	%r1450, %r1422, 6;
	and.b32  	%r1451, %r1450, 1020;
	add.s32 	%r1452, %r1179, %r1451;
	ld.shared.u32 	%r1453, [%r1452];
	shl.b32 	%r1454, %r1416, 2;
	and.b32  	%r1455, %r1454, 1020;
	add.s32 	%r1456, %r1184, %r1455;
	ld.shared.u32 	%r1457, [%r1456];
	xor.b32  	%r1458, %r1449, %r1445;
	xor.b32  	%r1459, %r1458, %r1453;
	xor.b32  	%r1460, %r1459, %r1457;
	shr.u32 	%r1461, %r1420, 22;
	and.b32  	%r1462, %r1461, 1020;
	add.s32 	%r1463, %r1169, %r1462;
	ld.shared.u32 	%r1464, [%r1463];
	shr.u32 	%r1465, %r1422, 14;
	and.b32  	%r1466, %r1465, 1020;
	add.s32 	%r1467, %r1174, %r1466;
	ld.shared.u32 	%r1468, [%r1467];
	shr.u32 	%r1469, %r1416, 6;
	and.b32  	%r1470, %r1469, 1020;
	add.s32 	%r1471, %r1179, %r1470;
	ld.shared.u32 	%r1472, [%r1471];
	shl.b32 	%r1473, %r1418, 2;
	and.b32  	%r1474, %r1473, 1020;
	add.s32 	%r1475, %r1184, %r1474;
	ld.shared.u32 	%r1476, [%r1475];
	xor.b32  	%r1477, %r1468, %r1464;
	xor.b32  	%r1478, %r1477, %r1472;
	xor.b32  	%r1479, %r1478, %r1476;
	shr.u32 	%r1480, %r1422, 22;
	and.b32  	%r1481, %r1480, 1020;
	add.s32 	%r1482, %r1169, %r1481;
	ld.shared.u32 	%r1483, [%r1482];
	shr.u32 	%r1484, %r1416, 14;
	and.b32  	%r1485, %r1484, 1020;
	add.s32 	%r1486, %r1174, %r1485;
	ld.shared.u32 	%r1487, [%r1486];
	shr.u32 	%r1488, %r1418, 6;
	and.b32  	%r1489, %r1488, 1020;
	add.s32 	%r1490, %r1179, %r1489;
	ld.shared.u32 	%r1491, [%r1490];
	shl.b32 	%r1492, %r1420, 2;
	and.b32  	%r1493, %r1492, 1020;
	add.s32 	%r1494, %r1184, %r1493;
	ld.shared.u32 	%r1495, [%r1494];
	xor.b32  	%r1496, %r1487, %r1483;
	xor.b32  	%r1497, %r1496, %r1491;
	xor.b32  	%r1498, %r1497, %r1495;
	ld.global.u32 	%r1499, [%rd30+64];
	xor.b32  	%r1500, %r1499, %r1441;
	ld.global.u32 	%r1501, [%rd30+68];
	xor.b32  	%r1502, %r1501, %r1460;
	ld.global.u32 	%r1503, [%rd30+72];
	xor.b32  	%r1504, %r1503, %r1479;
	ld.global.u32 	%r1505, [%rd30+76];
	xor.b32  	%r1506, %r1505, %r1498;
	shr.u32 	%r1507, %r1500, 22;
	and.b32  	%r1508, %r1507, 1020;
	add.s32 	%r1509, %r1169, %r1508;
	ld.shared.u32 	%r1510, [%r1509];
	shr.u32 	%r1511, %r1502, 14;
	and.b32  	%r1512, %r1511, 1020;
	add.s32 	%r1513, %r1174, %r1512;
	ld.shared.u32 	%r1514, [%r1513];
	shr.u32 	%r1515, %r1504, 6;
	and.b32  	%r1516, %r1515, 1020;
	add.s32 	%r1517, %r1179, %r1516;
	ld.shared.u32 	%r1518, [%r1517];
	shl.b32 	%r1519, %r1506, 2;
	and.b32  	%r1520, %r1519, 1020;
	add.s32 	%r1521, %r1184, %r1520;
	ld.shared.u32 	%r1522, [%r1521];
	xor.b32  	%r1523, %r1514, %r1510;
	xor.b32  	%r1524, %r1523, %r1518;
	xor.b32  	%r1525, %r1524, %r1522;
	shr.u32 	%r1526, %r1502, 22;
	and.b32  	%r1527, %r1526, 1020;
	add.s32 	%r1528, %r1169, %r1527;
	ld.shared.u32 	%r1529, [%r1528];
	shr.u32 	%r1530, %r1504, 14;
	and.b32  	%r1531, %r1530, 1020;
	add.s32 	%r1532, %r1174, %r1531;
	ld.shared.u32 	%r1533, [%r1532];
	shr.u32 	%r1534, %r1506, 6;
	and.b32  	%r1535, %r1534, 1020;
	add.s32 	%r1536, %r1179, %r1535;
	ld.shared.u32 	%r1537, [%r1536];
	shl.b32 	%r1538, %r1500, 2;
	and.b32  	%r1539, %r1538, 1020;
	add.s32 	%r1540, %r1184, %r1539;
	ld.shared.u32 	%r1541, [%r1540];
	xor.b32  	%r1542, %r1533, %r1529;
	xor.b32  	%r1543, %r1542, %r1537;
	xor.b32  	%r1544, %r1543, %r1541;
	shr.u32 	%r1545, %r1504, 22;
	and.b32  	%r1546, %r1545, 1020;
	add.s32 	%r1547, %r1169, %r1546;
	ld.shared.u32 	%r1548, [%r1547];
	shr.u32 	%r1549, %r1506, 14;
	and.b32  	%r1550, %r1549, 1020;
	add.s32 	%r1551, %r1174, %r1550;
	ld.shared.u32 	%r1552, [%r1551];
	shr.u32 	%r1553, %r1500, 6;
	and.b32  	%r1554, %r1553, 1020;
	add.s32 	%r1555, %r1179, %r1554;
	ld.shared.u32 	%r1556, [%r1555];
	shl.b32 	%r1557, %r1502, 2;
	and.b32  	%r1558, %r1557, 1020;
	add.s32 	%r1559, %r1184, %r1558;
	ld.shared.u32 	%r1560, [%r1559];
	xor.b32  	%r1561, %r1552, %r1548;
	xor.b32  	%r1562, %r1561, %r1556;
	xor.b32  	%r1563, %r1562, %r1560;
	shr.u32 	%r1564, %r1506, 22;
	and.b32  	%r1565, %r1564, 1020;
	add.s32 	%r1566, %r1169, %r1565;
	ld.shared.u32 	%r1567, [%r1566];
	shr.u32 	%r1568, %r1500, 14;
	and.b32  	%r1569, %r1568, 1020;
	add.s32 	%r1570, %r1174, %r1569;
	ld.shared.u32 	%r1571, [%r1570];
	shr.u32 	%r1572, %r1502, 6;
	and.b32  	%r1573, %r1572, 1020;
	add.s32 	%r1574, %r1179, %r1573;
	ld.shared.u32 	%r1575, [%r1574];
	shl.b32 	%r1576, %r1504, 2;
	and.b32  	%r1577, %r1576, 1020;
	add.s32 	%r1578, %r1184, %r1577;
	ld.shared.u32 	%r1579, [%r1578];
	xor.b32  	%r1580, %r1571, %r1567;
	xor.b32  	%r1581, %r1580, %r1575;
	xor.b32  	%r1582, %r1581, %r1579;
	ld.global.u32 	%r1583, [%rd30+80];
	xor.b32  	%r1584, %r1583, %r1525;
	ld.global.u32 	%r1585, [%rd30+84];
	xor.b32  	%r1586, %r1585, %r1544;
	ld.global.u32 	%r1587, [%rd30+88];
	xor.b32  	%r1588, %r1587, %r1563;
	ld.global.u32 	%r1589, [%rd30+92];
	xor.b32  	%r1590, %r1589, %r1582;
	shr.u32 	%r1591, %r1584, 22;
	and.b32  	%r1592, %r1591, 1020;
	add.s32 	%r1593, %r1169, %r1592;
	ld.shared.u32 	%r1594, [%r1593];
	shr.u32 	%r1595, %r1586, 14;
	and.b32  	%r1596, %r1595, 1020;
	add.s32 	%r1597, %r1174, %r1596;
	ld.shared.u32 	%r1598, [%r1597];
	shr.u32 	%r1599, %r1588, 6;
	and.b32  	%r1600, %r1599, 1020;
	add.s32 	%r1601, %r1179, %r1600;
	ld.shared.u32 	%r1602, [%r1601];
	shl.b32 	%r1603, %r1590, 2;
	and.b32  	%r1604, %r1603, 1020;
	add.s32 	%r1605, %r1184, %r1604;
	ld.shared.u32 	%r1606, [%r1605];
	xor.b32  	%r1607, %r1598, %r1594;
	xor.b32  	%r1608, %r1607, %r1602;
	xor.b32  	%r1609, %r1608, %r1606;
	shr.u32 	%r1610, %r1586, 22;
	and.b32  	%r1611, %r1610, 1020;
	add.s32 	%r1612, %r1169, %r1611;
	ld.shared.u32 	%r1613, [%r1612];
	shr.u32 	%r1614, %r1588, 14;
	and.b32  	%r1615, %r1614, 1020;
	add.s32 	%r1616, %r1174, %r1615;
	ld.shared.u32 	%r1617, [%r1616];
	shr.u32 	%r1618, %r1590, 6;
	and.b32  	%r1619, %r1618, 1020;
	add.s32 	%r1620, %r1179, %r1619;
	ld.shared.u32 	%r1621, [%r1620];
	shl.b32 	%r1622, %r1584, 2;
	and.b32  	%r1623, %r1622, 1020;
	add.s32 	%r1624, %r1184, %r1623;
	ld.shared.u32 	%r1625, [%r1624];
	xor.b32  	%r1626, %r1617, %r1613;
	xor.b32  	%r1627, %r1626, %r1621;
	xor.b32  	%r1628, %r1627, %r1625;
	shr.u32 	%r1629, %r1588, 22;
	and.b32  	%r1630, %r1629, 1020;
	add.s32 	%r1631, %r1169, %r1630;
	ld.shared.u32 	%r1632, [%r1631];
	shr.u32 	%r1633, %r1590, 14;
	and.b32  	%r1634, %r1633, 1020;
	add.s32 	%r1635, %r1174, %r1634;
	ld.shared.u32 	%r1636, [%r1635];
	shr.u32 	%r1637, %r1584, 6;
	and.b32  	%r1638, %r1637, 1020;
	add.s32 	%r1639, %r1179, %r1638;
	ld.shared.u32 	%r1640, [%r1639];
	shl.b32 	%r1641, %r1586, 2;
	and.b32  	%r1642, %r1641, 1020;
	add.s32 	%r1643, %r1184, %r1642;
	ld.shared.u32 	%r1644, [%r1643];
	xor.b32  	%r1645, %r1636, %r1632;
	xor.b32  	%r1646, %r1645, %r1640;
	xor.b32  	%r1647, %r1646, %r1644;
	shr.u32 	%r1648, %r1590, 22;
	and.b32  	%r1649, %r1648, 1020;
	add.s32 	%r1650, %r1169, %r1649;
	ld.shared.u32 	%r1651, [%r1650];
	shr.u32 	%r1652, %r1584, 14;
	and.b32  	%r1653, %r1652, 1020;
	add.s32 	%r1654, %r1174, %r1653;
	ld.shared.u32 	%r1655, [%r1654];
	shr.u32 	%r1656, %r1586, 6;
	and.b32  	%r1657, %r1656, 1020;
	add.s32 	%r1658, %r1179, %r1657;
	ld.shared.u32 	%r1659, [%r1658];
	shl.b32 	%r1660, %r1588, 2;
	and.b32  	%r1661, %r1660, 1020;
	add.s32 	%r1662, %r1184, %r1661;
	ld.shared.u32 	%r1663, [%r1662];
	xor.b32  	%r1664, %r1655, %r1651;
	xor.b32  	%r1665, %r1664, %r1659;
	xor.b32  	%r1666, %r1665, %r1663;
	ld.global.u32 	%r1667, [%rd30+96];
	xor.b32  	%r1668, %r1667, %r1609;
	ld.global.u32 	%r1669, [%rd30+100];
	xor.b32  	%r1670, %r1669, %r1628;
	ld.global.u32 	%r1671, [%rd30+104];
	xor.b32  	%r1672, %r1671, %r1647;
	ld.global.u32 	%r1673, [%rd30+108];
	xor.b32  	%r1674, %r1673, %r1666;
	shr.u32 	%r1675, %r1668, 22;
	and.b32  	%r1676, %r1675, 1020;
	add.s32 	%r1677, %r1169, %r1676;
	ld.shared.u32 	%r1678, [%r1677];
	shr.u32 	%r1679, %r1670, 14;
	and.b32  	%r1680, %r1679, 1020;
	add.s32 	%r1681, %r1174, %r1680;
	ld.shared.u32 	%r1682, [%r1681];
	shr.u32 	%r1683, %r1672, 6;
	and.b32  	%r1684, %r1683, 1020;
	add.s32 	%r1685, %r1179, %r1684;
	ld.shared.u32 	%r1686, [%r1685];
	shl.b32 	%r1687, %r1674, 2;
	and.b32  	%r1688, %r1687, 1020;
	add.s32 	%r1689, %r1184, %r1688;
	ld.shared.u32 	%r1690, [%r1689];
	xor.b32  	%r1691, %r1682, %r1678;
	xor.b32  	%r1692, %r1691, %r1686;
	xor.b32  	%r1693, %r1692, %r1690;
	shr.u32 	%r1694, %r1670, 22;
	and.b32  	%r1695, %r1694, 1020;
	add.s32 	%r1696, %r1169, %r1695;
	ld.shared.u32 	%r1697, [%r1696];
	shr.u32 	%r1698, %r1672, 14;
	and.b32  	%r1699, %r1698, 1020;
	add.s32 	%r1700, %r1174, %r1699;
	ld.shared.u32 	%r1701, [%r1700];
	shr.u32 	%r1702, %r1674, 6;
	and.b32  	%r1703, %r1702, 1020;
	add.s32 	%r1704, %r1179, %r1703;
	ld.shared.u32 	%r1705, [%r1704];
	shl.b32 	%r1706, %r1668, 2;
	and.b32  	%r1707, %r1706, 1020;
	add.s32 	%r1708, %r1184, %r1707;
	ld.shared.u32 	%r1709, [%r1708];
	xor.b32  	%r1710, %r1701, %r1697;
	xor.b32  	%r1711, %r1710, %r1705;
	xor.b32  	%r1712, %r1711, %r1709;
	shr.u32 	%r1713, %r1672, 22;
	and.b32  	%r1714, %r1713, 1020;
	add.s32 	%r1715, %r1169, %r1714;
	ld.shared.u32 	%r1716, [%r1715];
	shr.u32 	%r1717, %r1674, 14;
	and.b32  	%r1718, %r1717, 1020;
	add.s32 	%r1719, %r1174, %r1718;
	ld.shared.u32 	%r1720, [%r1719];
	shr.u32 	%r1721, %r1668, 6;
	and.b32  	%r1722, %r1721, 1020;
	add.s32 	%r1723, %r1179, %r1722;
	ld.shared.u32 	%r1724, [%r1723];
	shl.b32 	%r1725, %r1670, 2;
	and.b32  	%r1726, %r1725, 1020;
	add.s32 	%r1727, %r1184, %r1726;
	ld.shared.u32 	%r1728, [%r1727];
	xor.b32  	%r1729, %r1720, %r1716;
	xor.b32  	%r1730, %r1729, %r1724;
	xor.b32  	%r1731, %r1730, %r1728;
	shr.u32 	%r1732, %r1674, 22;
	and.b32  	%r1733, %r1732, 1020;
	add.s32 	%r1734, %r1169, %r1733;
	ld.shared.u32 	%r1735, [%r1734];
	shr.u32 	%r1736, %r1668, 14;
	and.b32  	%r1737, %r1736, 1020;
	add.s32 	%r1738, %r1174, %r1737;
	ld.shared.u32 	%r1739, [%r1738];
	shr.u32 	%r1740, %r1670, 6;
	and.b32  	%r1741, %r1740, 1020;
	add.s32 	%r1742, %r1179, %r1741;
	ld.shared.u32 	%r1743, [%r1742];
	shl.b32 	%r1744, %r1672, 2;
	and.b32  	%r1745, %r1744, 1020;
	add.s32 	%r1746, %r1184, %r1745;
	ld.shared.u32 	%r1747, [%r1746];
	xor.b32  	%r1748, %r1739, %r1735;
	xor.b32  	%r1749, %r1748, %r1743;
	xor.b32  	%r1750, %r1749, %r1747;
	ld.global.u32 	%r1751, [%rd30+112];
	xor.b32  	%r1752, %r1751, %r1693;
	ld.global.u32 	%r1753, [%rd30+116];
	xor.b32  	%r1754, %r1753, %r1712;
	ld.global.u32 	%r1755, [%rd30+120];
	xor.b32  	%r1756, %r1755, %r1731;
	ld.global.u32 	%r1757, [%rd30+124];
	xor.b32  	%r1758, %r1757, %r1750;
	shr.u32 	%r1759, %r1752, 22;
	and.b32  	%r1760, %r1759, 1020;
	add.s32 	%r1761, %r1169, %r1760;
	ld.shared.u32 	%r1762, [%r1761];
	shr.u32 	%r1763, %r1754, 14;
	and.b32  	%r1764, %r1763, 1020;
	add.s32 	%r1765, %r1174, %r1764;
	ld.shared.u32 	%r1766, [%r1765];
	shr.u32 	%r1767, %r1756, 6;
	and.b32  	%r1768, %r1767, 1020;
	add.s32 	%r1769, %r1179, %r1768;
	ld.shared.u32 	%r1770, [%r1769];
	shl.b32 	%r1771, %r1758, 2;
	and.b32  	%r1772, %r1771, 1020;
	add.s32 	%r1773, %r1184, %r1772;
	ld.shared.u32 	%r1774, [%r1773];
	xor.b32  	%r1775, %r1766, %r1762;
	xor.b32  	%r1776, %r1775, %r1770;
	xor.b32  	%r1777, %r1776, %r1774;
	shr.u32 	%r1778, %r1754, 22;
	and.b32  	%r1779, %r1778, 1020;
	add.s32 	%r1780, %r1169, %r1779;
	ld.shared.u32 	%r1781, [%r1780];
	shr.u32 	%r1782, %r1756, 14;
	and.b32  	%r1783, %r1782, 1020;
	add.s32 	%r1784, %r1174, %r1783;
	ld.shared.u32 	%r1785, [%r1784];
	shr.u32 	%r1786, %r1758, 6;
	and.b32  	%r1787, %r1786, 1020;
	add.s32 	%r1788, %r1179, %r1787;
	ld.shared.u32 	%r1789, [%r1788];
	shl.b32 	%r1790, %r1752, 2;
	and.b32  	%r1791, %r1790, 1020;
	add.s32 	%r1792, %r1184, %r1791;
	ld.shared.u32 	%r1793, [%r1792];
	xor.b32  	%r1794, %r1785, %r1781;
	xor.b32  	%r1795, %r1794, %r1789;
	xor.b32  	%r1796, %r1795, %r1793;
	shr.u32 	%r1797, %r1756, 22;
	and.b32  	%r1798, %r1797, 1020;
	add.s32 	%r1799, %r1169, %r1798;
	ld.shared.u32 	%r1800, [%r1799];
	shr.u32 	%r1801, %r1758, 14;
	and.b32  	%r1802, %r1801, 1020;
	add.s32 	%r1803, %r1174, %r1802;
	ld.shared.u32 	%r1804, [%r1803];
	shr.u32 	%r1805, %r1752, 6;
	and.b32  	%r1806, %r1805, 1020;
	add.s32 	%r1807, %r1179, %r1806;
	ld.shared.u32 	%r1808, [%r1807];
	shl.b32 	%r1809, %r1754, 2;
	and.b32  	%r1810, %r1809, 1020;
	add.s32 	%r1811, %r1184, %r1810;
	ld.shared.u32 	%r1812, [%r1811];
	xor.b32  	%r1813, %r1804, %r1800;
	xor.b32  	%r1814, %r1813, %r1808;
	xor.b32  	%r1815, %r1814, %r1812;
	shr.u32 	%r1816, %r1758, 22;
	and.b32  	%r1817, %r1816, 1020;
	add.s32 	%r1818, %r1169, %r1817;
	ld.shared.u32 	%r1819, [%r1818];
	shr.u32 	%r1820, %r1752, 14;
	and.b32  	%r1821, %r1820, 1020;
	add.s32 	%r1822, %r1174, %r1821;
	ld.shared.u32 	%r1823, [%r1822];
	shr.u32 	%r1824, %r1754, 6;
	and.b32  	%r1825, %r1824, 1020;
	add.s32 	%r1826, %r1179, %r1825;
	ld.shared.u32 	%r1827, [%r1826];
	shl.b32 	%r1828, %r1756, 2;
	and.b32  	%r1829, %r1828, 1020;
	add.s32 	%r1830, %r1184, %r1829;
	ld.shared.u32 	%r1831, [%r1830];
	xor.b32  	%r1832, %r1823, %r1819;
	xor.b32  	%r1833, %r1832, %r1827;
	xor.b32  	%r1834, %r1833, %r1831;
	ld.global.u32 	%r1835, [%rd30+128];
	xor.b32  	%r1836, %r1835, %r1777;
	ld.global.u32 	%r1837, [%rd30+132];
	xor.b32  	%r1838, %r1837, %r1796;
	ld.global.u32 	%r1839, [%rd30+136];
	xor.b32  	%r1840, %r1839, %r1815;
	ld.global.u32 	%r1841, [%rd30+140];
	xor.b32  	%r1842, %r1841, %r1834;
	shr.u32 	%r1843, %r1836, 22;
	and.b32  	%r1844, %r1843, 1020;
	add.s32 	%r1845, %r1169, %r1844;
	ld.shared.u32 	%r1846, [%r1845];
	shr.u32 	%r1847, %r1838, 14;
	and.b32  	%r1848, %r1847, 1020;
	add.s32 	%r1849, %r1174, %r1848;
	ld.shared.u32 	%r1850, [%r1849];
	shr.u32 	%r1851, %r1840, 6;
	and.b32  	%r1852, %r1851, 1020;
	add.s32 	%r1853, %r1179, %r1852;
	ld.shared.u32 	%r1854, [%r1853];
	shl.b32 	%r1855, %r1842, 2;
	and.b32  	%r1856, %r1855, 1020;
	add.s32 	%r1857, %r1184, %r1856;
	ld.shared.u32 	%r1858, [%r1857];
	xor.b32  	%r1859, %r1850, %r1846;
	xor.b32  	%r1860, %r1859, %r1854;
	xor.b32  	%r1861, %r1860, %r1858;
	shr.u32 	%r1862, %r1838, 22;
	and.b32  	%r1863, %r1862, 1020;
	add.s32 	%r1864, %r1169, %r1863;
	ld.shared.u32 	%r1865, [%r1864];
	shr.u32 	%r1866, %r1840, 14;
	and.b32  	%r1867, %r1866, 1020;
	add.s32 	%r1868, %r1174, %r1867;
	ld.shared.u32 	%r1869, [%r1868];
	shr.u32 	%r1870, %r1842, 6;
	and.b32  	%r1871, %r1870, 1020;
	add.s32 	%r1872, %r1179, %r1871;
	ld.shared.u32 	%r1873, [%r1872];
	shl.b32 	%r1874, %r1836, 2;
	and.b32  	%r1875, %r1874, 1020;
	add.s32 	%r1876, %r1184, %r1875;
	ld.shared.u32 	%r1877, [%r1876];
	xor.b32  	%r1878, %r1869, %r1865;
	xor.b32  	%r1879, %r1878, %r1873;
	xor.b32  	%r1880, %r1879, %r1877;
	shr.u32 	%r1881, %r1840, 22;
	and.b32  	%r1882, %r1881, 1020;
	add.s32 	%r1883, %r1169, %r1882;
	ld.shared.u32 	%r1884, [%r1883];
	shr.u32 	%r1885, %r1842, 14;
	and.b32  	%r1886, %r1885, 1020;
	add.s32 	%r1887, %r1174, %r1886;
	ld.shared.u32 	%r1888, [%r1887];
	shr.u32 	%r1889, %r1836, 6;
	and.b32  	%r1890, %r1889, 1020;
	add.s32 	%r1891, %r1179, %r1890;
	ld.shared.u32 	%r1892, [%r1891];
	shl.b32 	%r1893, %r1838, 2;
	and.b32  	%r1894, %r1893, 1020;
	add.s32 	%r1895, %r1184, %r1894;
	ld.shared.u32 	%r1896, [%r1895];
	xor.b32  	%r1897, %r1888, %r1884;
	xor.b32  	%r1898, %r1897, %r1892;
	xor.b32  	%r1899, %r1898, %r1896;
	shr.u32 	%r1900, %r1842, 22;
	and.b32  	%r1901, %r1900, 1020;
	add.s32 	%r1902, %r1169, %r1901;
	ld.shared.u32 	%r1903, [%r1902];
	shr.u32 	%r1904, %r1836, 14;
	and.b32  	%r1905, %r1904, 1020;
	add.s32 	%r1906, %r1174, %r1905;
	ld.shared.u32 	%r1907, [%r1906];
	shr.u32 	%r1908, %r1838, 6;
	and.b32  	%r1909, %r1908, 1020;
	add.s32 	%r1910, %r1179, %r1909;
	ld.shared.u32 	%r1911, [%r1910];
	shl.b32 	%r1912, %r1840, 2;
	and.b32  	%r1913, %r1912, 1020;
	add.s32 	%r1914, %r1184, %r1913;
	ld.shared.u32 	%r1915, [%r1914];
	xor.b32  	%r1916, %r1907, %r1903;
	xor.b32  	%r1917, %r1916, %r1911;
	xor.b32  	%r1918, %r1917, %r1915;
	ld.global.u32 	%r1919, [%rd30+144];
	xor.b32  	%r1920, %r1919, %r1861;
	shr.u32 	%r1921, %r1920, 8;
	shr.u32 	%r1922, %r1920, 16;
	shr.u32 	%r1923, %r1920, 24;
	ld.global.u32 	%r1924, [%rd30+148];
	xor.b32  	%r1925, %r1924, %r1880;
	shr.u32 	%r1926, %r1925, 8;
	shr.u32 	%r1927, %r1925, 16;
	shr.u32 	%r1928, %r1925, 24;
	ld.global.u32 	%r1929, [%rd30+152];
	xor.b32  	%r1930, %r1929, %r1899;
	shr.u32 	%r1931, %r1930, 8;
	shr.u32 	%r1932, %r1930, 16;
	shr.u32 	%r1933, %r1930, 24;
	ld.global.u32 	%r1934, [%rd30+156];
	xor.b32  	%r1935, %r1934, %r1918;
	and.b32  	%r1936, %r1920, 255;
	mov.u32 	%r1937, _ZZ7AES_128P8aesBlockyPjiE11matrizCajaS;
	add.s32 	%r1938, %r1937, %r1936;
	ld.shared.u8 	%r1939, [%r1938];
	and.b32  	%r1940, %r1921, 255;
	add.s32 	%r1941, %r1937, %r1940;
	ld.shared.u8 	%rs1, [%r1941];
	and.b32  	%r1942, %r1922, 255;
	add.s32 	%r1943, %r1937, %r1942;
	ld.shared.u8 	%r1944, [%r1943];
	add.s32 	%r1945, %r1937, %r1923;
	and.b32  	%r1946, %r1925, 255;
	add.s32 	%r1947, %r1937, %r1946;
	ld.shared.u8 	%r1948, [%r1947];
	and.b32  	%r1949, %r1926, 255;
	add.s32 	%r1950, %r1937, %r1949;
	ld.shared.u8 	%rs2, [%r1950];
	and.b32  	%r1951, %r1927, 255;
	add.s32 	%r1952, %r1937, %r1951;
	ld.shared.u8 	%r1953, [%r1952];
	add.s32 	%r1954, %r1937, %r1928;
	and.b32  	%r1955, %r1930, 255;
	add.s32 	%r1956, %r1937, %r1955;
	ld.shared.u8 	%r1957, [%r1956];
	and.b32  	%r1958, %r1931, 255;
	add.s32 	%r1959, %r1937, %r1958;
	ld.shared.u8 	%rs3, [%r1959];
	and.b32  	%r1960, %r1932, 255;
	add.s32 	%r1961, %r1937, %r1960;
	ld.shared.u8 	%r1962, [%r1961];
	add.s32 	%r1963, %r1937, %r1933;
	and.b32  	%r1964, %r1935, 255;
	add.s32 	%r1965, %r1937, %r1964;
	ld.shared.u8 	%r1966, [%r1965];
	shr.u32 	%r1967, %r1935, 8;
	and.b32  	%r1968, %r1967, 255;
	add.s32 	%r1969, %r1937, %r1968;
	ld.shared.u8 	%rs4, [%r1969];
	shr.u32 	%r1970, %r1935, 16;
	and.b32  	%r1971, %r1970, 255;
	add.s32 	%r1972, %r1937, %r1971;
	ld.shared.u8 	%r1973, [%r1972];
	shr.u32 	%r1974, %r1935, 24;
	add.s32 	%r1975, %r1937, %r1974;
	ld.shared.u8 	%r1976, [%r1975];
	shl.b32 	%r1977, %r1976, 24;
	mul.wide.u16 	%r1978, %rs2, 256;
	or.b32  	%r1979, %r1978, %r1957;
	shl.b32 	%r1980, %r1944, 16;
	or.b32  	%r1981, %r1979, %r1980;
	or.b32  	%r1982, %r1981, %r1977;
	ld.shared.u8 	%r1983, [%r1945];
	shl.b32 	%r1984, %r1983, 24;
	shl.b32 	%r1985, %r1953, 16;
	or.b32  	%r1986, %r1984, %r1985;
	mul.wide.u16 	%r1987, %rs3, 256;
	or.b32  	%r1988, %r1986, %r1987;
	or.b32  	%r1989, %r1988, %r1966;
	ld.global.u32 	%r1990, [%rd30+160];
	xor.b32  	%r1991, %r1990, %r1989;
	ld.shared.u8 	%r1992, [%r1954];
	shl.b32 	%r1993, %r1992, 24;
	shl.b32 	%r1994, %r1962, 16;
	or.b32  	%r1995, %r1993, %r1994;
	mul.wide.u16 	%r1996, %rs4, 256;
	or.b32  	%r1997, %r1995, %r1996;
	or.b32  	%r1998, %r1997, %r1939;
	ld.global.u32 	%r1999, [%rd30+164];
	xor.b32  	%r2000, %r1999, %r1998;
	ld.shared.u8 	%r2001, [%r1963];
	shl.b32 	%r2002, %r2001, 24;
	shl.b32 	%r2003, %r1973, 16;
	or.b32  	%r2004, %r2002, %r2003;
	mul.wide.u16 	%r2005, %rs1, 256;
	or.b32  	%r2006, %r2004, %r2005;
	or.b32  	%r2007, %r2006, %r1948;
	ld.global.u32 	%r2008, [%rd30+168];
	xor.b32  	%r2009, %r2008, %r2007;
	ld.global.u32 	%r2010, [%rd30+172];
	xor.b32  	%r2011, %r2010, %r1982;
	st.global.u32 	[%rd33], %r1991;
	st.global.u32 	[%rd33+4], %r2000;
	st.global.u32 	[%rd33+8], %r2009;
	st.global.u32 	[%rd33+12], %r2011;
$L__BB0_5:
	ret;

}
	// .globl	_Z24OCB128EncryptRandomAccesP8aesBlockS0_yyPj
.visible .entry _Z24OCB128EncryptRandomAccesP8aesBlockS0_yyPj(
	.param .u64 .ptr .align 1 _Z24OCB128EncryptRandomAccesP8aesBlockS0_yyPj_param_0,
	.param .u64 .ptr .align 1 _Z24OCB128EncryptRandomAccesP8aesBlockS0_yyPj_param_1,
	.param .u64 _Z24OCB128EncryptRandomAccesP8aesBlockS0_yyPj_param_2,
	.param .u64 _Z24OCB128EncryptRandomAccesP8aesBlockS0_yyPj_param_3,
	.param .u64 .ptr .align 1 _Z24OCB128EncryptRandomAccesP8aesBlockS0_yyPj_param_4
)
{
	.local .align 16 .b8 	__local_depot1[8704];
	.reg .b64 	%SP;
	.reg .b64 	%SPL;
	.reg .pred 	%p<5>;
	.reg .b16 	%rs<9>;
	.reg .b32 	%r<3374>;
	.reg .b64 	%rd<200>;
	.reg .b64 	%fd<4>;

	mov.u64 	%SPL, __local_depot1;
	ld.param.u64 	%rd40, [_Z24OCB128EncryptRandomAccesP8aesBlockS0_yyPj_param_0];
	ld.param.u64 	%rd41, [_Z24OCB128EncryptRandomAccesP8aesBlockS0_yyPj_param_1];
	ld.param.u64 	%rd42, [_Z24OCB128EncryptRandomAccesP8aesBlockS0_yyPj_param_2];
	ld.param.u64 	%rd43, [_Z24OCB128EncryptRandomAccesP8aesBlockS0_yyPj_param_4];
	cvta.to.global.u64 	%rd1, %rd43;
	add.u64 	%rd199, %SPL, 0;
	add.u64 	%rd3, %SPL, 512;
	add.u64 	%rd4, %SPL, 1536;
	add.u64 	%rd5, %SPL, 2560;
	add.u64 	%rd6, %SPL, 3584;
	add.u64 	%rd7, %SPL, 256;
	add.u64 	%rd8, %SPL, 5632;
	add.u64 	%rd9, %SPL, 4608;
	add.u64 	%rd10, %SPL, 6656;
	mov.u32 	%r22, %ntid.x;
	mov.u32 	%r23, %ctaid.x;
	mov.u32 	%r1, %tid.x;
	mad.lo.s32 	%r24, %r22, %r23, %r1;
	cvt.s64.s32 	%rd11, %r24;
	shr.u64 	%rd53, %rd42, 4;
	setp.le.u64 	%p1, %rd53, %rd11;
	@%p1 bra 	$L__BB1_7;
	add.u64 	%rd56, %SPL, 7680;
	cvt.u32.u64 	%r25, %rd11;
	cvta.to.global.u64 	%rd57, %rd41;
	cvt.rn.f64.s32 	%fd1, %r25;
	div.rn.f64 	%fd2, %fd1, 0d406FE00000000000;
	cvt.rmi.f64.f64 	%fd3, %fd2;
	cvt.rzi.u64.f64 	%rd58, %fd3;
	bar.sync 	0;
	shl.b64 	%rd59, %rd58, 5;
	add.s64 	%rd60, %rd57, %rd59;
	ld.global.u32 	%r2, [%rd60];
	ld.global.u32 	%r3, [%rd60+4];
	ld.global.u32 	%r4, [%rd60+8];
	ld.global.u32 	%r5, [%rd60+12];
	mov.b32 	%r26, 1990973438;
	mov.b32 	%r27, 728170800;
	mov.b32 	%r28, -982553614;
	mov.b32 	%r29, 2071428195;
	st.local.v4.b32 	[%rd7], {%r29, %r28, %r27, %r26};
	mov.b32 	%r30, -1066228580;
	mov.b32 	%r31, -1348283219;
	mov.b32 	%r32, -263759366;
	mov.b32 	%r33, 2110358218;
	st.local.v4.b32 	[%rd7+16], {%r33, %r32, %r31, %r30};
	mov.b32 	%r34, 355588209;
	mov.b32 	%r35, -236608204;
	mov.b32 	%r36, -856211658;
	mov.b32 	%r37, 647232951;
	st.local.v4.b32 	[%rd7+32], {%r37, %r36, %r35, %r34};
	mov.b32 	%r38, 1974609899;
	mov.b32 	%r39, -494923257;
	mov.b32 	%r40, -1710909928;
	mov.b32 	%r41, -1021065468;
	st.local.v4.b32 	[%rd7+48], {%r41, %r40, %r39, %r38};
	mov.b32 	%r42, -2077236439;
	mov.b32 	%r43, -1277805742;
	mov.b32 	%r44, -1604686309;
	mov.b32 	%r45, 439124745;
	st.local.v4.b32 	[%rd7+64], {%r45, %r44, %r43, %r42};
	mov.b32 	%r46, -816296886;
	mov.b32 	%r47, 968805226;
	mov.b32 	%r48, 1538391072;
	mov.b32 	%r49, -318713517;
	st.local.v4.b32 	[%rd7+80], {%r49, %r48, %r47, %r46};
	mov.b32 	%r50, -1465959344;
	mov.b32 	%r51, 2130901317;
	mov.b32 	%r52, -2060235453;
	mov.b32 	%r53, -72683568;
	st.local.v4.b32 	[%rd7+96], {%r53, %r52, %r51, %r50};
	mov.b32 	%r54, -755761392;
	mov.b32 	%r55, 567981756;
	mov.b32 	%r56, -180839022;
	mov.b32 	%r57, -1891589295;
	st.local.v4.b32 	[%rd7+112], {%r57, %r56, %r55, %r54};
	mov.b32 	%r58, 1931042148;
	mov.b32 	%r59, 1031710660;
	mov.b32 	%r60, 390371167;
	mov.b32 	%r61, -334295859;
	st.local.v4.b32 	[%rd7+128], {%r61, %r60, %r59, %r58};
	mov.b32 	%r62, -620011810;
	mov.b32 	%r63, 347663942;
	mov.b32 	%r64, -2003817950;
	mov.b32 	%r65, -598769312;
	st.local.v4.b32 	[%rd7+144], {%r65, %r64, %r63, %r62};
	mov.b32 	%r66, 2045023633;
	mov.b32 	%r67, 1655493570;
	mov.b32 	%r68, 1545864777;
	mov.b32 	%r69, 171586272;
	st.local.v4.b32 	[%rd7+160], {%r69, %r68, %r67, %r66};
	mov.b32 	%r70, 145652325;
	mov.b32 	%r71, -353085844;
	mov.b32 	%r72, -1454451315;
	mov.b32 	%r73, 1832372455;
	st.local.v4.b32 	[%rd7+176], {%r73, %r72, %r71, %r70};
	mov.b32 	%r74, -1970553525;
	mov.b32 	%r75, 527752680;
	mov.b32 	%r76, -961239524;
	mov.b32 	%r77, 774207674;
	st.local.v4.b32 	[%rd7+192], {%r77, %r76, %r75, %r74};
	mov.b32 	%r78, -1642217082;
	mov.b32 	%r79, -1185467039;
	mov.b32 	%r80, 251003720;
	mov.b32 	%r81, 1723154032;
	st.local.v4.b32 	[%rd7+208], {%r81, %r80, %r79, %r78};
	mov.b32 	%r82, -551004722;
	mov.b32 	%r83, -377020773;
	mov.b32 	%r84, -1802577559;
	mov.b32 	%r85, 295237857;
	st.local.v4.b32 	[%rd7+224], {%r85, %r84, %r83, %r82};
	mov.b32 	%r86, 381375664;
	mov.b32 	%r87, 254646593;
	mov.b32 	%r88, 1749214911;
	mov.b32 	%r89, 227123596;
	st.local.v4.b32 	[%rd7+240], {%r89, %r88, %r87, %r86};
	mov.b32 	%r90, -159679603;
	mov.b32 	%r91, -294160487;
	mov.b32 	%r92, -126059388;
	mov.b32 	%r93, -966564955;
	st.local.v4.u32 	[%rd4], {%r93, %r92, %r91, %r90};
	add.s64 	%rd197, %rd4, 16;
	mov.b32 	%r94, -1849309868;
	mov.b32 	%r95, -563122255;
	mov.b32 	%r96, -697603139;
	mov.b32 	%r97, -855539;
	st.local.v4.u32 	[%rd4+16], {%r97, %r96, %r95, %r94};
	mov.b32 	%r98, 1445669757;
	mov.b32 	%r99, -832084055;
	mov.b32 	%r100, 33620227;
	mov.b32 	%r101, 1613770832;
	st.local.v4.u32 	[%rd4+32], {%r101, %r100, %r99, %r98};
	mov.b32 	%r102, -327780710;
	mov.b32 	%r103, 1303096294;
	mov.b32 	%r104, -1244145822;
	mov.b32 	%r105, -402719207;
	st.local.v4.u32 	[%rd4+48], {%r105, %r104, %r103, %r102};
	mov.b32 	%r106, -92439161;
	mov.b32 	%r107, -1983264448;
	mov.b32 	%r108, 528646813;
	mov.b32 	%r109, -1882535355;
	st.local.v4.u32 	[%rd4+64], {%r109, %r108, %r107, %r106};
	mov.b32 	%r110, -68095989;
	mov.b32 	%r111, -1907931191;
	mov.b32 	%r112, -1302767125;
	mov.b32 	%r113, -268764651;
	st.local.v4.u32 	[%rd4+80], {%r113, %r112, %r111, %r110};
	mov.b32 	%r114, 1169141738;
	mov.b32 	%r115, 1604494077;
	mov.b32 	%r116, -1277897625;
	mov.b32 	%r117, 1101901292;
	st.local.v4.u32 	[%rd4+96], {%r117, %r116, %r115, %r114};
	mov.b32 	%r118, -1681866661;
	mov.b32 	%r119, -462261610;
	mov.b32 	%r120, 1403299063;
	mov.b32 	%r121, 597466303;
	st.local.v4.u32 	[%rd4+112], {%r121, %r120, %r119, %r118};
	mov.b32 	%r122, 1277568618;
	mov.b32 	%r123, 1033081774;
	mov.b32 	%r124, -503448292;
	mov.b32 	%r125, 1974974402;
	st.local.v4.u32 	[%rd4+128], {%r125, %r124, %r123, %r122};
	mov.b32 	%r126, -2083730353;
	mov.b32 	%r127, -168298750;
	mov.b32 	%r128, 2118074177;
	mov.b32 	%r129, 1815492186;
	st.local.v4.u32 	[%rd4+144], {%r129, %r128, %r127, %r126};
	mov.b32 	%r130, -101584632;
	mov.b32 	%r131, -773462732;
	mov.b32 	%r132, 1369810420;
	mov.b32 	%r133, 1748251740;
	st.local.v4.u32 	[%rd4+160], {%r133, %r132, %r131, %r130};
	mov.b32 	%r134, 706024767;
	mov.b32 	%r135, 1647391059;
	mov.b32 	%r136, -1411852173;
	mov.b32 	%r137, -495881837;
	st.local.v4.u32 	[%rd4+176], {%r137, %r136, %r135, %r134};
	mov.b32 	%r138, -1648114850;
	mov.b32 	%r139, 1176707941;
	mov.b32 	%r140, -1782069422;
	mov.b32 	%r141, 134480908;
	st.local.v4.u32 	[%rd4+192], {%r141, %r140, %r139, %r138};
	mov.b32 	%r142, 798661301;
	mov.b32 	%r143, 168101135;
	mov.b32 	%r144, 932615841;
	mov.b32 	%r145, 806885416;
	st.local.v4.u32 	[%rd4+208], {%r145, %r144, %r143, %r142};
	mov.b32 	%r146, -538779075;
	mov.b32 	%r147, 461406363;
	mov.b32 	%r148, 605164086;
	mov.b32 	%r149, 235341577;
	st.local.v4.u32 	[%rd4+224], {%r149, %r148, %r147, %r146};
	mov.b32 	%r150, -361400929;
	mov.b32 	%r151, 2142417613;
	mov.b32 	%r152, 1311188841;
	mov.b32 	%r153, -840176858;
	st.local.v4.u32 	[%rd4+240], {%r153, %r152, %r151, %r150};
	mov.b32 	%r154, 874125870;
	mov.b32 	%r155, 1479289972;
	mov.b32 	%r156, 495158174;
	mov.b32 	%r157, 302582043;
	st.local.v4.u32 	[%rd4+256], {%r157, %r156, %r155, %r154};
	mov.b32 	%r158, 1537253627;
	mov.b32 	%r159, -1269146898;
	mov.b32 	%r160, -596742478;
	mov.b32 	%r161, 907746093;
	st.local.v4.u32 	[%rd4+272], {%r161, %r160, %r159, %r158};
	mov.b32 	%r162, 2108928974;
	mov.b32 	%r163, -1210657183;
	mov.b32 	%r164, 1983593293;
	mov.b32 	%r165, -1538108682;
	st.local.v4.u32 	[%rd4+288], {%r165, %r164, %r163, %r162};
	mov.b32 	%r166, 327451799;
	mov.b32 	%r167, 1580150641;
	mov.b32 	%r168, -572267714;
	mov.b32 	%r169, 1378429307;
	st.local.v4.u32 	[%rd4+304], {%r169, %r168, %r167, %r166};
	mov.b32 	%r170, -1041371860;
	mov.b32 	%r171, 0;
	mov.b32 	%r172, -1177431704;
	mov.b32 	%r173, -1504488459;
	st.local.v4.u32 	[%rd4+320], {%r173, %r172, %r171, %r170};
	mov.b32 	%r174, -1235526675;
	mov.b32 	%r175, 2041688520;
	mov.b32 	%r176, -469959649;
	mov.b32 	%r177, 1075847264;
	st.local.v4.u32 	[%rd4+336], {%r177, %r176, %r175, %r174};
	mov.b32 	%r178, 1916352843;
	mov.b32 	%r179, 1740553945;
	mov.b32 	%r180, -1916023994;
	mov.b32 	%r181, -731223362;
	st.local.v4.u32 	[%rd4+352], {%r181, %r180, %r179, %r178};
	mov.b32 	%r182, -2049978550;
	mov.b32 	%r183, -1336387352;
	mov.b32 	%r184, -1739830060;
	mov.b32 	%r185, -1807070498;
	st.local.v4.u32 	[%rd4+368], {%r185, %r184, %r183, %r182};
	mov.b32 	%r186, -302253290;
	mov.b32 	%r187, 1336584933;
	mov.b32 	%r188, -974131414;
	mov.b32 	%r189, -1143943061;
	st.local.v4.u32 	[%rd4+384], {%r189, %r188, %r187, %r186};
	mov.b32 	%r190, 293963156;
	mov.b32 	%r191, 1714631509;
	mov.b32 	%r192, -1706209833;
	mov.b32 	%r193, -2042412091;
	st.local.v4.u32 	[%rd4+400], {%r193, %r192, %r191, %r190};
	mov.b32 	%r194, -25198719;
	mov.b32 	%r195, 67240454;
	mov.b32 	%r196, -369493744;
	mov.b32 	%r197, -1975171633;
	st.local.v4.u32 	[%rd4+416], {%r197, %r196, %r195, %r194};
	mov.b32 	%r198, 1269344483;
	mov.b32 	%r199, 631218106;
	mov.b32 	%r200, 2017213508;
	mov.b32 	%r201, -1605349136;
	st.local.v4.u32 	[%rd4+432], {%r201, %r200, %r199, %r198};
	mov.b32 	%r202, 93294474;
	mov.b32 	%r203, -2143272768;
	mov.b32 	%r204, 1571005438;
	mov.b32 	%r205, -1571728909;
	st.local.v4.u32 	[%rd4+448], {%r205, %r204, %r203, %r202};
	mov.b32 	%r206, -235539196;
	mov.b32 	%r207, 1882732616;
	mov.b32 	%r208, 563977660;
	mov.b32 	%r209, 1066570413;
	st.local.v4.u32 	[%rd4+464], {%r209, %r208, %r207, %r206};
	mov.b32 	%r210, 1109467491;
	mov.b32 	%r211, -1344611723;
	mov.b32 	%r212, 2008463041;
	mov.b32 	%r213, 1673313503;
	st.local.v4.u32 	[%rd4+480], {%r213, %r212, %r211, %r210};
	mov.b32 	%r214, -1076702611;
	mov.b32 	%r215, -34344178;
	mov.b32 	%r216, -436207846;
	mov.b32 	%r217, 537923632;
	st.local.v4.u32 	[%rd4+496], {%r217, %r216, %r215, %r214};
	mov.b32 	%r218, -1007883217;
	mov.b32 	%r219, 638784309;
	mov.b32 	%r220, 403442708;
	mov.b32 	%r221, -2117218996;
	st.local.v4.u32 	[%rd4+512], {%r221, %r220, %r219, %r218};
	mov.b32 	%r222, 773265209;
	mov.b32 	%r223, -2008791860;
	mov.b32 	%r224, 899127202;
	mov.b32 	%r225, -1101045791;
	st.local.v4.u32 	[%rd4+528], {%r225, %r224, %r223, %r222};
	mov.b32 	%r226, 2050833735;
	mov.b32 	%r227, -58818942;
	mov.b32 	%r228, 1437050866;
	mov.b32 	%r229, -1815821225;
	st.local.v4.u32 	[%rd4+544], {%r229, %r228, %r227, %r226};
	mov.b32 	%r230, -428641387;
	mov.b32 	%r231, 840505643;
	mov.b32 	%r232, -1168286233;
	mov.b32 	%r233, -932944724;
	st.local.v4.u32 	[%rd4+560], {%r233, %r232, %r231, %r230};
	mov.b32 	%r234, -1545806721;
	mov.b32 	%r235, -1638969391;
	mov.b32 	%r236, 427917720;
	mov.b32 	%r237, -1067425632;
	st.local.v4.u32 	[%rd4+576], {%r237, %r236, %r235, %r234};
	mov.b32 	%r238, 193497219;
	mov.b32 	%r239, 999329963;
	mov.b32 	%r240, 1412049534;
	mov.b32 	%r241, 1143087718;
	st.local.v4.u32 	[%rd4+592], {%r241, %r240, %r239, %r238};
	mov.b32 	%r242, 672404540;
	mov.b32 	%r243, 1807268051;
	mov.b32 	%r244, -940642775;
	mov.b32 	%r245, -1941551414;
	st.local.v4.u32 	[%rd4+608], {%r245, %r244, %r243, %r242};
	mov.b32 	%r246, -1378100362;
	mov.b32 	%r247, 369822493;
	mov.b32 	%r248, -1134666014;
	mov.b32 	%r249, -1478566279;
	st.local.v4.u32 	[%rd4+624], {%r249, %r248, %r247, %r246};
	mov.b32 	%r250, 336202270;
	mov.b32 	%r251, 1949973070;
	mov.b32 	%r252, 1681011286;
	mov.b32 	%r253, -606019525;
	st.local.v4.u32 	[%rd4+640], {%r253, %r252, %r251, %r250};
	mov.b32 	%r254, -1201906460;
	mov.b32 	%r255, 1210328172;
	mov.b32 	%r256, 201721354;
	mov.b32 	%r257, -1840690725;
	st.local.v4.u32 	[%rd4+656], {%r257, %r256, %r255, %r254};
	mov.b32 	%r258, -1000185178;
	mov.b32 	%r259, 1135389935;
	mov.b32 	%r260, -1110191250;
	mov.b32 	%r261, -1614626211;
	st.local.v4.u32 	[%rd4+672], {%r261, %r260, %r259, %r258};
	mov.b32 	%r262, -226920053;
	mov.b32 	%r263, -739974089;
	mov.b32 	%r264, 831886756;
	mov.b32 	%r265, 965841320;
	st.local.v4.u32 	[%rd4+688], {%r265, %r264, %r263, %r262};
	mov.b32 	%r266, -630362697;
	mov.b32 	%r267, 1849112409;
	mov.b32 	%r268, -1949775805;
	mov.b32 	%r269, -706222286;
	st.local.v4.u32 	[%rd4+704], {%r269, %r268, %r267, %r266};
	mov.b32 	%r270, 1235855840;
	mov.b32 	%r271, -1672589614;
	mov.b32 	%r272, -1311386268;
	mov.b32 	%r273, 26054028;
	st.local.v4.u32 	[%rd4+720], {%r273, %r272, %r271, %r270};
	mov.b32 	%r274, -806688219;
	mov.b32 	%r275, -202050553;
	mov.b32 	%r276, -1403627782;
	mov.b32 	%r277, -663982924;
	st.local.v4.u32 	[%rd4+736], {%r277, %r276, %r275, %r274};
	mov.b32 	%r278, 268961816;
	mov.b32 	%r279, 1202630377;
	mov.b32 	%r280, -193299826;
	mov.b32 	%r281, -899324497;
	st.local.v4.u32 	[%rd4+752], {%r281, %r280, %r279, %r278};
	mov.b32 	%r282, 1546530418;
	mov.b32 	%r283, 1243948399;
	mov.b32 	%r284, -260540280;
	mov.b32 	%r285, 1874508501;
	st.local.v4.u32 	[%rd4+768], {%r285, %r284, %r283, %r282};
	mov.b32 	%r286, -1748580783;
	mov.b32 	%r287, 1941222599;
	mov.b32 	%r288, 1470539505;
	mov.b32 	%r289, 941366308;
	st.local.v4.u32 	[%rd4+784], {%r289, %r288, %r287, %r286};
	mov.b32 	%r290, 1042226977;
	mov.b32 	%r291, -395021156;
	mov.b32 	%r292, -1579295364;
	mov.b32 	%r293, -873928669;
	st.local.v4.u32 	[%rd4+800], {%r293, %r292, %r291, %r290};
	mov.b32 	%r294, 260737669;
	mov.b32 	%r295, 227249030;
	mov.b32 	%r296, 1639824860;
	mov.b32 	%r297, -1773450275;
	st.local.v4.u32 	[%rd4+816], {%r297, %r296, %r295, %r294};
	mov.b32 	%r298, -865704278;
	mov.b32 	%r299, 1907733956;
	mov.b32 	%r300, 2084453954;
	mov.b32 	%r301, -529502064;
	st.local.v4.u32 	[%rd4+832], {%r301, %r300, %r299, %r298};
	mov.b32 	%r302, 470683154;
	mov.b32 	%r303, -134810111;
	mov.b32 	%r304, 100860677;
	mov.b32 	%r305, -1874310952;
	st.local.v4.u32 	[%rd4+848], {%r305, %r304, %r303, %r302};
	mov.b32 	%r306, 1773779408;
	mov.b32 	%r307, -1370007559;
	mov.b32 	%r308, 1781871967;
	mov.b32 	%r309, -1033805405;
	st.local.v4.u32 	[%rd4+864], {%r309, %r308, %r307, %r306};
	mov.b32 	%r310, 664706745;
	mov.b32 	%r311, 974986535;
	mov.b32 	%r312, -1715355304;
	mov.b32 	%r313, 394692241;
	st.local.v4.u32 	[%rd4+880], {%r313, %r312, %r311, %r310};
	mov.b32 	%r314, 571543859;
	mov.b32 	%r315, 731420851;
	mov.b32 	%r316, -336005101;
	mov.b32 	%r317, -639508168;
	st.local.v4.u32 	[%rd4+896], {%r317, %r316, %r315, %r314};
	mov.b32 	%r318, 865375399;
	mov.b32 	%r319, 126783113;
	mov.b32 	%r320, -1445340816;
	mov.b32 	%r321, -764843589;
	st.local.v4.u32 	[%rd4+912], {%r321, %r320, %r319, %r318};
	mov.b32 	%r322, -907417312;
	mov.b32 	%r323, 361203602;
	mov.b32 	%r324, 1008606754;
	mov.b32 	%r325, 765172662;
	st.local.v4.u32 	[%rd4+928], {%r325, %r324, %r323, %r322};
	mov.b32 	%r326, -1512054918;
	mov.b32 	%r327, 1344809080;
	mov.b32 	%r328, -1437248001;
	mov.b32 	%r329, -2016489911;
	st.local.v4.u32 	[%rd4+944], {%r329, %r328, %r327, %r326};
	mov.b32 	%r330, 437062935;
	mov.b32 	%r331, 160008576;
	mov.b32 	%r332, 1503764984;
	mov.b32 	%r333, 59542671;
	st.local.v4.u32 	[%rd4+960], {%r333, %r332, %r331, %r330};
	mov.b32 	%r334, -798463816;
	mov.b32 	%r335, -2076032314;
	mov.b32 	%r336, -672733647;
	mov.b32 	%r337, 1707065306;
	st.local.v4.u32 	[%rd4+976], {%r337, %r336, %r335, %r334};
	mov.b32 	%r338, 504303377;
	mov.b32 	%r339, 1512910199;
	mov.b32 	%r340, 697932208;
	mov.b32 	%r341, -2109652541;
	st.local.v4.u32 	[%rd4+992], {%r341, %r340, %r339, %r338};
	mov.b32 	%r342, 739644986;
	mov.b32 	%r343, 1841019862;
	mov.b32 	%r344, -1470868228;
	mov.b32 	%r345, 2075177163;
	st.local.v4.u32 	[%rd4+1008], {%r345, %r344, %r343, %r342};
	mov.b32 	%r346, -1913226373;
	mov.b32 	%r347, -1712425097;
	mov.b32 	%r348, -2064089988;
	mov.b32 	%r349, -1513725085;
	st.local.v4.u32 	[%rd6], {%r349, %r348, %r347, %r346};
	add.s64 	%rd195, %rd6, 16;
	mov.b32 	%r350, 1418839493;
	mov.b32 	%r351, -1310822545;
	mov.b32 	%r352, -1110021269;
	mov.b32 	%r353, 234877682;
	st.local.v4.u32 	[%rd6+16], {%r353, %r352, %r351, %r350};
	mov.b32 	%r354, 2102799147;
	mov.b32 	%r355, -1446090905;
	mov.b32 	%r356, 50462977;
	mov.b32 	%r357, 1348481072;
	st.local.v4.u32 	[%rd6+32], {%r357, %r356, %r355, %r354};
	mov.b32 	%r358, -1695779210;
	mov.b32 	%r359, -431117397;
	mov.b32 	%r360, 1656084439;
	mov.b32 	%r361, 434634494;
	st.local.v4.u32 	[%rd6+48], {%r361, %r360, %r359, %r358};
	mov.b32 	%r362, -2013627011;
	mov.b32 	%r363, 1082771913;
	mov.b32 	%r364, -1658879358;
	mov.b32 	%r365, 1167051466;
	st.local.v4.u32 	[%rd6+64], {%r365, %r364, %r363, %r362};
	mov.b32 	%r366, 201060592;
	mov.b32 	%r367, -913422521;
	mov.b32 	%r368, -340633255;
	mov.b32 	%r369, 368048890;
	st.local.v4.u32 	[%rd6+80], {%r369, %r368, %r367, %r366};
	mov.b32 	%r370, -364531793;
	mov.b32 	%r371, -44064094;
	mov.b32 	%r372, 1739838676;
	mov.b32 	%r373, -331240019;
	st.local.v4.u32 	[%rd6+96], {%r373, %r372, %r371, %r370};
	mov.b32 	%r374, 1536934080;
	mov.b32 	%r375, -1763413390;
	mov.b32 	%r376, -145513308;
	mov.b32 	%r377, -1088185188;
	st.local.v4.u32 	[%rd6+112], {%r377, %r376, %r375, %r374};
	mov.b32 	%r378, 1783375398;
	mov.b32 	%r379, -1371696237;
	mov.b32 	%r380, 484572669;
	mov.b32 	%r381, -1032472649;
	st.local.v4.u32 	[%rd6+128], {%r381, %r380, %r379, %r378};
	mov.b32 	%r382, 1334037708;
	mov.b32 	%r383, 49674231;
	mov.b32 	%r384, 1098792767;
	mov.b32 	%r385, 1517041206;
	st.local.v4.u32 	[%rd6+144], {%r385, %r384, %r383, %r382};
	mov.b32 	%r386, 150598129;
	mov.b32 	%r387, 886171109;
	mov.b32 	%r388, -195975771;
	mov.b32 	%r389, 1550332980;
	st.local.v4.u32 	[%rd6+160], {%r389, %r388, %r387, %r386};
	mov.b32 	%r390, 1059722517;
	mov.b32 	%r391, 1398944049;
	mov.b32 	%r392, 1940642008;
	mov.b32 	%r393, -1813876367;
	st.local.v4.u32 	[%rd6+176], {%r393, %r392, %r391, %r390};
	mov.b32 	%r394, 1587397571;
	mov.b32 	%r395, 1699095331;
	mov.b32 	%r396, 1385547719;
	mov.b32 	%r397, 201851908;
	st.local.v4.u32 	[%rd6+192], {%r397, %r396, %r395, %r394};
	mov.b32 	%r398, -1255171430;
	mov.b32 	%r399, 252314885;
	mov.b32 	%r400, -1590192490;
	mov.b32 	%r401, 674240536;
	st.local.v4.u32 	[%rd6+208], {%r401, %r400, %r399, %r398};
	mov.b32 	%r402, 1038082786;
	mov.b32 	%r403, -1692696448;
	mov.b32 	%r404, 908333586;
	mov.b32 	%r405, 151914247;
	st.local.v4.u32 	[%rd6+224], {%r405, %r404, %r403, %r402};
	mov.b32 	%r406, -1612024459;
	mov.b32 	%r407, -847269198;
	mov.b32 	%r408, 1766729511;
	mov.b32 	%r409, 651029483;
	st.local.v4.u32 	[%rd6+240], {%r409, %r408, %r407, %r406};
	mov.b32 	%r410, 775166490;
	mov.b32 	%r411, 1951935532;
	mov.b32 	%r412, -1642232957;
	mov.b32 	%r413, 454166793;
	st.local.v4.u32 	[%rd6+256], {%r413, %r412, %r411, %r410};
	mov.b32 	%r414, -77881184;
	mov.b32 	%r415, -290170278;
	mov.b32 	%r416, -1294176658;
	mov.b32 	%r417, 758520603;
	st.local.v4.u32 	[%rd6+272], {%r417, %r416, %r415, %r414};
	mov.b32 	%r418, -830622797;
	mov.b32 	%r419, 1639438038;
	mov.b32 	%r420, 1299594043;
	mov.b32 	%r421, -157003182;
	st.local.v4.u32 	[%rd6+288], {%r421, %r420, %r419, %r418};
	mov.b32 	%r422, -1760328572;
	mov.b32 	%r423, 1901997871;
	mov.b32 	%r424, 1054729187;
	mov.b32 	%r425, 2068982057;
	st.local.v4.u32 	[%rd6+304], {%r425, %r424, %r423, %r422};
	mov.b32 	%r426, 750906861;
	mov.b32 	%r427, 1757008337;
	mov.b32 	%r428, -173649069;
	st.local.v4.u32 	[%rd6+320], {%r428, %r427, %r171, %r426};
	mov.b32 	%r429, -306816165;
	mov.b32 	%r430, -931548751;
	mov.b32 	%r431, 535035132;
	mov.b32 	%r432, 1614815264;
	st.local.v4.u32 	[%rd6+336], {%r432, %r431, %r430, %r429};
	mov.b32 	%r433, 1265776953;
	mov.b32 	%r434, -647512386;
	mov.b32 	%r435, 1183697867;
	mov.b32 	%r436, -1093375382;
	st.local.v4.u32 	[%rd6+352], {%r436, %r435, %r434, %r433};
	mov.b32 	%r437, 1250283471;
	mov.b32 	%r438, -391096232;
	mov.b32 	%r439, -728216500;
	mov.b32 	%r440, -560706998;
	st.local.v4.u32 	[%rd6+368], {%r440, %r439, %r438, %r437};
	mov.b32 	%r441, 384695291;
	mov.b32 	%r442, -447763798;
	mov.b32 	%r443, 717615087;
	mov.b32 	%r444, 1807470800;
	st.local.v4.u32 	[%rd6+384], {%r444, %r443, %r442, %r441};
	mov.b32 	%r445, -1810791035;
	mov.b32 	%r446, 1432761139;
	mov.b32 	%r447, -677753523;
	mov.b32 	%r448, -981056701;
	st.local.v4.u32 	[%rd6+400], {%r448, %r447, %r446, %r445};
	mov.b32 	%r449, -2114027649;
	mov.b32 	%r450, 100925954;
	mov.b32 	%r451, 283769337;
	mov.b32 	%r452, -813021883;
	st.local.v4.u32 	[%rd6+416], {%r452, %r451, %r450, %r449};
	mov.b32 	%r453, -481580888;
	mov.b32 	%r454, -1171939425;
	mov.b32 	%r455, 1148730428;
	mov.b32 	%r456, -257929136;
	st.local.v4.u32 	[%rd6+432], {%r456, %r455, %r454, %r453};
	mov.b32 	%r457, -1979347057;
	mov.b32 	%r458, -1065336768;
	mov.b32 	%r459, -27417693;
	mov.b32 	%r460, -207466159;
	st.local.v4.u32 	[%rd6+448], {%r460, %r459, %r458, %r457};
	mov.b32 	%r461, 82966005;
	mov.b32 	%r462, 1215313976;
	mov.b32 	%r463, -1138647651;
	mov.b32 	%r464, -1388342638;
	st.local.v4.u32 	[%rd6+464], {%r464, %r463, %r462, %r461};
	mov.b32 	%r465, 1665278241;
	mov.b32 	%r466, 1974459098;
	mov.b32 	%r467, -1049119050;
	mov.b32 	%r468, -547111748;
	st.local.v4.u32 	[%rd6+480], {%r468, %r467, %r466, %r465};
	mov.b32 	%r469, 1841287890;
	mov.b32 	%r470, 251524083;
	mov.b32 	%r471, 451280895;
	mov.b32 	%r472, 807407632;
	st.local.v4.u32 	[%rd6+496], {%r472, %r471, %r470, %r469};
	mov.b32 	%r473, 801369324;
	mov.b32 	%r474, 891687699;
	mov.b32 	%r475, 337120268;
	mov.b32 	%r476, 1283575245;
	st.local.v4.u32 	[%rd6+512], {%r476, %r475, %r474, %r473};
	mov.b32 	%r477, 959321879;
	mov.b32 	%r478, -863484860;
	mov.b32 	%r479, -1573546089;
	mov.b32 	%r480, -507617441;
	st.local.v4.u32 	[%rd6+528], {%r480, %r479, %r478, %r477};
	mov.b32 	%r481, 1199193405;
	mov.b32 	%r482, -2097381762;
	mov.b32 	%r483, -229267545;
	mov.b32 	%r484, 1469301956;
	st.local.v4.u32 	[%rd6+544], {%r484, %r483, %r482, %r481};
	mov.b32 	%r485, -1780059277;
	mov.b32 	%r486, 724703513;
	mov.b32 	%r487, -407216803;
	mov.b32 	%r488, -1396153244;
	st.local.v4.u32 	[%rd6+560], {%r488, %r487, %r486, %r485};
	mov.b32 	%r489, 2141445340;
	mov.b32 	%r490, -778154161;
	mov.b32 	%r491, -1743158911;
	mov.b32 	%r492, -1598005152;
	st.local.v4.u32 	[%rd6+576], {%r492, %r491, %r490, %r489};
	mov.b32 	%r493, -2096396152;
	mov.b32 	%r494, -1422159728;
	mov.b32 	%r495, 2119445034;
	mov.b32 	%r496, 1715741218;
	st.local.v4.u32 	[%rd6+592], {%r496, %r495, %r494, %r493};
	mov.b32 	%r497, 1009259540;
	mov.b32 	%r498, -747915080;
	mov.b32 	%r499, 700968686;
	mov.b32 	%r500, -896776634;
	st.local.v4.u32 	[%rd6+608], {%r500, %r499, %r498, %r497};
	mov.b32 	%r501, 1991105499;
	mov.b32 	%r502, 487983883;
	mov.b32 	%r503, -490971554;
	mov.b32 	%r504, 2041044702;
	st.local.v4.u32 	[%rd6+624], {%r504, %r503, %r502, %r501};
	mov.b32 	%r505, 504629770;
	mov.b32 	%r506, 1316239930;
	mov.b32 	%r507, 1449407026;
	mov.b32 	%r508, 1004265696;
	st.local.v4.u32 	[%rd6+640], {%r508, %r507, %r506, %r505};
	mov.b32 	%r509, -457679780;
	mov.b32 	%r510, 1816667172;
	mov.b32 	%r511, 168560134;
	mov.b32 	%r512, -611169975;
	st.local.v4.u32 	[%rd6+656], {%r512, %r511, %r510, %r509};
	mov.b32 	%r513, -1497079198;
	mov.b32 	%r514, -280777556;
	mov.b32 	%r515, 1857934291;
	mov.b32 	%r516, 1570751170;
	st.local.v4.u32 	[%rd6+672], {%r516, %r515, %r514, %r513};
	mov.b32 	%r517, -1947043463;
	mov.b32 	%r518, 936633572;
	mov.b32 	%r519, -1540254315;
	mov.b32 	%r520, -1472622191;
	st.local.v4.u32 	[%rd6+688], {%r520, %r519, %r518, %r517};
	mov.b32 	%r521, -1210421907;
	mov.b32 	%r522, 1500395319;
	mov.b32 	%r523, 1133234376;
	mov.b32 	%r524, 852879335;
	st.local.v4.u32 	[%rd6+704], {%r524, %r523, %r522, %r521};
	mov.b32 	%r525, -532043351;
	mov.b32 	%r526, -761508274;
	mov.b32 	%r527, 1689376213;
	mov.b32 	%r528, -1946055283;
	st.local.v4.u32 	[%rd6+720], {%r528, %r527, %r526, %r525};
	mov.b32 	%r529, 634383082;
	mov.b32 	%r530, 133428468;
	mov.b32 	%r531, -89369002;
	mov.b32 	%r532, -1260884884;
	st.local.v4.u32 	[%rd6+736], {%r532, %r531, %r530, %r529};
	mov.b32 	%r533, 403703816;
	mov.b32 	%r534, -381178194;
	mov.b32 	%r535, -1896580486;
	mov.b32 	%r536, -1345690267;
	st.local.v4.u32 	[%rd6+752], {%r536, %r535, %r534, %r533};
	mov.b32 	%r537, 1918643758;
	mov.b32 	%r538, 1867130149;
	mov.b32 	%r539, -1997506440;
	mov.b32 	%r540, -714097990;
	st.local.v4.u32 	[%rd6+768], {%r540, %r539, %r538, %r537};
	mov.b32 	%r541, 1368901318;
	mov.b32 	%r542, -948718412;
	mov.b32 	%r543, -245913946;
	mov.b32 	%r544, 607656988;
	st.local.v4.u32 	[%rd6+784], {%r544, %r543, %r542, %r541};
	mov.b32 	%r545, 557719327;
	mov.b32 	%r546, -1662487436;
	mov.b32 	%r547, 2090982877;
	mov.b32 	%r548, 600565992;
	st.local.v4.u32 	[%rd6+800], {%r548, %r547, %r546, %r545};
	mov.b32 	%r549, -2062579062;
	mov.b32 	%r550, -2045932661;
	mov.b32 	%r551, -597574211;
	mov.b32 	%r552, -577352885;
	st.local.v4.u32 	[%rd6+816], {%r552, %r551, %r550, %r549};
	mov.b32 	%r553, -1429445018;
	mov.b32 	%r554, -999180875;
	mov.b32 	%r555, 1115438654;
	mov.b32 	%r556, -1864339344;
	st.local.v4.u32 	[%rd6+832], {%r556, %r555, %r554, %r553};
	mov.b32 	%r557, 303828494;
	mov.b32 	%r558, 33027830;
	mov.b32 	%r559, 84280067;
	mov.b32 	%r560, -661632952;
	st.local.v4.u32 	[%rd6+848], {%r560, %r559, %r558, %r557};
	mov.b32 	%r561, -798377543;
	mov.b32 	%r562, -106014889;
	mov.b32 	%r563, 1600795957;
	mov.b32 	%r564, -1547542175;
	st.local.v4.u32 	[%rd6+864], {%r564, %r563, %r562, %r561};
	mov.b32 	%r565, -1188585826;
	mov.b32 	%r566, 658119965;
	mov.b32 	%r567, 1486471617;
	mov.b32 	%r568, -1860729210;
	st.local.v4.u32 	[%rd6+880], {%r568, %r567, %r566, %r565};
	mov.b32 	%r569, 857870609;
	mov.b32 	%r570, -1288988520;
	mov.b32 	%r571, 334231800;
	mov.b32 	%r572, 953803233;
	st.local.v4.u32 	[%rd6+896], {%r572, %r571, %r570, %r569};
	mov.b32 	%r573, -1489791852;
	mov.b32 	%r574, -1995993458;
	mov.b32 	%r575, 1890179545;
	mov.b32 	%r576, -1143838359;
	st.local.v4.u32 	[%rd6+912], {%r576, %r575, %r574, %r573};
	mov.b32 	%r577, 550103529;
	mov.b32 	%r578, -1844082809;
	mov.b32 	%r579, 574365214;
	mov.b32 	%r580, -1238525029;
	st.local.v4.u32 	[%rd6+928], {%r580, %r579, %r578, %r577};
	mov.b32 	%r581, 2057691103;
	mov.b32 	%r582, 2018519080;
	mov.b32 	%r583, -5614251;
	mov.b32 	%r584, 1233637070;
	st.local.v4.u32 	[%rd6+944], {%r584, %r583, %r582, %r581};
	mov.b32 	%r585, 387583245;
	mov.b32 	%r586, -2146858615;
	mov.b32 	%r587, -128343647;
	mov.b32 	%r588, -1895592820;
	st.local.v4.u32 	[%rd6+960], {%r588, %r587, %r586, %r585};
	mov.b32 	%r589, -1194301336;
	mov.b32 	%r590, -964410814;
	mov.b32 	%r591, 836232934;
	mov.b32 	%r592, -630865985;
	st.local.v4.u32 	[%rd6+976], {%r592, %r591, %r590, %r589};
	mov.b32 	%r593, 287182607;
	mov.b32 	%r594, 2002398509;
	mov.b32 	%r595, -1339450983;
	mov.b32 	%r596, -1014873791;
	st.local.v4.u32 	[%rd6+992], {%r596, %r595, %r594, %r593};
	mov.b32 	%r597, 975967766;
	mov.b32 	%r598, -697451589;
	mov.b32 	%r599, -56077228;
	mov.b32 	%r600, -881086288;
	st.local.v4.u32 	[%rd6+1008], {%r600, %r599, %r598, %r597};
	mov.b32 	%r601, 2072901243;
	mov.b32 	%r602, 2006576759;
	mov.b32 	%r603, 2089089148;
	mov.b32 	%r604, 1671808611;
	st.local.v4.u32 	[%rd8], {%r604, %r603, %r602, %r601};
	mov.b32 	%r605, -984313403;
	mov.b32 	%r606, 1873927791;
	mov.b32 	%r607, 1807603307;
	mov.b32 	%r608, -233963534;
	st.local.v4.u32 	[%rd8+16], {%r608, %r607, %r606, %r605};
	mov.b32 	%r609, 729634347;
	mov.b32 	%r610, 1739181671;
	mov.b32 	%r611, 16974337;
	mov.b32 	%r612, 810573872;
	st.local.v4.u32 	[%rd8+32], {%r612, %r611, %r610, %r609};
	mov.b32 	%r613, 1989864566;
	mov.b32 	%r614, -1410970197;
	mov.b32 	%r615, -681396777;
	mov.b32 	%r616, -31856642;
	st.local.v4.u32 	[%rd8+48], {%r616, %r615, %r614, %r613};
	mov.b32 	%r617, 2106063485;
	mov.b32 	%r618, -918517303;
	mov.b32 	%r619, -2103631998;
	mov.b32 	%r620, -901410870;
	st.local.v4.u32 	[%rd8+64], {%r620, %r619, %r618, %r617};
	mov.b32 	%r621, -267650064;
	mov.b32 	%r622, 1204391495;
	mov.b32 	%r623, 1508618841;
	mov.b32 	%r624, -99225606;
	st.local.v4.u32 	[%rd8+80], {%r624, %r623, %r622, %r621};
	mov.b32 	%r625, -1343601233;
	mov.b32 	%r626, -1560453214;
	mov.b32 	%r627, -731401260;
	mov.b32 	%r628, -1377025619;
	st.local.v4.u32 	[%rd8+96], {%r628, %r627, %r626, %r625};
	mov.b32 	%r629, -1067738176;
	mov.b32 	%r630, 1922491506;
	mov.b32 	%r631, -1527295068;
	mov.b32 	%r632, -1665195108;
	st.local.v4.u32 	[%rd8+112], {%r632, %r631, %r630, %r629};
	mov.b32 	%r633, 644500518;
	mov.b32 	%r634, -1817297517;
	mov.b32 	%r635, -48438787;
	mov.b32 	%r636, -1211992649;
	st.local.v4.u32 	[%rd8+128], {%r636, %r635, %r634, %r633};
	mov.b32 	%r637, -867204148;
	mov.b32 	%r638, -150800905;
	mov.b32 	%r639, 1061256767;
	mov.b32 	%r640, 911895606;
	st.local.v4.u32 	[%rd8+144], {%r640, %r639, %r638, %r637};
	mov.b32 	%r641, -251069967;
	mov.b32 	%r642, -449523227;
	mov.b32 	%r643, -1510714971;
	mov.b32 	%r644, 878471220;
	st.local.v4.u32 	[%rd8+160], {%r644, %r643, %r642, %r641};
	mov.b32 	%r645, 356461077;
	mov.b32 	%r646, 827548209;
	mov.b32 	%r647, -663508008;
	mov.b32 	%r648, 1905517169;
	st.local.v4.u32 	[%rd8+176], {%r648, %r647, %r646, %r645};
	mov.b32 	%r649, -1017209405;
	mov.b32 	%r650, 593839651;
	mov.b32 	%r651, -950889017;
	mov.b32 	%r652, 67897348;
	st.local.v4.u32 	[%rd8+192], {%r652, %r651, %r650, %r649};
	mov.b32 	%r653, -1699401830;
	mov.b32 	%r654, 84871685;
	mov.b32 	%r655, -1767819370;
	mov.b32 	%r656, 405286936;
	st.local.v4.u32 	[%rd8+208], {%r656, %r655, %r654, %r653};
	mov.b32 	%r657, -499261470;
	mov.b32 	%r658, -2137318528;
	mov.b32 	%r659, 305538066;
	mov.b32 	%r660, 118033927;
	st.local.v4.u32 	[%rd8+224], {%r660, %r659, %r658, %r657};
	mov.b32 	%r661, 1973414517;
	mov.b32 	%r662, -1295155278;
	mov.b32 	%r663, 661212711;
	mov.b32 	%r664, -349778453;
	st.local.v4.u32 	[%rd8+240], {%r664, %r663, %r662, %r661};
	mov.b32 	%r665, 439235610;
	mov.b32 	%r666, 745822252;
	mov.b32 	%r667, -2086789757;
	mov.b32 	%r668, 152769033;
	st.local.v4.u32 	[%rd8+256], {%r668, %r667, %r666, %r665};
	mov.b32 	%r669, -1594139744;
	mov.b32 	%r670, 1525593178;
	mov.b32 	%r671, 1857215598;
	mov.b32 	%r672, 455947803;
	st.local.v4.u32 	[%rd8+272], {%r672, %r671, %r670, %r669};
	mov.b32 	%r673, -1278313037;
	mov.b32 	%r674, -698239018;
	mov.b32 	%r675, 994932283;
	mov.b32 	%r676, 1391895634;
	st.local.v4.u32 	[%rd8+288], {%r676, %r675, %r674, %r673};
	mov.b32 	%r677, -2070473852;
	mov.b32 	%r678, 795958831;
	mov.b32 	%r679, -482419229;
	mov.b32 	%r680, 695947817;
	st.local.v4.u32 	[%rd8+304], {%r680, %r679, %r678, %r677};
	mov.b32 	%r681, -315833875;
	mov.b32 	%r682, -781665839;
	mov.b32 	%r683, 1408607827;
	st.local.v4.u32 	[%rd8+320], {%r683, %r682, %r171, %r681};
	mov.b32 	%r684, 1542305371;
	mov.b32 	%r685, -1312261711;
	mov.b32 	%r686, -65018884;
	mov.b32 	%r687, 543178784;
	st.local.v4.u32 	[%rd8+336], {%r687, %r686, %r685, %r684};
	mov.b32 	%r688, 961245753;
	mov.b32 	%r689, -1093048386;
	mov.b32 	%r690, -884568629;
	mov.b32 	%r691, 1790891114;
	st.local.v4.u32 	[%rd8+352], {%r691, %r690, %r689, %r688};
	mov.b32 	%r692, -817199665;
	mov.b32 	%r693, 1491644504;
	mov.b32 	%r694, 1289001036;
	mov.b32 	%r695, 1256100938;
	st.local.v4.u32 	[%rd8+368], {%r695, %r694, %r693, %r692};
	mov.b32 	%r696, -82383365;
	mov.b32 	%r697, -1427812438;
	mov.b32 	%r698, -282409489;
	mov.b32 	%r699, -798245936;
	st.local.v4.u32 	[%rd8+384], {%r699, %r698, %r697, %r696};
	mov.b32 	%r700, -2053893755;
	mov.b32 	%r701, 861234739;
	mov.b32 	%r702, 1305975373;
	mov.b32 	%r703, 1137018435;
	st.local.v4.u32 	[%rd8+400], {%r703, %r702, %r701, %r700};
	mov.b32 	%r704, 2139225727;
	mov.b32 	%r705, 33948674;
	mov.b32 	%r706, -116332039;
	mov.b32 	%r707, 1171229253;
	st.local.v4.u32 	[%rd8+416], {%r707, %r706, %r705, %r704};
	mov.b32 	%r708, -1461498968;
	mov.b32 	%r709, -1615190625;
	mov.b32 	%r710, 1011120188;
	mov.b32 	%r711, 1357946960;
	st.local.v4.u32 	[%rd8+432], {%r711, %r710, %r709, %r708};
	mov.b32 	%r712, -1886780017;
	mov.b32 	%r713, 1086357568;
	mov.b32 	%r714, -1543610973;
	mov.b32 	%r715, 1374921297;
	st.local.v4.u32 	[%rd8+448], {%r715, %r714, %r713, %r712};
	mov.b32 	%r716, -184225291;
	mov.b32 	%r717, 944271416;
	mov.b32 	%r718, -1648615011;
	mov.b32 	%r719, -1834139758;
	st.local.v4.u32 	[%rd8+464], {%r719, %r718, %r717, %r716};
	mov.b32 	%r720, 560153121;
	mov.b32 	%r721, -629821478;
	mov.b32 	%r722, -1228834890;
	mov.b32 	%r723, -1126210628;
	st.local.v4.u32 	[%rd8+480], {%r723, %r722, %r721, %r720};
	mov.b32 	%r724, -764559406;
	mov.b32 	%r725, -217121293;
	mov.b32 	%r726, -15014401;
	mov.b32 	%r727, 271589392;
	st.local.v4.u32 	[%rd8+496], {%r727, %r726, %r725, %r724};
	mov.b32 	%r728, -332413972;
	mov.b32 	%r729, 322250259;
	mov.b32 	%r730, 202643468;
	mov.b32 	%r731, -850624051;
	st.local.v4.u32 	[%rd8+512], {%r731, %r730, %r729, %r728};
	mov.b32 	%r732, 389623319;
	mov.b32 	%r733, 1154254916;
	mov.b32 	%r734, -1750977129;
	mov.b32 	%r735, 1608629855;
	st.local.v4.u32 	[%rd8+528], {%r735, %r734, %r733, %r732};
	mov.b32 	%r736, 1028094525;
	mov.b32 	%r737, 2122513534;
	mov.b32 	%r738, -1477290585;
	mov.b32 	%r739, -1000893500;
	st.local.v4.u32 	[%rd8+544], {%r739, %r738, %r737, %r736};
	mov.b32 	%r740, 1939203699;
	mov.b32 	%r741, 422261273;
	mov.b32 	%r742, 1575467613;
	mov.b32 	%r743, 1689045092;
	st.local.v4.u32 	[%rd8+560], {%r743, %r742, %r741, %r740};
	mov.b32 	%r744, -595614756;
	mov.b32 	%r745, 1339137615;
	mov.b32 	%r746, -2120738431;
	mov.b32 	%r747, 1621147744;
	st.local.v4.u32 	[%rd8+576], {%r747, %r746, %r745, %r744};
	mov.b32 	%r748, -2004677752;
	mov.b32 	%r749, -1867826288;
	mov.b32 	%r750, 712922154;
	mov.b32 	%r751, 577127458;
	st.local.v4.u32 	[%rd8+592], {%r751, %r750, %r749, %r748};
	mov.b32 	%r752, 339486740;
	mov.b32 	%r753, -1194103880;
	mov.b32 	%r754, -299251730;
	mov.b32 	%r755, 1187679302;
	st.local.v4.u32 	[%rd8+608], {%r755, %r754, %r753, %r752};
	mov.b32 	%r756, -612979237;
	mov.b32 	%r757, 186455563;
	mov.b32 	%r758, 1591917662;
	mov.b32 	%r759, -562452514;
	st.local.v4.u32 	[%rd8+624], {%r759, %r758, %r757, %r756};
	mov.b32 	%r760, 169743370;
	mov.b32 	%r761, 978220090;
	mov.b32 	%r762, 844522546;
	mov.b32 	%r763, -532948000;
	st.local.v4.u32 	[%rd8+640], {%r763, %r762, %r761, %r760};
	mov.b32 	%r764, 1558493276;
	mov.b32 	%r765, 611076132;
	mov.b32 	%r766, 101321734;
	mov.b32 	%r767, 1239126601;
	st.local.v4.u32 	[%rd8+656], {%r767, %r766, %r765, %r764};
	mov.b32 	%r768, 1655096418;
	mov.b32 	%r769, -1393605716;
	mov.b32 	%r770, -747717165;
	mov.b32 	%r771, -1034051646;
	st.local.v4.u32 	[%rd8+672], {%r771, %r770, %r769, %r768};
	mov.b32 	%r772, 2039214713;
	mov.b32 	%r773, -466103324;
	mov.b32 	%r774, -1784401515;
	mov.b32 	%r775, -1851246191;
	st.local.v4.u32 	[%rd8+688], {%r775, %r774, %r773, %r772};
	mov.b32 	%r776, 1840765549;
	mov.b32 	%r777, 928607799;
	mov.b32 	%r778, -935097400;
	mov.b32 	%r779, -416098841;
	st.local.v4.u32 	[%rd8+704], {%r779, %r778, %r777, %r776};
	mov.b32 	%r780, -1444918871;
	mov.b32 	%r781, 1322425422;
	mov.b32 	%r782, -714821163;
	mov.b32 	%r783, -1920204403;
	st.local.v4.u32 	[%rd8+720], {%r783, %r782, %r781, %r780};
	mov.b32 	%r784, -366620694;
	mov.b32 	%r785, -200805388;
	mov.b32 	%r786, 1459268694;
	mov.b32 	%r787, 1823791212;
	st.local.v4.u32 	[%rd8+736], {%r787, %r786, %r785, %r784};
	mov.b32 	%r788, 135794696;
	mov.b32 	%r789, -1360443474;
	mov.b32 	%r790, 2056189050;
	mov.b32 	%r791, 1706019429;
	st.local.v4.u32 	[%rd8+752], {%r791, %r790, %r789, %r788};
	mov.b32 	%r792, 779246638;
	mov.b32 	%r793, 628050469;
	mov.b32 	%r794, 2022240376;
	mov.b32 	%r795, -1160417350;
	st.local.v4.u32 	[%rd8+768], {%r795, %r794, %r793, %r792};
	mov.b32 	%r796, -967731258;
	mov.b32 	%r797, -1261997132;
	mov.b32 	%r798, -1494132826;
	mov.b32 	%r799, 472135708;
	st.local.v4.u32 	[%rd8+784], {%r799, %r798, %r797, %r796};
	mov.b32 	%r800, 522272287;
	mov.b32 	%r801, 1956440180;
	mov.b32 	%r802, -579034659;
	mov.b32 	%r803, -400307224;
	st.local.v4.u32 	[%rd8+800], {%r803, %r802, %r801, %r800};
	mov.b32 	%r804, -1970991222;
	mov.b32 	%r805, -1954148981;
	mov.b32 	%r806, -1109630531;
	mov.b32 	%r807, 1272813131;
	st.local.v4.u32 	[%rd8+816], {%r807, %r806, %r805, %r804};
	mov.b32 	%r808, 1722469478;
	mov.b32 	%r809, -1245417035;
	mov.b32 	%r810, 1044544574;
	mov.b32 	%r811, 1888542832;
	st.local.v4.u32 	[%rd8+832], {%r811, %r810, %r809, %r808};
	mov.b32 	%r812, 236067854;
	mov.b32 	%r813, -167643146;
	mov.b32 	%r814, 50660867;
	mov.b32 	%r815, 1222152264;
	st.local.v4.u32 	[%rd8+848], {%r815, %r814, %r813, %r812};
	mov.b32 	%r816, -1177523783;
	mov.b32 	%r817, 1475980887;
	mov.b32 	%r818, 895445557;
	mov.b32 	%r819, 1638122081;
	st.local.v4.u32 	[%rd8+864], {%r819, %r818, %r817, %r816};
	mov.b32 	%r820, -1632032866;
	mov.b32 	%r821, 489110045;
	mov.b32 	%r822, -1051158079;
	mov.b32 	%r823, -2037311610;
	st.local.v4.u32 	[%rd8+880], {%r823, %r822, %r821, %r820};
	mov.b32 	%r824, 288563729;
	mov.b32 	%r825, -1733088360;
	mov.b32 	%r826, -132912136;
	mov.b32 	%r827, -516367903;
	st.local.v4.u32 	[%rd8+896], {%r827, %r826, %r825, %r824};
	mov.b32 	%r828, -1800981612;
	mov.b32 	%r829, -1903622258;
	mov.b32 	%r830, -646927911;
	mov.b32 	%r831, 1773916777;
	st.local.v4.u32 	[%rd8+912], {%r831, %r830, %r829, %r828};
	mov.b32 	%r832, -383727127;
	mov.b32 	%r833, -2020469369;
	mov.b32 	%r834, 505560094;
	mov.b32 	%r835, -1682559589;
	st.local.v4.u32 	[%rd8+928], {%r835, %r834, %r833, %r832};
	mov.b32 	%r836, -545610273;
	mov.b32 	%r837, 678973480;
	mov.b32 	%r838, 1442818645;
	mov.b32 	%r839, -834041906;
	st.local.v4.u32 	[%rd8+944], {%r839, %r838, %r837, %r836};
	mov.b32 	%r840, 219617805;
	mov.b32 	%r841, -1988097655;
	mov.b32 	%r842, -1577559647;
	mov.b32 	%r843, -1936784500;
	st.local.v4.u32 	[%rd8+960], {%r843, %r842, %r841, %r840};
	mov.b32 	%r844, 1756942440;
	mov.b32 	%r845, 1120306242;
	mov.b32 	%r846, -432941082;
	mov.b32 	%r847, -1076206145;
	st.local.v4.u32 	[%rd8+976], {%r847, %r846, %r845, %r844};
	mov.b32 	%r848, 252780047;
	mov.b32 	%r849, 762796589;
	mov.b32 	%r850, -1716508263;
	mov.b32 	%r851, 1103331905;
	st.local.v4.u32 	[%rd8+992], {%r851, %r850, %r849, %r848};
	mov.b32 	%r852, 372911126;
	mov.b32 	%r853, -1143575109;
	mov.b32 	%r854, 1425844308;
	mov.b32 	%r855, -1328841808;
	st.local.v4.u32 	[%rd8+1008], {%r855, %r854, %r853, %r852};
	mov.b32 	%r856, 2071694838;
	mov.b32 	%r857, 2004326894;
	mov.b32 	%r858, 2088535288;
	mov.b32 	%r859, 1667474886;
	st.local.v4.u32 	[%rd56], {%r859, %r858, %r857, %r856};
	mov.b32 	%r860, -976923503;
	mov.b32 	%r861, 1869591006;
	mov.b32 	%r862, 1802223062;
	mov.b32 	%r863, -219017729;
	st.local.v4.u32 	[%rd56+16], {%r863, %r862, %r861, %r860};
	add.s64 	%rd192, %rd56, 32;
	mov.b32 	%r864, 724270422;
	mov.b32 	%r865, 1734846926;
	mov.b32 	%r866, 16843522;
	mov.b32 	%r867, 808472672;
	st.local.v4.u32 	[%rd56+32], {%r867, %r866, %r865, %r864};
	mov.b32 	%r868, 1987484396;
	mov.b32 	%r869, -1414797747;
	mov.b32 	%r870, -673750347;
	mov.b32 	%r871, -16901657;
	st.local.v4.u32 	[%rd56+48], {%r871, %r870, %r869, %r868};
	mov.b32 	%r872, 2105378810;
	mov.b32 	%r873, -909557623;
	mov.b32 	%r874, -2105369313;
	mov.b32 	%r875, -892713585;
	st.local.v4.u32 	[%rd56+64], {%r875, %r874, %r873, %r872};
	mov.b32 	%r876, -252703749;
	mov.b32 	%r877, 1195886990;
	mov.b32 	%r878, 1499065266;
	mov.b32 	%r879, -84273681;
	st.local.v4.u32 	[%rd56+80], {%r879, %r878, %r877, %r876};
	mov.b32 	%r880, -1347425723;
	mov.b32 	%r881, -1566376609;
	mov.b32 	%r882, -724277325;
	mov.b32 	%r883, -1381110719;
	st.local.v4.u32 	[%rd56+96], {%r883, %r882, %r881, %r880};
	mov.b32 	%r884, -1061135461;
	mov.b32 	%r885, 1920112356;
	mov.b32 	%r886, -1532692653;
	mov.b32 	%r887, -1667449053;
	st.local.v4.u32 	[%rd56+112], {%r887, %r886, %r885, %r884};
	mov.b32 	%r888, 640051788;
	mov.b32 	%r889, -1819038147;
	mov.b32 	%r890, -33743647;
	mov.b32 	%r891, -1212693899;
	st.local.v4.u32 	[%rd56+128], {%r891, %r890, %r889, %r888};
	mov.b32 	%r892, -859025533;
	mov.b32 	%r893, -134806795;
	mov.b32 	%r894, 1061110142;
	mov.b32 	%r895, 909531756;
	st.local.v4.u32 	[%rd56+144], {%r895, %r894, %r893, %r892};
	mov.b32 	%r896, -235861767;
	mov.b32 	%r897, -437963567;
	mov.b32 	%r898, -1515850671;
	mov.b32 	%r899, 875846760;
	st.local.v4.u32 	[%rd56+160], {%r899, %r898, %r897, %r896};
	mov.b32 	%r900, 353713962;
	mov.b32 	%r901, 825316194;
	mov.b32 	%r902, -656903253;
	mov.b32 	%r903, 1903268834;
	st.local.v4.u32 	[%rd56+176], {%r903, %r902, %r901, %r900};
	mov.b32 	%r904, -1010606435;
	mov.b32 	%r905, 589522246;
	mov.b32 	%r906, -943238507;
	mov.b32 	%r907, 67374088;
	st.local.v4.u32 	[%rd56+192], {%r907, %r906, %r905, %r904};
	mov.b32 	%r908, -1701137105;
	mov.b32 	%r909, 84217610;
	mov.b32 	%r910, -1768513225;
	mov.b32 	%r911, 404236336;
	st.local.v4.u32 	[%rd56+208], {%r911, %r910, %r909, %r908};
	mov.b32 	%r912, -488489505;
	mov.b32 	%r913, -2139055333;
	mov.b32 	%r914, 303183396;
	mov.b32 	%r915, 117901582;
	st.local.v4.u32 	[%rd56+224], {%r915, %r914, %r913, %r912};
	mov.b32 	%r916, 1970642922;
	mov.b32 	%r917, -1296904833;
	mov.b32 	%r918, 656894286;
	mov.b32 	%r919, -336910643;
	st.local.v4.u32 	[%rd56+240], {%r919, %r918, %r917, %r916};
	mov.b32 	%r920, 437923380;
	mov.b32 	%r921, 741110872;
	mov.b32 	%r922, -2088526307;
	mov.b32 	%r923, 151591698;
	st.local.v4.u32 	[%rd56+256], {%r923, %r922, %r921, %r920};
	mov.b32 	%r924, -1600062629;
	mov.b32 	%r925, 1515908788;
	mov.b32 	%r926, 1852748508;
	mov.b32 	%r927, 454765878;
	st.local.v4.u32 	[%rd56+272], {%r927, %r926, %r925, %r924};
	mov.b32 	%r928, -1280061827;
	mov.b32 	%r929, -690593353;
	mov.b32 	%r930, 993742198;
	mov.b32 	%r931, 1381168804;
	st.local.v4.u32 	[%rd56+288], {%r931, %r930, %r929, %r928};
	mov.b32 	%r932, -2071685357;
	mov.b32 	%r933, 791638366;
	mov.b32 	%r934, -471646499;
	mov.b32 	%r935, 690584402;
	st.local.v4.u32 	[%rd56+304], {%r935, %r934, %r933, %r932};
	mov.b32 	%r936, -303223615;
	mov.b32 	%r937, -774805319;
	mov.b32 	%r938, 1398011302;
	st.local.v4.u32 	[%rd56+320], {%r938, %r937, %r171, %r936};
	mov.b32 	%r939, 1532751286;
	mov.b32 	%r940, -1313748871;
	mov.b32 	%r941, -50585629;
	mov.b32 	%r942, 538992704;
	st.local.v4.u32 	[%rd56+336], {%r942, %r941, %r940, %r939};
	mov.b32 	%r943, 960056178;
	mov.b32 	%r944, -1094788761;
	mov.b32 	%r945, -875870579;
	mov.b32 	%r946, 1785380564;
	st.local.v4.u32 	[%rd56+352], {%r946, %r945, %r944, %r943};
	mov.b32 	%r947, -808498555;
	mov.b32 	%r948, 1482221744;
	mov.b32 	%r949, 1280103576;
	mov.b32 	%r950, 1246420628;
	st.local.v4.u32 	[%rd56+368], {%r950, %r949, %r948, %r947};
	mov.b32 	%r951, -67430675;
	mov.b32 	%r952, -1431640753;
	mov.b32 	%r953, -269538619;
	mov.b32 	%r954, -791647301;
	st.local.v4.u32 	[%rd56+384], {%r954, %r953, %r952, %r951};
	mov.b32 	%r955, -2054843375;
	mov.b32 	%r956, 859002214;
	mov.b32 	%r957, 1296947098;
	mov.b32 	%r958, 1128514950;
	st.local.v4.u32 	[%rd56+400], {%r958, %r957, %r956, %r955};
	mov.b32 	%r959, 2139062782;
	mov.b32 	%r960, 33687044;
	mov.b32 	%r961, -101117719;
	mov.b32 	%r962, 1162203018;
	st.local.v4.u32 	[%rd56+416], {%r962, %r961, %r960, %r959};
	mov.b32 	%r963, -1465326773;
	mov.b32 	%r964, -1616922075;
	mov.b32 	%r965, 1010582648;
	mov.b32 	%r966, 1347481760;
	st.local.v4.u32 	[%rd56+432], {%r966, %r965, %r964, %r963};
	mov.b32 	%r967, -1886418427;
	mov.b32 	%r968, 1077985408;
	mov.b32 	%r969, -1549533603;
	mov.b32 	%r970, 1364325282;
	st.local.v4.u32 	[%rd56+448], {%r970, %r969, %r968, %r967};
	mov.b32 	%r971, -168491791;
	mov.b32 	%r972, 943212656;
	mov.b32 	%r973, -1650607071;
	mov.b32 	%r974, -1835881153;
	st.local.v4.u32 	[%rd56+464], {%r974, %r973, %r972, %r971};
	mov.b32 	%r975, 555836226;
	mov.b32 	%r976, -623217233;
	mov.b32 	%r977, -1229536905;
	mov.b32 	%r978, -1128472733;
	st.local.v4.u32 	[%rd56+480], {%r978, %r977, %r976, %r975};
	mov.b32 	%r979, -757961281;
	mov.b32 	%r980, -202174723;
	mov.b32 	%r981, -58651;
	mov.b32 	%r982, 269496352;
	st.local.v4.u32 	[%rd56+496], {%r982, %r981, %r980, %r979};
	mov.b32 	%r983, -320065597;
	mov.b32 	%r984, 320025894;
	mov.b32 	%r985, 202118168;
	mov.b32 	%r986, -842183551;
	st.local.v4.u32 	[%rd56+512], {%r986, %r985, %r984, %r983};
	mov.b32 	%r987, 387397934;
	mov.b32 	%r988, 1145359496;
	mov.b32 	%r989, -1751670219;
	mov.b32 	%r990, 1600119230;
	st.local.v4.u32 	[%rd56+528], {%r990, %r989, %r988, %r987};
	mov.b32 	%r991, 1027426170;
	mov.b32 	%r992, 2122220284;
	mov.b32 	%r993, -1482165675;
	mov.b32 	%r994, -993765485;
	st.local.v4.u32 	[%rd56+544], {%r994, %r993, %r992, %r991};
	mov.b32 	%r995, 1936954854;
	mov.b32 	%r996, 421079858;
	mov.b32 	%r997, 1566435258;
	mov.b32 	%r998, 1684319432;
	st.local.v4.u32 	[%rd56+560], {%r998, %r997, %r996, %r995};
	mov.b32 	%r999, -589529181;
	mov.b32 	%r1000, 1330631070;
	mov.b32 	%r1001, -2122213351;
	mov.b32 	%r1002, 1616945344;
	st.local.v4.u32 	[%rd56+576], {%r1002, %r1001, %r1000, %r999};
	mov.b32 	%r1003, -2004319477;
	mov.b32 	%r1004, -1869567173;
	mov.b32 	%r1005, 707427924;
	mov.b32 	%r1006, 572679748;
	st.local.v4.u32 	[%rd56+592], {%r1006, %r1005, %r1004, %r1003};
	mov.b32 	%r1007, 336870440;
	mov.b32 	%r1008, -1195846805;
	mov.b32 	%r1009, -286381625;
	mov.b32 	%r1010, 1179044492;
	st.local.v4.u32 	[%rd56+608], {%r1010, %r1009, %r1008, %r1007};
	mov.b32 	%r1011, -606374227;
	mov.b32 	%r1012, 185277718;
	mov.b32 	%r1013, 1583276732;
	mov.b32 	%r1014, -555845209;
	st.local.v4.u32 	[%rd56+624], {%r1014, %r1013, %r1012, %r1011};
	mov.b32 	%r1015, 168435220;
	mov.b32 	%r1016, 976899700;
	mov.b32 	%r1017, 842159716;
	mov.b32 	%r1018, -522175525;
	st.local.v4.u32 	[%rd56+640], {%r1018, %r1017, %r1016, %r1015};
	mov.b32 	%r1019, 1549591736;
	mov.b32 	%r1020, 606366792;
	mov.b32 	%r1021, 101059084;
	mov.b32 	%r1022, 1229577106;
	st.local.v4.u32 	[%rd56+656], {%r1022, %r1021, %r1020, %r1019};
	mov.b32 	%r1023, 1650632388;
	mov.b32 	%r1024, -1397952701;
	mov.b32 	%r1025, -741118275;
	mov.b32 	%r1026, -1027449441;
	st.local.v4.u32 	[%rd56+672], {%r1026, %r1025, %r1024, %r1023};
	mov.b32 	%r1027, 2038008818;
	mov.b32 	%r1028, -454805549;
	mov.b32 	%r1029, -1785355215;
	mov.b32 	%r1030, -1852725191;
	st.local.v4.u32 	[%rd56+688], {%r1030, %r1029, %r1028, %r1027};
	mov.b32 	%r1031, 1835907034;
	mov.b32 	%r1032, 926374254;
	mov.b32 	%r1033, -926399605;
	mov.b32 	%r1034, -404278571;
	st.local.v4.u32 	[%rd56+704], {%r1034, %r1033, %r1032, %r1031};
	mov.b32 	%r1035, -1448484791;
	mov.b32 	%r1036, 1313788572;
	mov.b32 	%r1037, -707435343;
	mov.b32 	%r1038, -1920103423;
	st.local.v4.u32 	[%rd56+720], {%r1038, %r1037, %r1036, %r1035};
	mov.b32 	%r1039, -353753649;
	mov.b32 	%r1040, -185333773;
	mov.b32 	%r1041, 1448540844;
	mov.b32 	%r1042, 1819063512;
	st.local.v4.u32 	[%rd56+736], {%r1042, %r1041, %r1040, %r1039};
	mov.b32 	%r1043, 134748176;
	mov.b32 	%r1044, -1364268729;
	mov.b32 	%r1045, 2054852340;
	mov.b32 	%r1046, 1701162954;
	st.local.v4.u32 	[%rd56+752], {%r1046, %r1045, %r1044, %r1043};
	mov.b32 	%r1047, 774795868;
	mov.b32 	%r1048, 623210314;
	mov.b32 	%r1049, 2021165296;
	mov.b32 	%r1050, -1162160785;
	st.local.v4.u32 	[%rd56+768], {%r1050, %r1049, %r1048, %r1047};
	mov.b32 	%r1051, -960081513;
	mov.b32 	%r1052, -1263220877;
	mov.b32 	%r1053, -1499008681;
	mov.b32 	%r1054, 471606328;
	st.local.v4.u32 	[%rd56+784], {%r1054, %r1053, %r1052, %r1051};
	mov.b32 	%r1055, 522133822;
	mov.b32 	%r1056, 1953799400;
	mov.b32 	%r1057, -572687199;
	mov.b32 	%r1058, -387439669;
	st.local.v4.u32 	[%rd56+800], {%r1058, %r1057, %r1056, %r1055};
	mov.b32 	%r1059, -1970633457;
	mov.b32 	%r1060, -1953790451;
	mov.b32 	%r1061, -1111630751;
	mov.b32 	%r1062, 1263263126;
	st.local.v4.u32 	[%rd56+816], {%r1062, %r1061, %r1060, %r1059};
	mov.b32 	%r1063, 1718004428;
	mov.b32 	%r1064, -1246378895;
	mov.b32 	%r1065, 1044267644;
	mov.b32 	%r1066, 1886425312;
	st.local.v4.u32 	[%rd56+832], {%r1066, %r1065, %r1064, %r1063};
	mov.b32 	%r1067, 235803164;
	mov.b32 	%r1068, -151649801;
	mov.b32 	%r1069, 50529542;
	mov.b32 	%r1070, 1212733584;
	st.local.v4.u32 	[%rd56+848], {%r1070, %r1069, %r1068, %r1067};
	mov.b32 	%r1071, -1179004823;
	mov.b32 	%r1072, 1465383342;
	mov.b32 	%r1073, 892690282;
	mov.b32 	%r1074, 1633788866;
	st.local.v4.u32 	[%rd56+864], {%r1074, %r1073, %r1072, %r1071};
	mov.b32 	%r1075, -1633765081;
	mov.b32 	%r1076, 488449850;
	mov.b32 	%r1077, -1044293479;
	mov.b32 	%r1078, -2038001385;
	st.local.v4.u32 	[%rd56+880], {%r1078, %r1077, %r1076, %r1075};
	mov.b32 	%r1079, 286339874;
	mov.b32 	%r1080, -1734823125;
	mov.b32 	%r1081, -117959701;
	mov.b32 	%r1082, -505333543;
	st.local.v4.u32 	[%rd56+896], {%r1082, %r1081, %r1080, %r1079};
	mov.b32 	%r1083, -1802197197;
	mov.b32 	%r1084, -1903261433;
	mov.b32 	%r1085, -640061271;
	mov.b32 	%r1086, 1768537042;
	st.local.v4.u32 	[%rd56+912], {%r1086, %r1085, %r1084, %r1083};
	mov.b32 	%r1087, -370597687;
	mov.b32 	%r1088, -2021158379;
	mov.b32 	%r1089, 505291324;
	mov.b32 	%r1090, -1684294099;
	st.local.v4.u32 	[%rd56+928], {%r1090, %r1089, %r1088, %r1087};
	mov.b32 	%r1091, -539002203;
	mov.b32 	%r1092, 673740880;
	mov.b32 	%r1093, 1431699370;
	mov.b32 	%r1094, -825341561;
	st.local.v4.u32 	[%rd56+944], {%r1094, %r1093, %r1092, %r1091};
	mov.b32 	%r1095, 218961690;
	mov.b32 	%r1096, -1987477495;
	mov.b32 	%r1097, -1583220647;
	mov.b32 	%r1098, -1936945405;
	st.local.v4.u32 	[%rd56+960], {%r1098, %r1097, %r1096, %r1095};
	mov.b32 	%r1099, 1751693520;
	mov.b32 	%r1100, 1111672452;
	mov.b32 	%r1101, -421121577;
	mov.b32 	%r1102, -1077945755;
	st.local.v4.u32 	[%rd56+976], {%r1102, %r1101, %r1100, %r1099};
	mov.b32 	%r1103, 252645662;
	mov.b32 	%r1104, 757954394;
	mov.b32 	%r1105, -1717981143;
	mov.b32 	%r1106, 1094828930;
	st.local.v4.u32 	[%rd56+992], {%r1106, %r1105, %r1104, %r1103};
	mov.b32 	%r1107, 370555436;
	mov.b32 	%r1108, -1145317779;
	mov.b32 	%r1109, 1414855848;
	mov.b32 	%r1110, -1330590853;
	st.local.v4.u32 	[%rd56+1008], {%r1110, %r1109, %r1108, %r1107};
	add.s64 	%rd194, %rd10, 32;
	add.s64 	%rd190, %rd9, 32;
	mov.b64 	%rd191, 0;
	mov.u64 	%rd193, %rd191;
$L__BB1_2:
	add.s64 	%rd61, %rd7, %rd193;
	ld.local.v4.b32 	{%r1111, %r1112, %r1113, %r1114}, [%rd61];
	add.s64 	%rd62, %rd199, %rd193;
	add.s64 	%rd63, %rd4, %rd191;
	ld.local.v4.u32 	{%r1115, %r1116, %r1117, %r1118}, [%rd63];
	add.s64 	%rd64, %rd3, %rd191;
	add.s64 	%rd65, %rd6, %rd191;
	ld.local.v4.u32 	{%r1119, %r1120, %r1121, %r1122}, [%rd65];
	add.s64 	%rd66, %rd5, %rd191;
	add.s64 	%rd67, %rd8, %rd191;
	ld.local.v4.u32 	{%r1123, %r1124, %r1125, %r1126}, [%rd67];
	ld.local.v4.u32 	{%r1127, %r1128, %r1129, %r1130}, [%rd192+-32];
	st.local.v4.u32 	[%rd64], {%r1115, %r1116, %r1117, %r1118};
	st.local.v4.u32 	[%rd66], {%r1119, %r1120, %r1121, %r1122};
	st.local.v4.u32 	[%rd190+-32], {%r1123, %r1124, %r1125, %r1126};
	st.local.v4.u32 	[%rd194+-32], {%r1127, %r1128, %r1129, %r1130};
	ld.local.v4.u32 	{%r1131, %r1132, %r1133, %r1134}, [%rd63+16];
	ld.local.v4.u32 	{%r1135, %r1136, %r1137, %r1138}, [%rd65+16];
	ld.local.v4.u32 	{%r1139, %r1140, %r1141, %r1142}, [%rd67+16];
	ld.local.v4.u32 	{%r1143, %r1144, %r1145, %r1146}, [%rd192+-16];
	st.local.v4.u32 	[%rd64+16], {%r1131, %r1132, %r1133, %r1134};
	st.local.v4.u32 	[%rd66+16], {%r1135, %r1136, %r1137, %r1138};
	st.local.v4.u32 	[%rd190+-16], {%r1139, %r1140, %r1141, %r1142};
	st.local.v4.u32 	[%rd194+-16], {%r1143, %r1144, %r1145, %r1146};
	ld.local.v4.u32 	{%r1147, %r1148, %r1149, %r1150}, [%rd63+32];
	ld.local.v4.u32 	{%r1151, %r1152, %r1153, %r1154}, [%rd65+32];
	ld.local.v4.u32 	{%r1155, %r1156, %r1157, %r1158}, [%rd67+32];
	ld.local.v4.u32 	{%r1159, %r1160, %r1161, %r1162}, [%rd192];
	st.local.v4.u32 	[%rd64+32], {%r1147, %r1148, %r1149, %r1150};
	st.local.v4.u32 	[%rd66+32], {%r1151, %r1152, %r1153, %r1154};
	st.local.v4.u32 	[%rd190], {%r1155, %r1156, %r1157, %r1158};
	st.local.v4.u32 	[%rd194], {%r1159, %r1160, %r1161, %r1162};
	ld.local.v4.u32 	{%r1163, %r1164, %r1165, %r1166}, [%rd63+48];
	ld.local.v4.u32 	{%r1167, %r1168, %r1169, %r1170}, [%rd65+48];
	ld.local.v4.u32 	{%r1171, %r1172, %r1173, %r1174}, [%rd67+48];
	ld.local.v4.u32 	{%r1175, %r1176, %r1177, %r1178}, [%rd192+16];
	st.local.v4.b32 	[%rd62], {%r1111, %r1112, %r1113, %r1114};
	st.local.v4.u32 	[%rd64+48], {%r1163, %r1164, %r1165, %r1166};
	st.local.v4.u32 	[%rd66+48], {%r1167, %r1168, %r1169, %r1170};
	st.local.v4.u32 	[%rd190+16], {%r1171, %r1172, %r1173, %r1174};
	st.local.v4.u32 	[%rd194+16], {%r1175, %r1176, %r1177, %r1178};
	add.s64 	%rd193, %rd193, 16;
	cvt.u32.u64 	%r1179, %rd193;
	add.s64 	%rd194, %rd194, 64;
	add.s64 	%rd192, %rd192, 64;
	add.s64 	%rd191, %rd191, 64;
	add.s64 	%rd190, %rd190, 64;
	setp.ne.s32 	%p2, %r1179, 256;
	@%p2 bra 	$L__BB1_2;
	ld.global.u32 	%r1180, [%rd1];
	cvt.u32.u64 	%r1181, %rd11;
	add.s32 	%r1182, %r2, %r1181;
	xor.b32  	%r1183, %r1180, %r1182;
	ld.global.u32 	%r1184, [%rd1+4];
	add.s32 	%r1185, %r3, %r1181;
	xor.b32  	%r1186, %r1184, %r1185;
	ld.global.u32 	%r1187, [%rd1+8];
	add.s32 	%r1188, %r4, %r1181;
	xor.b32  	%r1189, %r1187, %r1188;
	ld.global.u32 	%r1190, [%rd1+12];
	add.s32 	%r1191, %r5, %r1181;
	xor.b32  	%r1192, %r1190, %r1191;
	shr.u32 	%r1193, %r1183, 24;
	shr.u32 	%r1194, %r1186, 24;
	shr.u32 	%r1195, %r1189, 24;
	shr.u32 	%r1196, %r1192, 24;
	mul.wide.u32 	%rd68, %r1193, 4;
	add.s64 	%rd69, %rd3, %rd68;
	ld.local.u32 	%r1197, [%rd69];
	shr.u32 	%r1198, %r1186, 14;
	cvt.u64.u32 	%rd70, %r1198;
	and.b64  	%rd71, %rd70, 1020;
	add.s64 	%rd72, %rd5, %rd71;
	ld.local.u32 	%r1199, [%rd72];
	shr.u32 	%r1200, %r1189, 6;
	cvt.u64.u32 	%rd73, %r1200;
	and.b64  	%rd74, %rd73, 1020;
	add.s64 	%rd75, %rd9, %rd74;
	ld.local.u32 	%r1201, [%rd75];
	shl.b32 	%r1202, %r1192, 2;
	cvt.u64.u32 	%rd76, %r1202;
	and.b64  	%rd77, %rd76, 1020;
	add.s64 	%rd78, %rd10, %rd77;
	ld.local.u32 	%r1203, [%rd78];
	xor.b32  	%r1204, %r1199, %r1197;
	xor.b32  	%r1205, %r1204, %r1201;
	xor.b32  	%r1206, %r1205, %r1203;
	mul.wide.u32 	%rd79, %r1194, 4;
	add.s64 	%rd80, %rd3, %rd79;
	ld.local.u32 	%r1207, [%rd80];
	shr.u32 	%r1208, %r1189, 14;
	cvt.u64.u32 	%rd81, %r1208;
	and.b64  	%rd82, %rd81, 1020;
	add.s64 	%rd83, %rd5, %rd82;
	ld.local.u32 	%r1209, [%rd83];
	shr.u32 	%r1210, %r1192, 6;
	cvt.u64.u32 	%rd84, %r1210;
	and.b64  	%rd85, %rd84, 1020;
	add.s64 	%rd86, %rd9, %rd85;
	ld.local.u32 	%r1211, [%rd86];
	shl.b32 	%r1212, %r1183, 2;
	cvt.u64.u32 	%rd87, %r1212;
	and.b64  	%rd88, %rd87, 1020;
	add.s64 	%rd89, %rd10, %rd88;
	ld.local.u32 	%r1213, [%rd89];
	xor.b32  	%r1214, %r1209, %r1207;
	xor.b32  	%r1215, %r1214, %r1211;
	xor.b32  	%r1216, %r1215, %r1213;
	mul.wide.u32 	%rd90, %r1195, 4;
	add.s64 	%rd91, %rd3, %rd90;
	ld.local.u32 	%r1217, [%rd91];
	shr.u32 	%r1218, %r1192, 14;
	cvt.u64.u32 	%rd92, %r1218;
	and.b64  	%rd93, %rd92, 1020;
	add.s64 	%rd94, %rd5, %rd93;
	ld.local.u32 	%r1219, [%rd94];
	shr.u32 	%r1220, %r1183, 6;
	cvt.u64.u32 	%rd95, %r1220;
	and.b64  	%rd96, %rd95, 1020;
	add.s64 	%rd97, %rd9, %rd96;
	ld.local.u32 	%r1221, [%rd97];
	shl.b32 	%r1222, %r1186, 2;
	cvt.u64.u32 	%rd98, %r1222;
	and.b64  	%rd99, %rd98, 1020;
	add.s64 	%rd100, %rd10, %rd99;
	ld.local.u32 	%r1223, [%rd100];
	xor.b32  	%r1224, %r1219, %r1217;
	xor.b32  	%r1225, %r1224, %r1221;
	xor.b32  	%r1226, %r1225, %r1223;
	mul.wide.u32 	%rd101, %r1196, 4;
	add.s64 	%rd102, %rd3, %rd101;
	ld.local.u32 	%r1227, [%rd102];
	shr.u32 	%r1228, %r1183, 14;
	cvt.u64.u32 	%rd103, %r1228;
	and.b64  	%rd104, %rd103, 1020;
	add.s64 	%rd105, %rd5, %rd104;
	ld.local.u32 	%r1229, [%rd105];
	shr.u32 	%r1230, %r1186, 6;
	cvt.u64.u32 	%rd106, %r1230;
	and.b64  	%rd107, %rd106, 1020;
	add.s64 	%rd108, %rd9, %rd107;
	ld.local.u32 	%r1231, [%rd108];
	shl.b32 	%r1232, %r1189, 2;
	cvt.u64.u32 	%rd109, %r1232;
	and.b64  	%rd110, %rd109, 1020;
	add.s64 	%rd111, %rd10, %rd110;
	ld.local.u32 	%r1233, [%rd111];
	xor.b32  	%r1234, %r1229, %r1227;
	xor.b32  	%r1235, %r1234, %r1231;
	xor.b32  	%r1236, %r1235, %r1233;
	ld.global.u32 	%r1237, [%rd1+16];
	xor.b32  	%r1238, %r1237, %r1206;
	ld.global.u32 	%r1239, [%rd1+20];
	xor.b32  	%r1240, %r1239, %r1216;
	ld.global.u32 	%r1241, [%rd1+24];
	xor.b32  	%r1242, %r1241, %r1226;
	ld.global.u32 	%r1243, [%rd1+28];
	xor.b32  	%r1244, %r1243, %r1236;
	shr.u32 	%r1245, %r1238, 24;
	shr.u32 	%r1246, %r1240, 24;
	shr.u32 	%r1247, %r1242, 24;
	shr.u32 	%r1248, %r1244, 24;
	mul.wide.u32 	%rd112, %r1245, 4;
	add.s64 	%rd113, %rd3, %rd112;
	ld.local.u32 	%r1249, [%rd113];
	shr.u32 	%r1250, %r1240, 14;
	cvt.u64.u32 	%rd114, %r1250;
	and.b64  	%rd115, %rd114, 1020;
	add.s64 	%rd116, %rd5, %rd115;
	ld.local.u32 	%r1251, [%rd116];
	shr.u32 	%r1252, %r1242, 6;
	cvt.u64.u32 	%rd117, %r1252;
	and.b64  	%rd118, %rd117, 1020;
	add.s64 	%rd119, %rd9, %rd118;
	ld.local.u32 	%r1253, [%rd119];
	shl.b32 	%r1254, %r1244, 2;
	cvt.u64.u32 	%rd120, %r1254;
	and.b64  	%rd121, %rd120, 1020;
	add.s64 	%rd122, %rd10, %rd121;
	ld.local.u32 	%r1255, [%rd122];
	xor.b32  	%r1256, %r1251, %r1249;
	xor.b32  	%r1257, %r1256, %r1253;
	xor.b32  	%r1258, %r1257, %r1255;
	mul.wide.u32 	%rd123, %r1246, 4;
	add.s64 	%rd124, %rd3, %rd123;
	ld.local.u32 	%r1259, [%rd124];
	shr.u32 	%r1260, %r1242, 14;
	cvt.u64.u32 	%rd125, %r1260;
	and.b64  	%rd126, %rd125, 1020;
	add.s64 	%rd127, %rd5, %rd126;
	ld.local.u32 	%r1261, [%rd127];
	shr.u32 	%r1262, %r1244, 6;
	cvt.u64.u32 	%rd128, %r1262;
	and.b64  	%rd129, %rd128, 1020;
	add.s64 	%rd130, %rd9, %rd129;
	ld.local.u32 	%r1263, [%rd130];
	shl.b32 	%r1264, %r1238, 2;
	cvt.u64.u32 	%rd131, %r1264;
	and.b64  	%rd132, %rd131, 1020;
	add.s64 	%rd133, %rd10, %rd132;
	ld.local.u32 	%r1265, [%rd133];
	xor.b32  	%r1266, %r1261, %r1259;
	xor.b32  	%r1267, %r1266, %r1263;
	xor.b32  	%r1268, %r1267, %r1265;
	mul.wide.u32 	%rd134, %r1247, 4;
	add.s64 	%rd135, %rd3, %rd134;
	ld.local.u32 	%r1269, [%rd135];
	shr.u32 	%r1270, %r1244, 14;
	cvt.u64.u32 	%rd136, %r1270;
	and.b64  	%rd137, %rd136, 1020;
	add.s64 	%rd138, %rd5, %rd137;
	ld.local.u32 	%r1271, [%rd138];
	shr.u32 	%r1272, %r1238, 6;
	cvt.u64.u32 	%rd139, %r1272;
	and.b64  	%rd140, %rd139, 1020;
	add.s64 	%rd141, %rd9, %rd140;
	ld.local.u32 	%r1273, [%rd141];
	shl.b32 	%r1274, %r1240, 2;
	cvt.u64.u32 	%rd142, %r1274;
	and.b64  	%rd143, %rd142, 1020;
	add.s64 	%rd144, %rd10, %rd143;
	ld.local.u32 	%r1275, [%rd144];
	xor.b32  	%r1276, %r1271, %r1269;
	xor.b32  	%r1277, %r1276, %r1273;
	xor.b32  	%r1278, %r1277, %r1275;
	mul.wide.u32 	%rd145, %r1248, 4;
	add.s64 	%rd146, %rd3, %rd145;
	ld.local.u32 	%r1279, [%rd146];
	shr.u32 	%r1280, %r1238, 14;
	cvt.u64.u32 	%rd147, %r1280;
	and.b64  	%rd148, %rd147, 1020;
	add.s64 	%rd149, %rd5, %rd148;
	ld.local.u32 	%r1281, [%rd149];
	shr.u32 	%r1282, %r1240, 6;
	cvt.u64.u32 	%rd150, %r1282;
	and.b64  	%rd151, %rd150, 1020;
	add.s64 	%rd152, %rd9, %rd151;
	ld.local.u32 	%r1283, [%rd152];
	shl.b32 	%r1284, %r1242, 2;
	cvt.u64.u32 	%rd153, %r1284;
	and.b64  	%rd154, %rd153, 1020;
	add.s64 	%rd155, %rd10, %rd154;
	ld.local.u32 	%r1285, [%rd155];
	xor.b32  	%r1286, %r1281, %r1279;
	xor.b32  	%r1287, %r1286, %r1283;
	xor.b32  	%r1288, %r1287, %r1285;
	ld.global.u32 	%r1289, [%rd1+32];
	xor.b32  	%r1290, %r1289, %r1258;
	shr.u32 	%r1291, %r1290, 8;
	shr.u32 	%r1292, %r1290, 16;
	shr.u32 	%r1293, %r1290, 24;
	cvt.u64.u32 	%rd156, %r1293;
	ld.global.u32 	%r1294, [%rd1+36];
	xor.b32  	%r1295, %r1294, %r1268;
	shr.u32 	%r1296, %r1295, 8;
	shr.u32 	%r1297, %r1295, 16;
	shr.u32 	%r1298, %r1295, 24;
	cvt.u64.u32 	%rd157, %r1298;
	ld.global.u32 	%r1299, [%rd1+40];
	xor.b32  	%r1300, %r1299, %r1278;
	shr.u32 	%r1301, %r1300, 8;
	shr.u32 	%r1302, %r1300, 16;
	shr.u32 	%r1303, %r1300, 24;
	cvt.u64.u32 	%rd158, %r1303;
	ld.global.u32 	%r1304, [%rd1+44];
	xor.b32  	%r1305, %r1304, %r1288;
	and.b32  	%r1306, %r1290, 255;
	cvt.u64.u32 	%rd159, %r1306;
	add.s64 	%rd160, %rd199, %rd159;
	ld.local.u8 	%r1307, [%rd160];
	and.b32  	%r1308, %r1291, 255;
	cvt.u64.u32 	%rd161, %r1308;
	add.s64 	%rd162, %rd199, %rd161;
	ld.local.u8 	%rs1, [%rd162];
	and.b32  	%r1309, %r1292, 255;
	cvt.u64.u32 	%rd163, %r1309;
	add.s64 	%rd164, %rd199, %rd163;
	ld.local.u8 	%r1310, [%rd164];
	add.s64 	%rd165, %rd199, %rd156;
	and.b32  	%r1311, %r1295, 255;
	cvt.u64.u32 	%rd166, %r1311;
	add.s64 	%rd167, %rd199, %rd166;
	ld.local.u8 	%r1312, [%rd167];
	and.b32  	%r1313, %r1296, 255;
	cvt.u64.u32 	%rd168, %r1313;
	add.s64 	%rd169, %rd199, %rd168;
	ld.local.u8 	%rs2, [%rd169];
	and.b32  	%r1314, %r1297, 255;
	cvt.u64.u32 	%rd170, %r1314;
	add.s64 	%rd171, %rd199, %rd170;
	ld.local.u8 	%r1315, [%rd171];
	add.s64 	%rd172, %rd199, %rd157;
	and.b32  	%r1316, %r1300, 255;
	cvt.u64.u32 	%rd173, %r1316;
	add.s64 	%rd174, %rd199, %rd173;
	ld.local.u8 	%r1317, [%rd174];
	and.b32  	%r1318, %r1301, 255;
	cvt.u64.u32 	%rd175, %r1318;
	add.s64 	%rd176, %rd199, %rd175;
	ld.local.u8 	%rs3, [%rd176];
	and.b32  	%r1319, %r1302, 255;
	cvt.u64.u32 	%rd177, %r1319;
	add.s64 	%rd178, %rd199, %rd177;
	ld.local.u8 	%r1320, [%rd178];
	add.s64 	%rd179, %rd199, %rd158;
	and.b32  	%r1321, %r1305, 255;
	cvt.u64.u32 	%rd180, %r1321;
	add.s64 	%rd181, %rd199, %rd180;
	ld.local.u8 	%r1322, [%rd181];
	shr.u32 	%r1323, %r1305, 8;
	and.b32  	%r1324, %r1323, 255;
	cvt.u64.u32 	%rd182, %r1324;
	add.s64 	%rd183, %rd199, %rd182;
	ld.local.u8 	%rs4, [%rd183];
	shr.u32 	%r1325, %r1305, 16;
	and.b32  	%r1326, %r1325, 255;
	cvt.u64.u32 	%rd184, %r1326;
	add.s64 	%rd185, %rd199, %rd184;
	ld.local.u8 	%r1327, [%rd185];
	shr.u32 	%r1328, %r1305, 24;
	cvt.u64.u32 	%rd186, %r1328;
	add.s64 	%rd187, %rd199, %rd186;
	ld.local.u8 	%r1329, [%rd187];
	shl.b32 	%r1330, %r1329, 24;
	mul.wide.u16 	%r1331, %rs2, 256;
	or.b32  	%r1332, %r1331, %r1317;
	shl.b32 	%r1333, %r1310, 16;
	or.b32  	%r1334, %r1332, %r1333;
	or.b32  	%r1335, %r1334, %r1330;
	ld.local.u8 	%r1336, [%rd165];
	shl.b32 	%r1337, %r1336, 24;
	shl.b32 	%r1338, %r1315, 16;
	or.b32  	%r1339, %r1337, %r1338;
	mul.wide.u16 	%r1340, %rs3, 256;
	or.b32  	%r1341, %r1339, %r1340;
	or.b32  	%r1342, %r1341, %r1322;
	ld.global.u32 	%r1343, [%rd1+160];
	xor.b32  	%r6, %r1343, %r1342;
	ld.local.u8 	%r1344, [%rd172];
	shl.b32 	%r1345, %r1344, 24;
	shl.b32 	%r1346, %r1320, 16;
	or.b32  	%r1347, %r1345, %r1346;
	mul.wide.u16 	%r1348, %rs4, 256;
	or.b32  	%r1349, %r1347, %r1348;
	or.b32  	%r1350, %r1349, %r1307;
	ld.global.u32 	%r1351, [%rd1+164];
	xor.b32  	%r7, %r1351, %r1350;
	ld.local.u8 	%r1352, [%rd179];
	shl.b32 	%r1353, %r1352, 24;
	shl.b32 	%r1354, %r1327, 16;
	or.b32  	%r1355, %r1353, %r1354;
	mul.wide.u16 	%r1356, %rs1, 256;
	or.b32  	%r1357, %r1355, %r1356;
	or.b32  	%r1358, %r1357, %r1312;
	ld.global.u32 	%r1359, [%rd1+168];
	xor.b32  	%r8, %r1359, %r1358;
	ld.global.u32 	%r1360, [%rd1+172];
	xor.b32  	%r9, %r1360, %r1335;
	cvta.to.global.u64 	%rd188, %rd40;
	shl.b64 	%rd189, %rd11, 5;
	add.s64 	%rd27, %rd188, %rd189;
	ld.global.u32 	%r1361, [%rd27];
	xor.b32  	%r1362, %r6, %r1361;
	st.global.u32 	[%rd27], %r1362;
	ld.global.u32 	%r1363, [%rd27+4];
	xor.b32  	%r1364, %r7, %r1363;
	st.global.u32 	[%rd27+4], %r1364;
	ld.global.u32 	%r1365, [%rd27+8];
	xor.b32  	%r1366, %r8, %r1365;
	st.global.u32 	[%rd27+8], %r1366;
	ld.global.u32 	%r1367, [%rd27+12];
	xor.b32  	%r1368, %r9, %r1367;
	st.global.u32 	[%rd27+12], %r1368;
	setp.ne.s32 	%p3, %r1, 0;
	@%p3 bra 	$L__BB1_6;
	mov.b32 	%r1375, 1990973438;
	mov.b32 	%r1376, 728170800;
	mov.b32 	%r1377, -982553614;
	mov.b32 	%r1378, 2071428195;
	st.local.v4.b32 	[%rd199], {%r1378, %r1377, %r1376, %r1375};
	mov.b32 	%r1379, -1066228580;
	mov.b32 	%r1380, -1348283219;
	mov.b32 	%r1381, -263759366;
	mov.b32 	%r1382, 2110358218;
	st.local.v4.b32 	[%rd199+16], {%r1382, %r1381, %r1380, %r1379};
	mov.b32 	%r1383, 355588209;
	mov.b32 	%r1384, -236608204;
	mov.b32 	%r1385, -856211658;
	mov.b32 	%r1386, 647232951;
	st.local.v4.b32 	[%rd199+32], {%r1386, %r1385, %r1384, %r1383};
	mov.b32 	%r1387, 1974609899;
	mov.b32 	%r1388, -494923257;
	mov.b32 	%r1389, -1710909928;
	mov.b32 	%r1390, -1021065468;
	st.local.v4.b32 	[%rd199+48], {%r1390, %r1389, %r1388, %r1387};
	mov.b32 	%r1391, -2077236439;
	mov.b32 	%r1392, -1277805742;
	mov.b32 	%r1393, -1604686309;
	mov.b32 	%r1394, 439124745;
	st.local.v4.b32 	[%rd199+64], {%r1394, %r1393, %r1392, %r1391};
	mov.b32 	%r1395, -816296886;
	mov.b32 	%r1396, 968805226;
	mov.b32 	%r1397, 1538391072;
	mov.b32 	%r1398, -318713517;
	st.local.v4.b32 	[%rd199+80], {%r1398, %r1397, %r1396, %r1395};
	mov.b32 	%r1399, -1465959344;
	mov.b32 	%r1400, 2130901317;
	mov.b32 	%r1401, -2060235453;
	mov.b32 	%r1402, -72683568;
	st.local.v4.b32 	[%rd199+96], {%r1402, %r1401, %r1400, %r1399};
	mov.b32 	%r1403, -755761392;
	mov.b32 	%r1404, 567981756;
	mov.b32 	%r1405, -180839022;
	mov.b32 	%r1406, -1891589295;
	st.local.v4.b32 	[%rd199+112], {%r1406, %r1405, %r1404, %r1403};
	mov.b32 	%r1407, 1931042148;
	mov.b32 	%r1408, 1031710660;
	mov.b32 	%r1409, 390371167;
	mov.b32 	%r1410, -334295859;
	st.local.v4.b32 	[%rd199+128], {%r1410, %r1409, %r1408, %r1407};
	mov.b32 	%r1411, -620011810;
	mov.b32 	%r1412, 347663942;
	mov.b32 	%r1413, -2003817950;
	mov.b32 	%r1414, -598769312;
	st.local.v4.b32 	[%rd199+144], {%r1414, %r1413, %r1412, %r1411};
	mov.b32 	%r1415, 2045023633;
	mov.b32 	%r1416, 1655493570;
	mov.b32 	%r1417, 1545864777;
	mov.b32 	%r1418, 171586272;
	st.local.v4.b32 	[%rd199+160], {%r1418, %r1417, %r1416, %r1415};
	mov.b32 	%r1419, 145652325;
	mov.b32 	%r1420, -353085844;
	mov.b32 	%r1421, -1454451315;
	mov.b32 	%r1422, 1832372455;
	st.local.v4.b32 	[%rd199+176], {%r1422, %r1421, %r1420, %r1419};
	mov.b32 	%r1423, -1970553525;
	mov.b32 	%r1424, 527752680;
	mov.b32 	%r1425, -961239524;
	mov.b32 	%r1426, 774207674;
	st.local.v4.b32 	[%rd199+192], {%r1426, %r1425, %r1424, %r1423};
	mov.b32 	%r1427, -1642217082;
	mov.b32 	%r1428, -1185467039;
	mov.b32 	%r1429, 251003720;
	mov.b32 	%r1430, 1723154032;
	st.local.v4.b32 	[%rd199+208], {%r1430, %r1429, %r1428, %r1427};
	mov.b32 	%r1431, -551004722;
	mov.b32 	%r1432, -377020773;
	mov.b32 	%r1433, -1802577559;
	mov.b32 	%r1434, 295237857;
	st.local.v4.b32 	[%rd199+224], {%r1434, %r1433, %r1432, %r1431};
	mov.b32 	%r1435, 381375664;
	mov.b32 	%r1436, 254646593;
	mov.b32 	%r1437, 1749214911;
	mov.b32 	%r1438, 227123596;
	st.local.v4.b32 	[%rd199+240], {%r1438, %r1437, %r1436, %r1435};
	mov.b32 	%r1439, -159679603;
	mov.b32 	%r1440, -294160487;
	mov.b32 	%r1441, -126059388;
	mov.b32 	%r1442, -966564955;
	st.local.v4.u32 	[%rd3], {%r1442, %r1441, %r1440, %r1439};
	add.s64 	%rd198, %rd3, 16;
	mov.b32 	%r1443, -1849309868;
	mov.b32 	%r1444, -563122255;
	mov.b32 	%r1445, -697603139;
	mov.b32 	%r1446, -855539;
	st.local.v4.u32 	[%rd3+16], {%r1446, %r1445, %r1444, %r1443};
	mov.b32 	%r1447, 1445669757;
	mov.b32 	%r1448, -832084055;
	mov.b32 	%r1449, 33620227;
	mov.b32 	%r1450, 1613770832;
	st.local.v4.u32 	[%rd3+32], {%r1450, %r1449, %r1448, %r1447};
	mov.b32 	%r1451, -327780710;
	mov.b32 	%r1452, 1303096294;
	mov.b32 	%r1453, -1244145822;
	mov.b32 	%r1454, -402719207;
	st.local.v4.u32 	[%rd3+48], {%r1454, %r1453, %r1452, %r1451};
	mov.b32 	%r1455, -92439161;
	mov.b32 	%r1456, -1983264448;
	mov.b32 	%r1457, 528646813;
	mov.b32 	%r1458, -1882535355;
	st.local.v4.u32 	[%rd3+64], {%r1458, %r1457, %r1456, %r1455};
	mov.b32 	%r1459, -68095989;
	mov.b32 	%r1460, -1907931191;
	mov.b32 	%r1461, -1302767125;
	mov.b32 	%r1462, -268764651;
	st.local.v4.u32 	[%rd3+80], {%r1462, %r1461, %r1460, %r1459};
	mov.b32 	%r1463, 1169141738;
	mov.b32 	%r1464, 1604494077;
	mov.b32 	%r1465, -1277897625;
	mov.b32 	%r1466, 1101901292;
	st.local.v4.u32 	[%rd3+96], {%r1466, %r1465, %r1464, %r1463};
	mov.b32 	%r1467, -1681866661;
	mov.b32 	%r1468, -462261610;
	mov.b32 	%r1469, 1403299063;
	mov.b32 	%r1470, 597466303;
	st.local.v4.u32 	[%rd3+112], {%r1470, %r1469, %r1468, %r1467};
	mov.b32 	%r1471, 1277568618;
	mov.b32 	%r1472, 1033081774;
	mov.b32 	%r1473, -503448292;
	mov.b32 	%r1474, 1974974402;
	st.local.v4.u32 	[%rd3+128], {%r1474, %r1473, %r1472, %r1471};
	mov.b32 	%r1475, -2083730353;
	mov.b32 	%r1476, -168298750;
	mov.b32 	%r1477, 2118074177;
	mov.b32 	%r1478, 1815492186;
	st.local.v4.u32 	[%rd3+144], {%r1478, %r1477, %r1476, %r1475};
	mov.b32 	%r1479, -101584632;
	mov.b32 	%r1480, -773462732;
	mov.b32 	%r1481, 1369810420;
	mov.b32 	%r1482, 1748251740;
	st.local.v4.u32 	[%rd3+160], {%r1482, %r1481, %r1480, %r1479};
	mov.b32 	%r1483, 706024767;
	mov.b32 	%r1484, 1647391059;
	mov.b32 	%r1485, -1411852173;
	mov.b32 	%r1486, -495881837;
	st.local.v4.u32 	[%rd3+176], {%r1486, %r1485, %r1484, %r1483};
	mov.b32 	%r1487, -1648114850;
	mov.b32 	%r1488, 1176707941;
	mov.b32 	%r1489, -1782069422;
	mov.b32 	%r1490, 134480908;
	st.local.v4.u32 	[%rd3+192], {%r1490, %r1489, %r1488, %r1487};
	mov.b32 	%r1491, 798661301;
	mov.b32 	%r1492, 168101135;
	mov.b32 	%r1493, 932615841;
	mov.b32 	%r1494, 806885416;
	st.local.v4.u32 	[%rd3+208], {%r1494, %r1493, %r1492, %r1491};
	mov.b32 	%r1495, -538779075;
	mov.b32 	%r1496, 461406363;
	mov.b32 	%r1497, 605164086;
	mov.b32 	%r1498, 235341577;
	st.local.v4.u32 	[%rd3+224], {%r1498, %r1497, %r1496, %r1495};
	mov.b32 	%r1499, -361400929;
	mov.b32 	%r1500, 2142417613;
	mov.b32 	%r1501, 1311188841;
	mov.b32 	%r1502, -840176858;
	st.local.v4.u32 	[%rd3+240], {%r1502, %r1501, %r1500, %r1499};
	mov.b32 	%r1503, 874125870;
	mov.b32 	%r1504, 1479289972;
	mov.b32 	%r1505, 495158174;
	mov.b32 	%r1506, 302582043;
	st.local.v4.u32 	[%rd3+256], {%r1506, %r1505, %r1504, %r1503};
	mov.b32 	%r1507, 1537253627;
	mov.b32 	%r1508, -1269146898;
	mov.b32 	%r1509, -596742478;
	mov.b32 	%r1510, 907746093;
	st.local.v4.u32 	[%rd3+272], {%r1510, %r1509, %r1508, %r1507};
	mov.b32 	%r1511, 2108928974;
	mov.b32 	%r1512, -1210657183;
	mov.b32 	%r1513, 1983593293;
	mov.b32 	%r1514, -1538108682;
	st.local.v4.u32 	[%rd3+288], {%r1514, %r1513, %r1512, %r1511};
	mov.b32 	%r1515, 327451799;
	mov.b32 	%r1516, 1580150641;
	mov.b32 	%r1517, -572267714;
	mov.b32 	%r1518, 1378429307;
	st.local.v4.u32 	[%rd3+304], {%r1518, %r1517, %r1516, %r1515};
	mov.b32 	%r1519, -1041371860;
	mov.b32 	%r1520, 0;
	mov.b32 	%r1521, -1177431704;
	mov.b32 	%r1522, -1504488459;
	st.local.v4.u32 	[%rd3+320], {%r1522, %r1521, %r1520, %r1519};
	mov.b32 	%r1523, -1235526675;
	mov.b32 	%r1524, 2041688520;
	mov.b32 	%r1525, -469959649;
	mov.b32 	%r1526, 1075847264;
	st.local.v4.u32 	[%rd3+336], {%r1526, %r1525, %r1524, %r1523};
	mov.b32 	%r1527, 1916352843;
	mov.b32 	%r1528, 1740553945;
	mov.b32 	%r1529, -1916023994;
	mov.b32 	%r1530, -731223362;
	st.local.v4.u32 	[%rd3+352], {%r1530, %r1529, %r1528, %r1527};
	mov.b32 	%r1531, -2049978550;
	mov.b32 	%r1532, -1336387352;
	mov.b32 	%r1533, -1739830060;
	mov.b32 	%r1534, -1807070498;
	st.local.v4.u32 	[%rd3+368], {%r1534, %r1533, %r1532, %r1531};
	mov.b32 	%r1535, -302253290;
	mov.b32 	%r1536, 1336584933;
	mov.b32 	%r1537, -974131414;
	mov.b32 	%r1538, -1143943061;
	st.local.v4.u32 	[%rd3+384], {%r1538, %r1537, %r1536, %r1535};
	mov.b32 	%r1539, 293963156;
	mov.b32 	%r1540, 1714631509;
	mov.b32 	%r1541, -1706209833;
	mov.b32 	%r1542, -2042412091;
	st.local.v4.u32 	[%rd3+400], {%r1542, %r1541, %r1540, %r1539};
	mov.b32 	%r1543, -25198719;
	mov.b32 	%r1544, 67240454;
	mov.b32 	%r1545, -369493744;
	mov.b32 	%r1546, -1975171633;
	st.local.v4.u32 	[%rd3+416], {%r1546, %r1545, %r1544, %r1543};
	mov.b32 	%r1547, 1269344483;
	mov.b32 	%r1548, 631218106;
	mov.b32 	%r1549, 2017213508;
	mov.b32 	%r1550, -1605349136;
	st.local.v4.u32 	[%rd3+432], {%r1550, %r1549, %r1548, %r1547};
	mov.b32 	%r1551, 93294474;
	mov.b32 	%r1552, -2143272768;
	mov.b32 	%r1553, 1571005438;
	mov.b32 	%r1554, -1571728909;
	st.local.v4.u32 	[%rd3+448], {%r1554, %r1553, %r1552, %r1551};
	mov.b32 	%r1555, -235539196;
	mov.b32 	%r1556, 1882732616;
	mov.b32 	%r1557, 563977660;
	mov.b32 	%r1558, 1066570413;
	st.local.v4.u32 	[%rd3+464], {%r1558, %r1557, %r1556, %r1555};
	mov.b32 	%r1559, 1109467491;
	mov.b32 	%r1560, -1344611723;
	mov.b32 	%r1561, 2008463041;
	mov.b32 	%r1562, 1673313503;
	st.local.v4.u32 	[%rd3+480], {%r1562, %r1561, %r1560, %r1559};
	mov.b32 	%r1563, -1076702611;
	mov.b32 	%r1564, -34344178;
	mov.b32 	%r1565, -436207846;
	mov.b32 	%r1566, 537923632;
	st.local.v4.u32 	[%rd3+496], {%r1566, %r1565, %r1564, %r1563};
	mov.b32 	%r1567, -1007883217;
	mov.b32 	%r1568, 638784309;
	mov.b32 	%r1569, 403442708;
	mov.b32 	%r1570, -2117218996;
	st.local.v4.u32 	[%rd3+512], {%r1570, %r1569, %r1568, %r1567};
	mov.b32 	%r1571, 773265209;
	mov.b32 	%r1572, -2008791860;
	mov.b32 	%r1573, 899127202;
	mov.b32 	%r1574, -1101045791;
	st.local.v4.u32 	[%rd3+528], {%r1574, %r1573, %r1572, %r1571};
	mov.b32 	%r1575, 2050833735;
	mov.b32 	%r1576, -58818942;
	mov.b32 	%r1577, 1437050866;
	mov.b32 	%r1578, -1815821225;
	st.local.v4.u32 	[%rd3+544], {%r1578, %r1577, %r1576, %r1575};
	mov.b32 	%r1579, -428641387;
	mov.b32 	%r1580, 840505643;
	mov.b32 	%r1581, -1168286233;
	mov.b32 	%r1582, -932944724;
	st.local.v4.u32 	[%rd3+560], {%r1582, %r1581, %r1580, %r1579};
	mov.b32 	%r1583, -1545806721;
	mov.b32 	%r1584, -1638969391;
	mov.b32 	%r1585, 427917720;
	mov.b32 	%r1586, -1067425632;
	st.local.v4.u32 	[%rd3+576], {%r1586, %r1585, %r1584, %r1583};
	mov.b32 	%r1587, 193497219;
	mov.b32 	%r1588, 999329963;
	mov.b32 	%r1589, 1412049534;
	mov.b32 	%r1590, 1143087718;
	st.local.v4.u32 	[%rd3+592], {%r1590, %r1589, %r1588, %r1587};
	mov.b32 	%r1591, 672404540;
	mov.b32 	%r1592, 1807268051;
	mov.b32 	%r1593, -940642775;
	mov.b32 	%r1594, -1941551414;
	st.local.v4.u32 	[%rd3+608], {%r1594, %r1593, %r1592, %r1591};
	mov.b32 	%r1595, -1378100362;
	mov.b32 	%r1596, 369822493;
	mov.b32 	%r1597, -1134666014;
	mov.b32 	%r1598, -1478566279;
	st.local.v4.u32 	[%rd3+624], {%r1598, %r1597, %r1596, %r1595};
	mov.b32 	%r1599, 336202270;
	mov.b32 	%r1600, 1949973070;
	mov.b32 	%r1601, 1681011286;
	mov.b32 	%r1602, -606019525;
	st.local.v4.u32 	[%rd3+640], {%r1602, %r1601, %r1600, %r1599};
	mov.b32 	%r1603, -1201906460;
	mov.b32 	%r1604, 1210328172;
	mov.b32 	%r1605, 201721354;
	mov.b32 	%r1606, -1840690725;
	st.local.v4.u32 	[%rd3+656], {%r1606, %r1605, %r1604, %r1603};
	mov.b32 	%r1607, -1000185178;
	mov.b32 	%r1608, 1135389935;
	mov.b32 	%r1609, -1110191250;
	mov.b32 	%r1610, -1614626211;
	st.local.v4.u32 	[%rd3+672], {%r1610, %r1609, %r1608, %r1607};
	mov.b32 	%r1611, -226920053;
	mov.b32 	%r1612, -739974089;
	mov.b32 	%r1613, 831886756;
	mov.b32 	%r1614, 965841320;
	st.local.v4.u32 	[%rd3+688], {%r1614, %r1613, %r1612, %r1611};
	mov.b32 	%r1615, -630362697;
	mov.b32 	%r1616, 1849112409;
	mov.b32 	%r1617, -1949775805;
	mov.b32 	%r1618, -706222286;
	st.local.v4.u32 	[%rd3+704], {%r1618, %r1617, %r1616, %r1615};
	mov.b32 	%r1619, 1235855840;
	mov.b32 	%r1620, -1672589614;
	mov.b32 	%r1621, -1311386268;
	mov.b32 	%r1622, 26054028;
	st.local.v4.u32 	[%rd3+720], {%r1622, %r1621, %r1620, %r1619};
	mov.b32 	%r1623, -806688219;
	mov.b32 	%r1624, -202050553;
	mov.b32 	%r1625, -1403627782;
	mov.b32 	%r1626, -663982924;
	st.local.v4.u32 	[%rd3+736], {%r1626, %r1625, %r1624, %r1623};
	mov.b32 	%r1627, 268961816;
	mov.b32 	%r1628, 1202630377;
	mov.b32 	%r1629, -193299826;
	mov.b32 	%r1630, -899324497;
	st.local.v4.u32 	[%rd3+752], {%r1630, %r1629, %r1628, %r1627};
	mov.b32 	%r1631, 1546530418;
	mov.b32 	%r1632, 1243948399;
	mov.b32 	%r1633, -260540280;
	mov.b32 	%r1634, 1874508501;
	st.local.v4.u32 	[%rd3+768], {%r1634, %r1633, %r1632, %r1631};
	mov.b32 	%r1635, -1748580783;
	mov.b32 	%r1636, 1941222599;
	mov.b32 	%r1637, 1470539505;
	mov.b32 	%r1638, 941366308;
	st.local.v4.u32 	[%rd3+784], {%r1638, %r1637, %r1636, %r1635};
	mov.b32 	%r1639, 1042226977;
	mov.b32 	%r1640, -395021156;
	mov.b32 	%r1641, -1579295364;
	mov.b32 	%r1642, -873928669;
	st.local.v4.u32 	[%rd3+800], {%r1642, %r1641, %r1640, %r1639};
	mov.b32 	%r1643, 260737669;
	mov.b32 	%r1644, 227249030;
	mov.b32 	%r1645, 1639824860;
	mov.b32 	%r1646, -1773450275;
	st.local.v4.u32 	[%rd3+816], {%r1646, %r1645, %r1644, %r1643};
	mov.b32 	%r1647, -865704278;
	mov.b32 	%r1648, 1907733956;
	mov.b32 	%r1649, 2084453954;
	mov.b32 	%r1650, -529502064;
	st.local.v4.u32 	[%rd3+832], {%r1650, %r1649, %r1648, %r1647};
	mov.b32 	%r1651, 470683154;
	mov.b32 	%r1652, -134810111;
	mov.b32 	%r1653, 100860677;
	mov.b32 	%r1654, -1874310952;
	st.local.v4.u32 	[%rd3+848], {%r1654, %r1653, %r1652, %r1651};
	mov.b32 	%r1655, 1773779408;
	mov.b32 	%r1656, -1370007559;
	mov.b32 	%r1657, 1781871967;
	mov.b32 	%r1658, -1033805405;
	st.local.v4.u32 	[%rd3+864], {%r1658, %r1657, %r1656, %r1655};
	mov.b32 	%r1659, 664706745;
	mov.b32 	%r1660, 974986535;
	mov.b32 	%r1661, -1715355304;
	mov.b32 	%r1662, 394692241;
	st.local.v4.u32 	[%rd3+880], {%r1662, %r1661, %r1660, %r1659};
	mov.b32 	%r1663, 571543859;
	mov.b32 	%r1664, 731420851;
	mov.b32 	%r1665, -336005101;
	mov.b32 	%r1666, -639508168;
	st.local.v4.u32 	[%rd3+896], {%r1666, %r1665, %r1664, %r1663};
	mov.b32 	%r1667, 865375399;
	mov.b32 	%r1668, 126783113;
	mov.b32 	%r1669, -1445340816;
	mov.b32 	%r1670, -764843589;
	st.local.v4.u32 	[%rd3+912], {%r1670, %r1669, %r1668, %r1667};
	mov.b32 	%r1671, -907417312;
	mov.b32 	%r1672, 361203602;
	mov.b32 	%r1673, 1008606754;
	mov.b32 	%r1674, 765172662;
	st.local.v4.u32 	[%rd3+928], {%r1674, %r1673, %r1672, %r1671};
	mov.b32 	%r1675, -1512054918;
	mov.b32 	%r1676, 1344809080;
	mov.b32 	%r1677, -1437248001;
	mov.b32 	%r1678, -2016489911;
	st.local.v4.u32 	[%rd3+944], {%r1678, %r1677, %r1676, %r1675};
	mov.b32 	%r1679, 437062935;
	mov.b32 	%r1680, 160008576;
	mov.b32 	%r1681, 1503764984;
	mov.b32 	%r1682, 59542671;
	st.local.v4.u32 	[%rd3+960], {%r1682, %r1681, %r1680, %r1679};
	mov.b32 	%r1683, -798463816;
	mov.b32 	%r1684, -2076032314;
	mov.b32 	%r1685, -672733647;
	mov.b32 	%r1686, 1707065306;
	st.local.v4.u32 	[%rd3+976], {%r1686, %r1685, %r1684, %r1683};
	mov.b32 	%r1687, 504303377;
	mov.b32 	%r1688, 1512910199;
	mov.b32 	%r1689, 697932208;
	mov.b32 	%r1690, -2109652541;
	st.local.v4.u32 	[%rd3+992], {%r1690, %r1689, %r1688, %r1687};
	mov.b32 	%r1691, 739644986;
	mov.b32 	%r1692, 1841019862;
	mov.b32 	%r1693, -1470868228;
	mov.b32 	%r1694, 2075177163;
	st.local.v4.u32 	[%rd3+1008], {%r1694, %r1693, %r1692, %r1691};
	mov.b32 	%r1695, -1913226373;
	mov.b32 	%r1696, -1712425097;
	mov.b32 	%r1697, -2064089988;
	mov.b32 	%r1698, -1513725085;
	st.local.v4.u32 	[%rd4], {%r1698, %r1697, %r1696, %r1695};
	mov.b32 	%r1699, 1418839493;
	mov.b32 	%r1700, -1310822545;
	mov.b32 	%r1701, -1110021269;
	mov.b32 	%r1702, 234877682;
	st.local.v4.u32 	[%rd4+16], {%r1702, %r1701, %r1700, %r1699};
	mov.b32 	%r1703, 2102799147;
	mov.b32 	%r1704, -1446090905;
	mov.b32 	%r1705, 50462977;
	mov.b32 	%r1706, 1348481072;
	st.local.v4.u32 	[%rd4+32], {%r1706, %r1705, %r1704, %r1703};
	mov.b32 	%r1707, -1695779210;
	mov.b32 	%r1708, -431117397;
	mov.b32 	%r1709, 1656084439;
	mov.b32 	%r1710, 434634494;
	st.local.v4.u32 	[%rd4+48], {%r1710, %r1709, %r1708, %r1707};
	mov.b32 	%r1711, -2013627011;
	mov.b32 	%r1712, 1082771913;
	mov.b32 	%r1713, -1658879358;
	mov.b32 	%r1714, 1167051466;
	st.local.v4.u32 	[%rd4+64], {%r1714, %r1713, %r1712, %r1711};
	mov.b32 	%r1715, 201060592;
	mov.b32 	%r1716, -913422521;
	mov.b32 	%r1717, -340633255;
	mov.b32 	%r1718, 368048890;
	st.local.v4.u32 	[%rd4+80], {%r1718, %r1717, %r1716, %r1715};
	mov.b32 	%r1719, -364531793;
	mov.b32 	%r1720, -44064094;
	mov.b32 	%r1721, 1739838676;
	mov.b32 	%r1722, -331240019;
	st.local.v4.u32 	[%rd4+96], {%r1722, %r1721, %r1720, %r1719};
	mov.b32 	%r1723, 1536934080;
	mov.b32 	%r1724, -1763413390;
	mov.b32 	%r1725, -145513308;
	mov.b32 	%r1726, -1088185188;
	st.local.v4.u32 	[%rd4+112], {%r1726, %r1725, %r1724, %r1723};
	mov.b32 	%r1727, 1783375398;
	mov.b32 	%r1728, -1371696237;
	mov.b32 	%r1729, 484572669;
	mov.b32 	%r1730, -1032472649;
	st.local.v4.u32 	[%rd4+128], {%r1730, %r1729, %r1728, %r1727};
	mov.b32 	%r1731, 1334037708;
	mov.b32 	%r1732, 49674231;
	mov.b32 	%r1733, 1098792767;
	mov.b32 	%r1734, 1517041206;
	st.local.v4.u32 	[%rd4+144], {%r1734, %r1733, %r1732, %r1731};
	mov.b32 	%r1735, 150598129;
	mov.b32 	%r1736, 886171109;
	mov.b32 	%r1737, -195975771;
	mov.b32 	%r1738, 1550332980;
	st.local.v4.u32 	[%rd4+160], {%r1738, %r1737, %r1736, %r1735};
	mov.b32 	%r1739, 1059722517;
	mov.b32 	%r1740, 1398944049;
	mov.b32 	%r1741, 1940642008;
	mov.b32 	%r1742, -1813876367;
	st.local.v4.u32 	[%rd4+176], {%r1742, %r1741, %r1740, %r1739};
	mov.b32 	%r1743, 1587397571;
	mov.b32 	%r1744, 1699095331;
	mov.b32 	%r1745, 1385547719;
	mov.b32 	%r1746, 201851908;
	st.local.v4.u32 	[%rd4+192], {%r1746, %r1745, %r1744, %r1743};
	mov.b32 	%r1747, -1255171430;
	mov.b32 	%r1748, 252314885;
	mov.b32 	%r1749, -1590192490;
	mov.b32 	%r1750, 674240536;
	st.local.v4.u32 	[%rd4+208], {%r1750, %r1749, %r1748, %r1747};
	mov.b32 	%r1751, 1038082786;
	mov.b32 	%r1752, -1692696448;
	mov.b32 	%r1753, 908333586;
	mov.b32 	%r1754, 151914247;
	st.local.v4.u32 	[%rd4+224], {%r1754, %r1753, %r1752, %r1751};
	mov.b32 	%r1755, -1612024459;
	mov.b32 	%r1756, -847269198;
	mov.b32 	%r1757, 1766729511;
	mov.b32 	%r1758, 651029483;
	st.local.v4.u32 	[%rd4+240], {%r1758, %r1757, %r1756, %r1755};
	mov.b32 	%r1759, 775166490;
	mov.b32 	%r1760, 1951935532;
	mov.b32 	%r1761, -1642232957;
	mov.b32 	%r1762, 454166793;
	st.local.v4.u32 	[%rd4+256], {%r1762, %r1761, %r1760, %r1759};
	mov.b32 	%r1763, -77881184;
	mov.b32 	%r1764, -290170278;
	mov.b32 	%r1765, -1294176658;
	mov.b32 	%r1766, 758520603;
	st.local.v4.u32 	[%rd4+272], {%r1766, %r1765, %r1764, %r1763};
	mov.b32 	%r1767, -830622797;
	mov.b32 	%r1768, 1639438038;
	mov.b32 	%r1769, 1299594043;
	mov.b32 	%r1770, -157003182;
	st.local.v4.u32 	[%rd4+288], {%r1770, %r1769, %r1768, %r1767};
	mov.b32 	%r1771, -1760328572;
	mov.b32 	%r1772, 1901997871;
	mov.b32 	%r1773, 1054729187;
	mov.b32 	%r1774, 2068982057;
	st.local.v4.u32 	[%rd4+304], {%r1774, %r1773, %r1772, %r1771};
	mov.b32 	%r1775, 750906861;
	mov.b32 	%r1776, 1757008337;
	mov.b32 	%r1777, -173649069;
	st.local.v4.u32 	[%rd4+320], {%r1777, %r1776, %r1520, %r1775};
	mov.b32 	%r1778, -306816165;
	mov.b32 	%r1779, -931548751;
	mov.b32 	%r1780, 535035132;
	mov.b32 	%r1781, 1614815264;
	st.local.v4.u32 	[%rd4+336], {%r1781, %r1780, %r1779, %r1778};
	mov.b32 	%r1782, 1265776953;
	mov.b32 	%r1783, -647512386;
	mov.b32 	%r1784, 1183697867;
	mov.b32 	%r1785, -1093375382;
	st.local.v4.u32 	[%rd4+352], {%r1785, %r1784, %r1783, %r1782};
	mov.b32 	%r1786, 1250283471;
	mov.b32 	%r1787, -391096232;
	mov.b32 	%r1788, -728216500;
	mov.b32 	%r1789, -560706998;
	st.local.v4.u32 	[%rd4+368], {%r1789, %r1788, %r1787, %r1786};
	mov.b32 	%r1790, 384695291;
	mov.b32 	%r1791, -447763798;
	mov.b32 	%r1792, 717615087;
	mov.b32 	%r1793, 1807470800;
	st.local.v4.u32 	[%rd4+384], {%r1793, %r1792, %r1791, %r1790};
	mov.b32 	%r1794, -1810791035;
	mov.b32 	%r1795, 1432761139;
	mov.b32 	%r1796, -677753523;
	mov.b32 	%r1797, -981056701;
	st.local.v4.u32 	[%rd4+400], {%r1797, %r1796, %r1795, %r1794};
	mov.b32 	%r1798, -2114027649;
	mov.b32 	%r1799, 100925954;
	mov.b32 	%r1800, 283769337;
	mov.b32 	%r1801, -813021883;
	st.local.v4.u32 	[%rd4+416], {%r1801, %r1800, %r1799, %r1798};
	mov.b32 	%r1802, -481580888;
	mov.b32 	%r1803, -1171939425;
	mov.b32 	%r1804, 1148730428;
	mov.b32 	%r1805, -257929136;
	st.local.v4.u32 	[%rd4+432], {%r1805, %r1804, %r1803, %r1802};
	mov.b32 	%r1806, -1979347057;
	mov.b32 	%r1807, -1065336768;
	mov.b32 	%r1808, -27417693;
	mov.b32 	%r1809, -207466159;
	st.local.v4.u32 	[%rd4+448], {%r1809, %r1808, %r1807, %r1806};
	mov.b32 	%r1810, 82966005;
	mov.b32 	%r1811, 1215313976;
	mov.b32 	%r1812, -1138647651;
	mov.b32 	%r1813, -1388342638;
	st.local.v4.u32 	[%rd4+464], {%r1813, %r1812, %r1811, %r1810};
	mov.b32 	%r1814, 1665278241;
	mov.b32 	%r1815, 1974459098;
	mov.b32 	%r1816, -1049119050;
	mov.b32 	%r1817, -547111748;
	st.local.v4.u32 	[%rd4+480], {%r1817, %r1816, %r1815, %r1814};
	mov.b32 	%r1818, 1841287890;
	mov.b32 	%r1819, 251524083;
	mov.b32 	%r1820, 451280895;
	mov.b32 	%r1821, 807407632;
	st.local.v4.u32 	[%rd4+496], {%r1821, %r1820, %r1819, %r1818};
	mov.b32 	%r1822, 801369324;
	mov.b32 	%r1823, 891687699;
	mov.b32 	%r1824, 337120268;
	mov.b32 	%r1825, 1283575245;
	st.local.v4.u32 	[%rd4+512], {%r1825, %r1824, %r1823, %r1822};
	mov.b32 	%r1826, 959321879;
	mov.b32 	%r1827, -863484860;
	mov.b32 	%r1828, -1573546089;
	mov.b32 	%r1829, -507617441;
	st.local.v4.u32 	[%rd4+528], {%r1829, %r1828, %r1827, %r1826};
	mov.b32 	%r1830, 1199193405;
	mov.b32 	%r1831, -2097381762;
	mov.b32 	%r1832, -229267545;
	mov.b32 	%r1833, 1469301956;
	st.local.v4.u32 	[%rd4+544], {%r1833, %r1832, %r1831, %r1830};
	mov.b32 	%r1834, -1780059277;
	mov.b32 	%r1835, 724703513;
	mov.b32 	%r1836, -407216803;
	mov.b32 	%r1837, -1396153244;
	st.local.v4.u32 	[%rd4+560], {%r1837, %r1836, %r1835, %r1834};
	mov.b32 	%r1838, 2141445340;
	mov.b32 	%r1839, -778154161;
	mov.b32 	%r1840, -1743158911;
	mov.b32 	%r1841, -1598005152;
	st.local.v4.u32 	[%rd4+576], {%r1841, %r1840, %r1839, %r1838};
	mov.b32 	%r1842, -2096396152;
	mov.b32 	%r1843, -1422159728;
	mov.b32 	%r1844, 2119445034;
	mov.b32 	%r1845, 1715741218;
	st.local.v4.u32 	[%rd4+592], {%r1845, %r1844, %r1843, %r1842};
	mov.b32 	%r1846, 1009259540;
	mov.b32 	%r1847, -747915080;
	mov.b32 	%r1848, 700968686;
	mov.b32 	%r1849, -896776634;
	st.local.v4.u32 	[%rd4+608], {%r1849, %r1848, %r1847, %r1846};
	mov.b32 	%r1850, 1991105499;
	mov.b32 	%r1851, 487983883;
	mov.b32 	%r1852, -490971554;
	mov.b32 	%r1853, 2041044702;
	st.local.v4.u32 	[%rd4+624], {%r1853, %r1852, %r1851, %r1850};
	mov.b32 	%r1854, 504629770;
	mov.b32 	%r1855, 1316239930;
	mov.b32 	%r1856, 1449407026;
	mov.b32 	%r1857, 1004265696;
	st.local.v4.u32 	[%rd4+640], {%r1857, %r1856, %r1855, %r1854};
	mov.b32 	%r1858, -457679780;
	mov.b32 	%r1859, 1816667172;
	mov.b32 	%r1860, 168560134;
	mov.b32 	%r1861, -611169975;
	st.local.v4.u32 	[%rd4+656], {%r1861, %r1860, %r1859, %r1858};
	mov.b32 	%r1862, -1497079198;
	mov.b32 	%r1863, -280777556;
	mov.b32 	%r1864, 1857934291;
	mov.b32 	%r1865, 1570751170;
	st.local.v4.u32 	[%rd4+672], {%r1865, %r1864, %r1863, %r1862};
	mov.b32 	%r1866, -1947043463;
	mov.b32 	%r1867, 936633572;
	mov.b32 	%r1868, -1540254315;
	mov.b32 	%r1869, -1472622191;
	st.local.v4.u32 	[%rd4+688], {%r1869, %r1868, %r1867, %r1866};
	mov.b32 	%r1870, -1210421907;
	mov.b32 	%r1871, 1500395319;
	mov.b32 	%r1872, 1133234376;
	mov.b32 	%r1873, 852879335;
	st.local.v4.u32 	[%rd4+704], {%r1873, %r1872, %r1871, %r1870};
	mov.b32 	%r1874, -532043351;
	mov.b32 	%r1875, -761508274;
	mov.b32 	%r1876, 1689376213;
	mov.b32 	%r1877, -1946055283;
	st.local.v4.u32 	[%rd4+720], {%r1877, %r1876, %r1875, %r1874};
	mov.b32 	%r1878, 634383082;
	mov.b32 	%r1879, 133428468;
	mov.b32 	%r1880, -89369002;
	mov.b32 	%r1881, -1260884884;
	st.local.v4.u32 	[%rd4+736], {%r1881, %r1880, %r1879, %r1878};
	mov.b32 	%r1882, 403703816;
	mov.b32 	%r1883, -381178194;
	mov.b32 	%r1884, -1896580486;
	mov.b32 	%r1885, -1345690267;
	st.local.v4.u32 	[%rd4+752], {%r1885, %r1884, %r1883, %r1882};
	mov.b32 	%r1886, 1918643758;
	mov.b32 	%r1887, 1867130149;
	mov.b32 	%r1888, -1997506440;
	mov.b32 	%r1889, -714097990;
	st.local.v4.u32 	[%rd4+768], {%r1889, %r1888, %r1887, %r1886};
	mov.b32 	%r1890, 1368901318;
	mov.b32 	%r1891, -948718412;
	mov.b32 	%r1892, -245913946;
	mov.b32 	%r1893, 607656988;
	st.local.v4.u32 	[%rd4+784], {%r1893, %r1892, %r1891, %r1890};
	mov.b32 	%r1894, 557719327;
	mov.b32 	%r1895, -1662487436;
	mov.b32 	%r1896, 2090982877;
	mov.b32 	%r1897, 600565992;
	st.local.v4.u32 	[%rd4+800], {%r1897, %r1896, %r1895, %r1894};
	mov.b32 	%r1898, -2062579062;
	mov.b32 	%r1899, -2045932661;
	mov.b32 	%r1900, -597574211;
	mov.b32 	%r1901, -577352885;
	st.local.v4.u32 	[%rd4+816], {%r1901, %r1900, %r1899, %r1898};
	mov.b32 	%r1902, -1429445018;
	mov.b32 	%r1903, -999180875;
	mov.b32 	%r1904, 1115438654;
	mov.b32 	%r1905, -1864339344;
	st.local.v4.u32 	[%rd4+832], {%r1905, %r1904, %r1903, %r1902};
	mov.b32 	%r1906, 303828494;
	mov.b32 	%r1907, 33027830;
	mov.b32 	%r1908, 84280067;
	mov.b32 	%r1909, -661632952;
	st.local.v4.u32 	[%rd4+848], {%r1909, %r1908, %r1907, %r1906};
	mov.b32 	%r1910, -798377543;
	mov.b32 	%r1911, -106014889;
	mov.b32 	%r1912, 1600795957;
	mov.b32 	%r1913, -1547542175;
	st.local.v4.u32 	[%rd4+864], {%r1913, %r1912, %r1911, %r1910};
	mov.b32 	%r1914, -1188585826;
	mov.b32 	%r1915, 658119965;
	mov.b32 	%r1916, 1486471617;
	mov.b32 	%r1917, -1860729210;
	st.local.v4.u32 	[%rd4+880], {%r1917, %r1916, %r1915, %r1914};
	mov.b32 	%r1918, 857870609;
	mov.b32 	%r1919, -1288988520;
	mov.b32 	%r1920, 334231800;
	mov.b32 	%r1921, 953803233;
	st.local.v4.u32 	[%rd4+896], {%r1921, %r1920, %r1919, %r1918};
	mov.b32 	%r1922, -1489791852;
	mov.b32 	%r1923, -1995993458;
	mov.b32 	%r1924, 1890179545;
	mov.b32 	%r1925, -1143838359;
	st.local.v4.u32 	[%rd4+912], {%r1925, %r1924, %r1923, %r1922};
	mov.b32 	%r1926, 550103529;
	mov.b32 	%r1927, -1844082809;
	mov.b32 	%r1928, 574365214;
	mov.b32 	%r1929, -1238525029;
	st.local.v4.u32 	[%rd4+928], {%r1929, %r1928, %r1927, %r1926};
	mov.b32 	%r1930, 2057691103;
	mov.b32 	%r1931, 2018519080;
	mov.b32 	%r1932, -5614251;
	mov.b32 	%r1933, 1233637070;
	st.local.v4.u32 	[%rd4+944], {%r1933, %r1932, %r1931, %r1930};
	mov.b32 	%r1934, 387583245;
	mov.b32 	%r1935, -2146858615;
	mov.b32 	%r1936, -128343647;
	mov.b32 	%r1937, -1895592820;
	st.local.v4.u32 	[%rd4+960], {%r1937, %r1936, %r1935, %r1934};
	mov.b32 	%r1938, -1194301336;
	mov.b32 	%r1939, -964410814;
	mov.b32 	%r1940, 836232934;
	mov.b32 	%r1941, -630865985;
	st.local.v4.u32 	[%rd4+976], {%r1941, %r1940, %r1939, %r1938};
	mov.b32 	%r1942, 287182607;
	mov.b32 	%r1943, 2002398509;
	mov.b32 	%r1944, -1339450983;
	mov.b32 	%r1945, -1014873791;
	st.local.v4.u32 	[%rd4+992], {%r1945, %r1944, %r1943, %r1942};
	mov.b32 	%r1946, 975967766;
	mov.b32 	%r1947, -697451589;
	mov.b32 	%r1948, -56077228;
	mov.b32 	%r1949, -881086288;
	st.local.v4.u32 	[%rd4+1008], {%r1949, %r1948, %r1947, %r1946};
	mov.b32 	%r1950, 2072901243;
	mov.b32 	%r1951, 2006576759;
	mov.b32 	%r1952, 2089089148;
	mov.b32 	%r1953, 1671808611;
	st.local.v4.u32 	[%rd5], {%r1953, %r1952, %r1951, %r1950};
	add.s64 	%rd196, %rd5, 16;
	mov.b32 	%r1954, -984313403;
	mov.b32 	%r1955, 1873927791;
	mov.b32 	%r1956, 1807603307;
	mov.b32 	%r1957, -233963534;
	st.local.v4.u32 	[%rd5+16], {%r1957, %r1956, %r1955, %r1954};
	mov.b32 	%r1958, 729634347;
	mov.b32 	%r1959, 1739181671;
	mov.b32 	%r1960, 16974337;
	mov.b32 	%r1961, 810573872;
	st.local.v4.u32 	[%rd5+32], {%r1961, %r1960, %r1959, %r1958};
	mov.b32 	%r1962, 1989864566;
	mov.b32 	%r1963, -1410970197;
	mov.b32 	%r1964, -681396777;
	mov.b32 	%r1965, -31856642;
	st.local.v4.u32 	[%rd5+48], {%r1965, %r1964, %r1963, %r1962};
	mov.b32 	%r1966, 2106063485;
	mov.b32 	%r1967, -918517303;
	mov.b32 	%r1968, -2103631998;
	mov.b32 	%r1969, -901410870;
	st.local.v4.u32 	[%rd5+64], {%r1969, %r1968, %r1967, %r1966};
	mov.b32 	%r1970, -267650064;
	mov.b32 	%r1971, 1204391495;
	mov.b32 	%r1972, 1508618841;
	mov.b32 	%r1973, -99225606;
	st.local.v4.u32 	[%rd5+80], {%r1973, %r1972, %r1971, %r1970};
	mov.b32 	%r1974, -1343601233;
	mov.b32 	%r1975, -1560453214;
	mov.b32 	%r1976, -731401260;
	mov.b32 	%r1977, -1377025619;
	st.local.v4.u32 	[%rd5+96], {%r1977, %r1976, %r1975, %r1974};
	mov.b32 	%r1978, -1067738176;
	mov.b32 	%r1979, 1922491506;
	mov.b32 	%r1980, -1527295068;
	mov.b32 	%r1981, -1665195108;
	st.local.v4.u32 	[%rd5+112], {%r1981, %r1980, %r1979, %r1978};
	mov.b32 	%r1982, 644500518;
	mov.b32 	%r1983, -1817297517;
	mov.b32 	%r1984, -48438787;
	mov.b32 	%r1985, -1211992649;
	st.local.v4.u32 	[%rd5+128], {%r1985, %r1984, %r1983, %r1982};
	mov.b32 	%r1986, -867204148;
	mov.b32 	%r1987, -150800905;
	mov.b32 	%r1988, 1061256767;
	mov.b32 	%r1989, 911895606;
	st.local.v4.u32 	[%rd5+144], {%r1989, %r1988, %r1987, %r1986};
	mov.b32 	%r1990, -251069967;
	mov.b32 	%r1991, -449523227;
	mov.b32 	%r1992, -1510714971;
	mov.b32 	%r1993, 878471220;
	st.local.v4.u32 	[%rd5+160], {%r1993, %r1992, %r1991, %r1990};
	mov.b32 	%r1994, 356461077;
	mov.b32 	%r1995, 827548209;
	mov.b32 	%r1996, -663508008;
	mov.b32 	%r1997, 1905517169;
	st.local.v4.u32 	[%rd5+176], {%r1997, %r1996, %r1995, %r1994};
	mov.b32 	%r1998, -1017209405;
	mov.b32 	%r1999, 593839651;
	mov.b32 	%r2000, -950889017;
	mov.b32 	%r2001, 67897348;
	st.local.v4.u32 	[%rd5+192], {%r2001, %r2000, %r1999, %r1998};
	mov.b32 	%r2002, -1699401830;
	mov.b32 	%r2003, 84871685;
	mov.b32 	%r2004, -1767819370;
	mov.b32 	%r2005, 405286936;
	st.local.v4.u32 	[%rd5+208], {%r2005, %r2004, %r2003, %r2002};
	mov.b32 	%r2006, -499261470;
	mov.b32 	%r2007, -2137318528;
	mov.b32 	%r2008, 305538066;
	mov.b32 	%r2009, 118033927;
	st.local.v4.u32 	[%rd5+224], {%r2009, %r2008, %r2007, %r2006};
	mov.b32 	%r2010, 1973414517;
	mov.b32 	%r2011, -1295155278;
	mov.b32 	%r2012, 661212711;
	mov.b32 	%r2013, -349778453;
	st.local.v4.u32 	[%rd5+240], {%r2013, %r2012, %r2011, %r2010};
	mov.b32 	%r2014, 439235610;
	mov.b32 	%r2015, 745822252;
	mov.b32 	%r2016, -2086789757;
	mov.b32 	%r2017, 152769033;
	st.local.v4.u32 	[%rd5+256], {%r2017, %r2016, %r2015, %r2014};
	mov.b32 	%r2018, -1594139744;
	mov.b32 	%r2019, 1525593178;
	mov.b32 	%r2020, 1857215598;
	mov.b32 	%r2021, 455947803;
	st.local.v4.u32 	[%rd5+272], {%r2021, %r2020, %r2019, %r2018};
	mov.b32 	%r2022, -1278313037;
	mov.b32 	%r2023, -698239018;
	mov.b32 	%r2024, 994932283;
	mov.b32 	%r2025, 1391895634;
	st.local.v4.u32 	[%rd5+288], {%r2025, %r2024, %r2023, %r2022};
	mov.b32 	%r2026, -2070473852;
	mov.b32 	%r2027, 795958831;
	mov.b32 	%r2028, -482419229;
	mov.b32 	%r2029, 695947817;
	st.local.v4.u32 	[%rd5+304], {%r2029, %r2028, %r2027, %r2026};
	mov.b32 	%r2030, -315833875;
	mov.b32 	%r2031, -781665839;
	mov.b32 	%r2032, 1408607827;
	st.local.v4.u32 	[%rd5+320], {%r2032, %r2031, %r1520, %r2030};
	mov.b32 	%r2033, 1542305371;
	mov.b32 	%r2034, -1312261711;
	mov.b32 	%r2035, -65018884;
	mov.b32 	%r2036, 543178784;
	st.local.v4.u32 	[%rd5+336], {%r2036, %r2035, %r2034, %r2033};
	mov.b32 	%r2037, 961245753;
	mov.b32 	%r2038, -1093048386;
	mov.b32 	%r2039, -884568629;
	mov.b32 	%r2040, 1790891114;
	st.local.v4.u32 	[%rd5+352], {%r2040, %r2039, %r2038, %r2037};
	mov.b32 	%r2041, -817199665;
	mov.b32 	%r2042, 1491644504;
	mov.b32 	%r2043, 1289001036;
	mov.b32 	%r2044, 1256100938;
	st.local.v4.u32 	[%rd5+368], {%r2044, %r2043, %r2042, %r2041};
	mov.b32 	%r2045, -82383365;
	mov.b32 	%r2046, -1427812438;
	mov.b32 	%r2047, -282409489;
	mov.b32 	%r2048, -798245936;
	st.local.v4.u32 	[%rd5+384], {%r2048, %r2047, %r2046, %r2045};
	mov.b32 	%r2049, -2053893755;
	mov.b32 	%r2050, 861234739;
	mov.b32 	%r2051, 1305975373;
	mov.b32 	%r2052, 1137018435;
	st.local.v4.u32 	[%rd5+400], {%r2052, %r2051, %r2050, %r2049};
	mov.b32 	%r2053, 2139225727;
	mov.b32 	%r2054, 33948674;
	mov.b32 	%r2055, -116332039;
	mov.b32 	%r2056, 1171229253;
	st.local.v4.u32 	[%rd5+416], {%r2056, %r2055, %r2054, %r2053};
	mov.b32 	%r2057, -1461498968;
	mov.b32 	%r2058, -1615190625;
	mov.b32 	%r2059, 1011120188;
	mov.b32 	%r2060, 1357946960;
	st.local.v4.u32 	[%rd5+432], {%r2060, %r2059, %r2058, %r2057};
	mov.b32 	%r2061, -1886780017;
	mov.b32 	%r2062, 1086357568;
	mov.b32 	%r2063, -1543610973;
	mov.b32 	%r2064, 1374921297;
	st.local.v4.u32 	[%rd5+448], {%r2064, %r2063, %r2062, %r2061};
	mov.b32 	%r2065, -184225291;
	mov.b32 	%r2066, 944271416;
	mov.b32 	%r2067, -1648615011;
	mov.b32 	%r2068, -1834139758;
	st.local.v4.u32 	[%rd5+464], {%r2068, %r2067, %r2066, %r2065};
	mov.b32 	%r2069, 560153121;
	mov.b32 	%r2070, -629821478;
	mov.b32 	%r2071, -1228834890;
	mov.b32 	%r2072, -1126210628;
	st.local.v4.u32 	[%rd5+480], {%r2072, %r2071, %r2070, %r2069};
	mov.b32 	%r2073, -764559406;
	mov.b32 	%r2074, -217121293;
	mov.b32 	%r2075, -15014401;
	mov.b32 	%r2076, 271589392;
	st.local.v4.u32 	[%rd5+496], {%r2076, %r2075, %r2074, %r2073};
	mov.b32 	%r2077, -332413972;
	mov.b32 	%r2078, 322250259;
	mov.b32 	%r2079, 202643468;
	mov.b32 	%r2080, -850624051;
	st.local.v4.u32 	[%rd5+512], {%r2080, %r2079, %r2078, %r2077};
	mov.b32 	%r2081, 389623319;
	mov.b32 	%r2082, 1154254916;
	mov.b32 	%r2083, -1750977129;
	mov.b32 	%r2084, 1608629855;
	st.local.v4.u32 	[%rd5+528], {%r2084, %r2083, %r2082, %r2081};
	mov.b32 	%r2085, 1028094525;
	mov.b32 	%r2086, 2122513534;
	mov.b32 	%r2087, -1477290585;
	mov.b32 	%r2088, -1000893500;
	st.local.v4.u32 	[%rd5+544], {%r2088, %r2087, %r2086, %r2085};
	mov.b32 	%r2089, 1939203699;
	mov.b32 	%r2090, 422261273;
	mov.b32 	%r2091, 1575467613;
	mov.b32 	%r2092, 1689045092;
	st.local.v4.u32 	[%rd5+560], {%r2092, %r2091, %r2090, %r2089};
	mov.b32 	%r2093, -595614756;
	mov.b32 	%r2094, 1339137615;
	mov.b32 	%r2095, -2120738431;
	mov.b32 	%r2096, 1621147744;
	st.local.v4.u32 	[%rd5+576], {%r2096, %r2095, %r2094, %r2093};
	mov.b32 	%r2097, -2004677752;
	mov.b32 	%r2098, -1867826288;
	mov.b32 	%r2099, 712922154;
	mov.b32 	%r2100, 577127458;
	st.local.v4.u32 	[%rd5+592], {%r2100, %r2099, %r2098, %r2097};
	mov.b32 	%r2101, 339486740;
	mov.b32 	%r2102, -1194103880;
	mov.b32 	%r2103, -299251730;
	mov.b32 	%r2104, 1187679302;
	st.local.v4.u32 	[%rd5+608], {%r2104, %r2103, %r2102, %r2101};
	mov.b32 	%r2105, -612979237;
	mov.b32 	%r2106, 186455563;
	mov.b32 	%r2107, 1591917662;
	mov.b32 	%r2108, -562452514;
	st.local.v4.u32 	[%rd5+624], {%r2108, %r2107, %r2106, %r2105};
	mov.b32 	%r2109, 169743370;
	mov.b32 	%r2110, 978220090;
	mov.b32 	%r2111, 844522546;
	mov.b32 	%r2112, -532948000;
	st.local.v4.u32 	[%rd5+640], {%r2112, %r2111, %r2110, %r2109};
	mov.b32 	%r2113, 1558493276;
	mov.b32 	%r2114, 611076132;
	mov.b32 	%r2115, 101321734;
	mov.b32 	%r2116, 1239126601;
	st.local.v4.u32 	[%rd5+656], {%r2116, %r2115, %r2114, %r2113};
	mov.b32 	%r2117, 1655096418;
	mov.b32 	%r2118, -1393605716;
	mov.b32 	%r2119, -747717165;
	mov.b32 	%r2120, -1034051646;
	st.local.v4.u32 	[%rd5+672], {%r2120, %r2119, %r2118, %r2117};
	mov.b32 	%r2121, 2039214713;
	mov.b32 	%r2122, -466103324;
	mov.b32 	%r2123, -1784401515;
	mov.b32 	%r2124, -1851246191;
	st.local.v4.u32 	[%rd5+688], {%r2124, %r2123, %r2122, %r2121};
	mov.b32 	%r2125, 1840765549;
	mov.b32 	%r2126, 928607799;
	mov.b32 	%r2127, -935097400;
	mov.b32 	%r2128, -416098841;
	st.local.v4.u32 	[%rd5+704], {%r2128, %r2127, %r2126, %r2125};
	mov.b32 	%r2129, -1444918871;
	mov.b32 	%r2130, 1322425422;
	mov.b32 	%r2131, -714821163;
	mov.b32 	%r2132, -1920204403;
	st.local.v4.u32 	[%rd5+720], {%r2132, %r2131, %r2130, %r2129};
	mov.b32 	%r2133, -366620694;
	mov.b32 	%r2134, -200805388;
	mov.b32 	%r2135, 1459268694;
	mov.b32 	%r2136, 1823791212;
	st.local.v4.u32 	[%rd5+736], {%r2136, %r2135, %r2134, %r2133};
	mov.b32 	%r2137, 135794696;
	mov.b32 	%r2138, -1360443474;
	mov.b32 	%r2139, 2056189050;
	mov.b32 	%r2140, 1706019429;
	st.local.v4.u32 	[%rd5+752], {%r2140, %r2139, %r2138, %r2137};
	mov.b32 	%r2141, 779246638;
	mov.b32 	%r2142, 628050469;
	mov.b32 	%r2143, 2022240376;
	mov.b32 	%r2144, -1160417350;
	st.local.v4.u32 	[%rd5+768], {%r2144, %r2143, %r2142, %r2141};
	mov.b32 	%r2145, -967731258;
	mov.b32 	%r2146, -1261997132;
	mov.b32 	%r2147, -1494132826;
	mov.b32 	%r2148, 472135708;
	st.local.v4.u32 	[%rd5+784], {%r2148, %r2147, %r2146, %r2145};
	mov.b32 	%r2149, 522272287;
	mov.b32 	%r2150, 1956440180;
	mov.b32 	%r2151, -579034659;
	mov.b32 	%r2152, -400307224;
	st.local.v4.u32 	[%rd5+800], {%r2152, %r2151, %r2150, %r2149};
	mov.b32 	%r2153, -1970991222;
	mov.b32 	%r2154, -1954148981;
	mov.b32 	%r2155, -1109630531;
	mov.b32 	%r2156, 1272813131;
	st.local.v4.u32 	[%rd5+816], {%r2156, %r2155, %r2154, %r2153};
	mov.b32 	%r2157, 1722469478;
	mov.b32 	%r2158, -1245417035;
	mov.b32 	%r2159, 1044544574;
	mov.b32 	%r2160, 1888542832;
	st.local.v4.u32 	[%rd5+832], {%r2160, %r2159, %r2158, %r2157};
	mov.b32 	%r2161, 236067854;
	mov.b32 	%r2162, -167643146;
	mov.b32 	%r2163, 50660867;
	mov.b32 	%r2164, 1222152264;
	st.local.v4.u32 	[%rd5+848], {%r2164, %r2163, %r2162, %r2161};
	mov.b32 	%r2165, -1177523783;
	mov.b32 	%r2166, 1475980887;
	mov.b32 	%r2167, 895445557;
	mov.b32 	%r2168, 1638122081;
	st.local.v4.u32 	[%rd5+864], {%r2168, %r2167, %r2166, %r2165};
	mov.b32 	%r2169, -1632032866;
	mov.b32 	%r2170, 489110045;
	mov.b32 	%r2171, -1051158079;
	mov.b32 	%r2172, -2037311610;
	st.local.v4.u32 	[%rd5+880], {%r2172, %r2171, %r2170, %r2169};
	mov.b32 	%r2173, 288563729;
	mov.b32 	%r2174, -1733088360;
	mov.b32 	%r2175, -132912136;
	mov.b32 	%r2176, -516367903;
	st.local.v4.u32 	[%rd5+896], {%r2176, %r2175, %r2174, %r2173};
	mov.b32 	%r2177, -1800981612;
	mov.b32 	%r2178, -1903622258;
	mov.b32 	%r2179, -646927911;
	mov.b32 	%r2180, 1773916777;
	st.local.v4.u32 	[%rd5+912], {%r2180, %r2179, %r2178, %r2177};
	mov.b32 	%r2181, -383727127;
	mov.b32 	%r2182, -2020469369;
	mov.b32 	%r2183, 505560094;
	mov.b32 	%r2184, -1682559589;
	st.local.v4.u32 	[%rd5+928], {%r2184, %r2183, %r2182, %r2181};
	mov.b32 	%r2185, -545610273;
	mov.b32 	%r2186, 678973480;
	mov.b32 	%r2187, 1442818645;
	mov.b32 	%r2188, -834041906;
	st.local.v4.u32 	[%rd5+944], {%r2188, %r2187, %r2186, %r2185};
	mov.b32 	%r2189, 219617805;
	mov.b32 	%r2190, -1988097655;
	mov.b32 	%r2191, -1577559647;
	mov.b32 	%r2192, -1936784500;
	st.local.v4.u32 	[%rd5+960], {%r2192, %r2191, %r2190, %r2189};
	mov.b32 	%r2193, 1756942440;
	mov.b32 	%r2194, 1120306242;
	mov.b32 	%r2195, -432941082;
	mov.b32 	%r2196, -1076206145;
	st.local.v4.u32 	[%rd5+976], {%r2196, %r2195, %r2194, %r2193};
	mov.b32 	%r2197, 252780047;
	mov.b32 	%r2198, 762796589;
	mov.b32 	%r2199, -1716508263;
	mov.b32 	%r2200, 1103331905;
	st.local.v4.u32 	[%rd5+992], {%r2200, %r2199, %r2198, %r2197};
	mov.b32 	%r2201, 372911126;
	mov.b32 	%r2202, -1143575109;
	mov.b32 	%r2203, 1425844308;
	mov.b32 	%r2204, -1328841808;
	st.local.v4.u32 	[%rd5+1008], {%r2204, %r2203, %r2202, %r2201};
	mov.b32 	%r2205, 2071694838;
	mov.b32 	%r2206, 2004326894;
	mov.b32 	%r2207, 2088535288;
	mov.b32 	%r2208, 1667474886;
	st.local.v4.u32 	[%rd6], {%r2208, %r2207, %r2206, %r2205};
	mov.b32 	%r2209, -976923503;
	mov.b32 	%r2210, 1869591006;
	mov.b32 	%r2211, 1802223062;
	mov.b32 	%r2212, -219017729;
	st.local.v4.u32 	[%rd6+16], {%r2212, %r2211, %r2210, %r2209};
	mov.b32 	%r2213, 724270422;
	mov.b32 	%r2214, 1734846926;
	mov.b32 	%r2215, 16843522;
	mov.b32 	%r2216, 808472672;
	st.local.v4.u32 	[%rd6+32], {%r2216, %r2215, %r2214, %r2213};
	mov.b32 	%r2217, 1987484396;
	mov.b32 	%r2218, -1414797747;
	mov.b32 	%r2219, -673750347;
	mov.b32 	%r2220, -16901657;
	st.local.v4.u32 	[%rd6+48], {%r2220, %r2219, %r2218, %r2217};
	mov.b32 	%r2221, 2105378810;
	mov.b32 	%r2222, -909557623;
	mov.b32 	%r2223, -2105369313;
	mov.b32 	%r2224, -892713585;
	st.local.v4.u32 	[%rd6+64], {%r2224, %r2223, %r2222, %r2221};
	mov.b32 	%r2225, -252703749;
	mov.b32 	%r2226, 1195886990;
	mov.b32 	%r2227, 1499065266;
	mov.b32 	%r2228, -84273681;
	st.local.v4.u32 	[%rd6+80], {%r2228, %r2227, %r2226, %r2225};
	mov.b32 	%r2229, -1347425723;
	mov.b32 	%r2230, -1566376609;
	mov.b32 	%r2231, -724277325;
	mov.b32 	%r2232, -1381110719;
	st.local.v4.u32 	[%rd6+96], {%r2232, %r2231, %r2230, %r2229};
	mov.b32 	%r2233, -1061135461;
	mov.b32 	%r2234, 1920112356;
	mov.b32 	%r2235, -1532692653;
	mov.b32 	%r2236, -1667449053;
	st.local.v4.u32 	[%rd6+112], {%r2236, %r2235, %r2234, %r2233};
	mov.b32 	%r2237, 640051788;
	mov.b32 	%r2238, -1819038147;
	mov.b32 	%r2239, -33743647;
	mov.b32 	%r2240, -1212693899;
	st.local.v4.u32 	[%rd6+128], {%r2240, %r2239, %r2238, %r2237};
	mov.b32 	%r2241, -859025533;
	mov.b32 	%r2242, -134806795;
	mov.b32 	%r2243, 1061110142;
	mov.b32 	%r2244, 909531756;
	st.local.v4.u32 	[%rd6+144], {%r2244, %r2243, %r2242, %r2241};
	mov.b32 	%r2245, -235861767;
	mov.b32 	%r2246, -437963567;
	mov.b32 	%r2247, -1515850671;
	mov.b32 	%r2248, 875846760;
	st.local.v4.u32 	[%rd6+160], {%r2248, %r2247, %r2246, %r2245};
	mov.b32 	%r2249, 353713962;
	mov.b32 	%r2250, 825316194;
	mov.b32 	%r2251, -656903253;
	mov.b32 	%r2252, 1903268834;
	st.local.v4.u32 	[%rd6+176], {%r2252, %r2251, %r2250, %r2249};
	mov.b32 	%r2253, -1010606435;
	mov.b32 	%r2254, 589522246;
	mov.b32 	%r2255, -943238507;
	mov.b32 	%r2256, 67374088;
	st.local.v4.u32 	[%rd6+192], {%r2256, %r2255, %r2254, %r2253};
	mov.b32 	%r2257, -1701137105;
	mov.b32 	%r2258, 84217610;
	mov.b32 	%r2259, -1768513225;
	mov.b32 	%r2260, 404236336;
	st.local.v4.u32 	[%rd6+208], {%r2260, %r2259, %r2258, %r2257};
	mov.b32 	%r2261, -488489505;
	mov.b32 	%r2262, -2139055333;
	mov.b32 	%r2263, 303183396;
	mov.b32 	%r2264, 117901582;
	st.local.v4.u32 	[%rd6+224], {%r2264, %r2263, %r2262, %r2261};
	mov.b32 	%r2265, 1970642922;
	mov.b32 	%r2266, -1296904833;
	mov.b32 	%r2267, 656894286;
	mov.b32 	%r2268, -336910643;
	st.local.v4.u32 	[%rd6+240], {%r2268, %r2267, %r2266, %r2265};
	mov.b32 	%r2269, 437923380;
	mov.b32 	%r2270, 741110872;
	mov.b32 	%r2271, -2088526307;
	mov.b32 	%r2272, 151591698;
	st.local.v4.u32 	[%rd6+256], {%r2272, %r2271, %r2270, %r2269};
	mov.b32 	%r2273, -1600062629;
	mov.b32 	%r2274, 1515908788;
	mov.b32 	%r2275, 1852748508;
	mov.b32 	%r2276, 454765878;
	st.local.v4.u32 	[%rd6+272], {%r2276, %r2275, %r2274, %r2273};
	mov.b32 	%r2277, -1280061827;
	mov.b32 	%r2278, -690593353;
	mov.b32 	%r2279, 993742198;
	mov.b32 	%r2280, 1381168804;
	st.local.v4.u32 	[%rd6+288], {%r2280, %r2279, %r2278, %r2277};
	mov.b32 	%r2281, -2071685357;
	mov.b32 	%r2282, 791638366;
	mov.b32 	%r2283, -471646499;
	mov.b32 	%r2284, 690584402;
	st.local.v4.u32 	[%rd6+304], {%r2284, %r2283, %r2282, %r2281};
	mov.b32 	%r2285, -303223615;
	mov.b32 	%r2286, -774805319;
	mov.b32 	%r2287, 1398011302;
	st.local.v4.u32 	[%rd6+320], {%r2287, %r2286, %r1520, %r2285};
	mov.b32 	%r2288, 1532751286;
	mov.b32 	%r2289, -1313748871;
	mov.b32 	%r2290, -50585629;
	mov.b32 	%r2291, 538992704;
	st.local.v4.u32 	[%rd6+336], {%r2291, %r2290, %r2289, %r2288};
	mov.b32 	%r2292, 960056178;
	mov.b32 	%r2293, -1094788761;
	mov.b32 	%r2294, -875870579;
	mov.b32 	%r2295, 1785380564;
	st.local.v4.u32 	[%rd6+352], {%r2295, %r2294, %r2293, %r2292};
	mov.b32 	%r2296, -808498555;
	mov.b32 	%r2297, 1482221744;
	mov.b32 	%r2298, 1280103576;
	mov.b32 	%r2299, 1246420628;
	st.local.v4.u32 	[%rd6+368], {%r2299, %r2298, %r2297, %r2296};
	mov.b32 	%r2300, -67430675;
	mov.b32 	%r2301, -1431640753;
	mov.b32 	%r2302, -269538619;
	mov.b32 	%r2303, -791647301;
	st.local.v4.u32 	[%rd6+384], {%r2303, %r2302, %r2301, %r2300};
	mov.b32 	%r2304, -2054843375;
	mov.b32 	%r2305, 859002214;
	mov.b32 	%r2306, 1296947098;
	mov.b32 	%r2307, 1128514950;
	st.local.v4.u32 	[%rd6+400], {%r2307, %r2306, %r2305, %r2304};
	mov.b32 	%r2308, 2139062782;
	mov.b32 	%r2309, 33687044;
	mov.b32 	%r2310, -101117719;
	mov.b32 	%r2311, 1162203018;
	st.local.v4.u32 	[%rd6+416], {%r2311, %r2310, %r2309, %r2308};
	mov.b32 	%r2312, -1465326773;
	mov.b32 	%r2313, -1616922075;
	mov.b32 	%r2314, 1010582648;
	mov.b32 	%r2315, 1347481760;
	st.local.v4.u32 	[%rd6+432], {%r2315, %r2314, %r2313, %r2312};
	mov.b32 	%r2316, -1886418427;
	mov.b32 	%r2317, 1077985408;
	mov.b32 	%r2318, -1549533603;
	mov.b32 	%r2319, 1364325282;
	st.local.v4.u32 	[%rd6+448], {%r2319, %r2318, %r2317, %r2316};
	mov.b32 	%r2320, -168491791;
	mov.b32 	%r2321, 943212656;
	mov.b32 	%r2322, -1650607071;
	mov.b32 	%r2323, -1835881153;
	st.local.v4.u32 	[%rd6+464], {%r2323, %r2322, %r2321, %r2320};
	mov.b32 	%r2324, 555836226;
	mov.b32 	%r2325, -623217233;
	mov.b32 	%r2326, -1229536905;
	mov.b32 	%r2327, -1128472733;
	st.local.v4.u32 	[%rd6+480], {%r2327, %r2326, %r2325, %r2324};
	mov.b32 	%r2328, -757961281;
	mov.b32 	%r2329, -202174723;
	mov.b32 	%r2330, -58651;
	mov.b32 	%r2331, 269496352;
	st.local.v4.u32 	[%rd6+496], {%r2331, %r2330, %r2329, %r2328};
	mov.b32 	%r2332, -320065597;
	mov.b32 	%r2333, 320025894;
	mov.b32 	%r2334, 202118168;
	mov.b32 	%r2335, -842183551;
	st.local.v4.u32 	[%rd6+512], {%r2335, %r2334, %r2333, %r2332};
	mov.b32 	%r2336, 387397934;
	mov.b32 	%r2337, 1145359496;
	mov.b32 	%r2338, -1751670219;
	mov.b32 	%r2339, 1600119230;
	st.local.v4.u32 	[%rd6+528], {%r2339, %r2338, %r2337, %r2336};
	mov.b32 	%r2340, 1027426170;
	mov.b32 	%r2341, 2122220284;
	mov.b32 	%r2342, -1482165675;
	mov.b32 	%r2343, -993765485;
	st.local.v4.u32 	[%rd6+544], {%r2343, %r2342, %r2341, %r2340};
	mov.b32 	%r2344, 1936954854;
	mov.b32 	%r2345, 421079858;
	mov.b32 	%r2346, 1566435258;
	mov.b32 	%r2347, 1684319432;
	st.local.v4.u32 	[%rd6+560], {%r2347, %r2346, %r2345, %r2344};
	mov.b32 	%r2348, -589529181;
	mov.b32 	%r2349, 1330631070;
	mov.b32 	%r2350, -2122213351;
	mov.b32 	%r2351, 1616945344;
	st.local.v4.u32 	[%rd6+576], {%r2351, %r2350, %r2349, %r2348};
	mov.b32 	%r2352, -2004319477;
	mov.b32 	%r2353, -1869567173;
	mov.b32 	%r2354, 707427924;
	mov.b32 	%r2355, 572679748;
	st.local.v4.u32 	[%rd6+592], {%r2355, %r2354, %r2353, %r2352};
	mov.b32 	%r2356, 336870440;
	mov.b32 	%r2357, -1195846805;
	mov.b32 	%r2358, -286381625;
	mov.b32 	%r2359, 1179044492;
	st.local.v4.u32 	[%rd6+608], {%r2359, %r2358, %r2357, %r2356};
	mov.b32 	%r2360, -606374227;
	mov.b32 	%r2361, 185277718;
	mov.b32 	%r2362, 1583276732;
	mov.b32 	%r2363, -555845209;
	st.local.v4.u32 	[%rd6+624], {%r2363, %r2362, %r2361, %r2360};
	mov.b32 	%r2364, 168435220;
	mov.b32 	%r2365, 976899700;
	mov.b32 	%r2366, 842159716;
	mov.b32 	%r2367, -522175525;
	st.local.v4.u32 	[%rd6+640], {%r2367, %r2366, %r2365, %r2364};
	mov.b32 	%r2368, 1549591736;
	mov.b32 	%r2369, 606366792;
	mov.b32 	%r2370, 101059084;
	mov.b32 	%r2371, 1229577106;
	st.local.v4.u32 	[%rd6+656], {%r2371, %r2370, %r2369, %r2368};
	mov.b32 	%r2372, 1650632388;
	mov.b32 	%r2373, -1397952701;
	mov.b32 	%r2374, -741118275;
	mov.b32 	%r2375, -1027449441;
	st.local.v4.u32 	[%rd6+672], {%r2375, %r2374, %r2373, %r2372};
	mov.b32 	%r2376, 2038008818;
	mov.b32 	%r2377, -454805549;
	mov.b32 	%r2378, -1785355215;
	mov.b32 	%r2379, -1852725191;
	st.local.v4.u32 	[%rd6+688], {%r2379, %r2378, %r2377, %r2376};
	mov.b32 	%r2380, 1835907034;
	mov.b32 	%r2381, 926374254;
	mov.b32 	%r2382, -926399605;
	mov.b32 	%r2383, -404278571;
	st.local.v4.u32 	[%rd6+704], {%r2383, %r2382, %r2381, %r2380};
	mov.b32 	%r2384, -1448484791;
	mov.b32 	%r2385, 1313788572;
	mov.b32 	%r2386, -707435343;
	mov.b32 	%r2387, -1920103423;
	st.local.v4.u32 	[%rd6+720], {%r2387, %r2386, %r2385, %r2384};
	mov.b32 	%r2388, -353753649;
	mov.b32 	%r2389, -185333773;
	mov.b32 	%r2390, 1448540844;
	mov.b32 	%r2391, 1819063512;
	st.local.v4.u32 	[%rd6+736], {%r2391, %r2390, %r2389, %r2388};
	mov.b32 	%r2392, 134748176;
	mov.b32 	%r2393, -1364268729;
	mov.b32 	%r2394, 2054852340;
	mov.b32 	%r2395, 1701162954;
	st.local.v4.u32 	[%rd6+752], {%r2395, %r2394, %r2393, %r2392};
	mov.b32 	%r2396, 774795868;
	mov.b32 	%r2397, 623210314;
	mov.b32 	%r2398, 2021165296;
	mov.b32 	%r2399, -1162160785;
	st.local.v4.u32 	[%rd6+768], {%r2399, %r2398, %r2397, %r2396};
	mov.b32 	%r2400, -960081513;
	mov.b32 	%r2401, -1263220877;
	mov.b32 	%r2402, -1499008681;
	mov.b32 	%r2403, 471606328;
	st.local.v4.u32 	[%rd6+784], {%r2403, %r2402, %r2401, %r2400};
	mov.b32 	%r2404, 522133822;
	mov.b32 	%r2405, 1953799400;
	mov.b32 	%r2406, -572687199;
	mov.b32 	%r2407, -387439669;
	st.local.v4.u32 	[%rd6+800], {%r2407, %r2406, %r2405, %r2404};
	mov.b32 	%r2408, -1970633457;
	mov.b32 	%r2409, -1953790451;
	mov.b32 	%r2410, -1111630751;
	mov.b32 	%r2411, 1263263126;
	st.local.v4.u32 	[%rd6+816], {%r2411, %r2410, %r2409, %r2408};
	mov.b32 	%r2412, 1718004428;
	mov.b32 	%r2413, -1246378895;
	mov.b32 	%r2414, 1044267644;
	mov.b32 	%r2415, 1886425312;
	st.local.v4.u32 	[%rd6+832], {%r2415, %r2414, %r2413, %r2412};
	mov.b32 	%r2416, 235803164;
	mov.b32 	%r2417, -151649801;
	mov.b32 	%r2418, 50529542;
	mov.b32 	%r2419, 1212733584;
	st.local.v4.u32 	[%rd6+848], {%r2419, %r2418, %r2417, %r2416};
	mov.b32 	%r2420, -1179004823;
	mov.b32 	%r2421, 1465383342;
	mov.b32 	%r2422, 892690282;
	mov.b32 	%r2423, 1633788866;
	st.local.v4.u32 	[%rd6+864], {%r2423, %r2422, %r2421, %r2420};
	mov.b32 	%r2424, -1633765081;
	mov.b32 	%r2425, 488449850;
	mov.b32 	%r2426, -1044293479;
	mov.b32 	%r2427, -2038001385;
	st.local.v4.u32 	[%rd6+880], {%r2427, %r2426, %r2425, %r2424};
	mov.b32 	%r2428, 286339874;
	mov.b32 	%r2429, -1734823125;
	mov.b32 	%r2430, -117959701;
	mov.b32 	%r2431, -505333543;
	st.local.v4.u32 	[%rd6+896], {%r2431, %r2430, %r2429, %r2428};
	mov.b32 	%r2432, -1802197197;
	mov.b32 	%r2433, -1903261433;
	mov.b32 	%r2434, -640061271;
	mov.b32 	%r2435, 1768537042;
	st.local.v4.u32 	[%rd6+912], {%r2435, %r2434, %r2433, %r2432};
	mov.b32 	%r2436, -370597687;
	mov.b32 	%r2437, -2021158379;
	mov.b32 	%r2438, 505291324;
	mov.b32 	%r2439, -1684294099;
	st.local.v4.u32 	[%rd6+928], {%r2439, %r2438, %r2437, %r2436};
	mov.b32 	%r2440, -539002203;
	mov.b32 	%r2441, 673740880;
	mov.b32 	%r2442, 1431699370;
	mov.b32 	%r2443, -825341561;
	st.local.v4.u32 	[%rd6+944], {%r2443, %r2442, %r2441, %r2440};
	mov.b32 	%r2444, 218961690;
	mov.b32 	%r2445, -1987477495;
	mov.b32 	%r2446, -1583220647;
	mov.b32 	%r2447, -1936945405;
	st.local.v4.u32 	[%rd6+960], {%r2447, %r2446, %r2445, %r2444};
	mov.b32 	%r2448, 1751693520;
	mov.b32 	%r2449, 1111672452;
	mov.b32 	%r2450, -421121577;
	mov.b32 	%r2451, -1077945755;
	st.local.v4.u32 	[%rd6+976], {%r2451, %r2450, %r2449, %r2448};
	mov.b32 	%r2452, 252645662;
	mov.b32 	%r2453, 757954394;
	mov.b32 	%r2454, -1717981143;
	mov.b32 	%r2455, 1094828930;
	st.local.v4.u32 	[%rd6+992], {%r2455, %r2454, %r2453, %r2452};
	mov.b32 	%r2456, 370555436;
	mov.b32 	%r2457, -1145317779;
	mov.b32 	%r2458, 1414855848;
	mov.b32 	%r2459, -1330590853;
	st.local.v4.u32 	[%rd6+1008], {%r2459, %r2458, %r2457, %r2456};
	mov.u32 	%r2460, _ZZ7AES_128P8aesBlockyPjiE11matrizCajaS;
	add.s32 	%r3372, %r2460, 3;
	mov.u32 	%r2461, _ZZ7AES_128P8aesBlockyPjiE2T1;
	add.s32 	%r3371, %r2461, 16;
	mov.u32 	%r2462, _ZZ7AES_128P8aesBlockyPjiE2T4;
	add.s32 	%r3370, %r2462, 16;
	mov.u32 	%r2463, _ZZ7AES_128P8aesBlockyPjiE2T2;
	add.s32 	%r3369, %r2463, 16;
	mov.u32 	%r2464, _ZZ7AES_128P8aesBlockyPjiE2T3;
	add.s32 	%r3368, %r2464, 16;
	mov.b32 	%r3373, 7;
$L__BB1_5:
	ld.local.v2.b32 	{%r2465, %r2466}, [%rd199];
	bfe.u32 	%r2467, %r2466, 24, 8;
	bfe.u32 	%r2468, %r2466, 16, 8;
	bfe.u32 	%r2469, %r2466, 8, 8;
	bfe.u32 	%r2470, %r2466, 0, 8;
	bfe.u32 	%r2471, %r2465, 24, 8;
	bfe.u32 	%r2472, %r2465, 16, 8;
	bfe.u32 	%r2473, %r2465, 8, 8;
	bfe.u32 	%r2474, %r2465, 0, 8;
	st.shared.u8 	[%r3372+-3], %r2474;
	ld.local.v4.u32 	{%r2475, %r2476, %r2477, %r2478}, [%rd198+-16];
	st.shared.u32 	[%r3371+-16], %r2475;
	ld.local.v4.u32 	{%r2479, %r2480, %r2481, %r2482}, [%rd197+-16];
	st.shared.u32 	[%r3369+-16], %r2479;
	ld.local.v4.u32 	{%r2483, %r2484, %r2485, %r2486}, [%rd196+-16];
	st.shared.u32 	[%r3368+-16], %r2483;
	ld.local.v4.u32 	{%r2487, %r2488, %r2489, %r2490}, [%rd195+-16];
	st.shared.u32 	[%r3370+-16], %r2487;
	st.shared.u8 	[%r3372+-2], %r2473;
	st.shared.u32 	[%r3371+-12], %r2476;
	st.shared.u32 	[%r3369+-12], %r2480;
	st.shared.u32 	[%r3368+-12], %r2484;
	st.shared.u32 	[%r3370+-12], %r2488;
	st.shared.u8 	[%r3372+-1], %r2472;
	st.shared.u32 	[%r3371+-8], %r2477;
	st.shared.u32 	[%r3369+-8], %r2481;
	st.shared.u32 	[%r3368+-8], %r2485;
	st.shared.u32 	[%r3370+-8], %r2489;
	st.shared.u8 	[%r3372], %r2471;
	st.shared.u32 	[%r3371+-4], %r2478;
	st.shared.u32 	[%r3369+-4], %r2482;
	st.shared.u32 	[%r3368+-4], %r2486;
	st.shared.u32 	[%r3370+-4], %r2490;
	st.shared.u8 	[%r3372+1], %r2470;
	ld.local.v4.u32 	{%r2491, %r2492, %r2493, %r2494}, [%rd198];
	st.shared.u32 	[%r3371], %r2491;
	ld.local.v4.u32 	{%r2495, %r2496, %r2497, %r2498}, [%rd197];
	st.shared.u32 	[%r3369], %r2495;
	ld.local.v4.u32 	{%r2499, %r2500, %r2501, %r2502}, [%rd196];
	st.shared.u32 	[%r3368], %r2499;
	ld.local.v4.u32 	{%r2503, %r2504, %r2505, %r2506}, [%rd195];
	st.shared.u32 	[%r3370], %r2503;
	st.shared.u8 	[%r3372+2], %r2469;
	st.shared.u32 	[%r3371+4], %r2492;
	st.shared.u32 	[%r3369+4], %r2496;
	st.shared.u32 	[%r3368+4], %r2500;
	st.shared.u32 	[%r3370+4], %r2504;
	st.shared.u8 	[%r3372+3], %r2468;
	st.shared.u32 	[%r3371+8], %r2493;
	st.shared.u32 	[%r3369+8], %r2497;
	st.shared.u32 	[%r3368+8], %r2501;
	st.shared.u32 	[%r3370+8], %r2505;
	st.shared.u8 	[%r3372+4], %r2467;
	st.shared.u32 	[%r3371+12], %r2494;
	st.shared.u32 	[%r3369+12], %r2498;
	st.shared.u32 	[%r3368+12], %r2502;
	st.shared.u32 	[%r3370+12], %r2506;
	add.s32 	%r3373, %r3373, 8;
	add.s64 	%rd199, %rd199, 8;
	add.s64 	%rd198, %rd198, 32;
	add.s64 	%rd197, %rd197, 32;
	add.s64 	%rd196, %rd196, 32;
	add.s64 	%rd195, %rd195, 32;
	add.s32 	%r3372, %r3372, 8;
	add.s32 	%r3371, %r3371, 32;
	add.s32 	%r3370, %r3370, 32;
	add.s32 	%r3369, %r3369, 32;
	add.s32 	%r3368, %r3368, 32;
	setp.ne.s32 	%p4, %r3373, 263;
	@%p4 bra 	$L__BB1_5;
$L__BB1_6:
	bar.sync 	0;
	ld.global.u32 	%r2507, [%rd27];
	ld.global.u32 	%r2508, [%rd27+4];
	ld.global.u32 	%r2509, [%rd27+8];
	ld.global.u32 	%r2510, [%rd27+12];
	ld.global.u32 	%r2511, [%rd1];
	xor.b32  	%r2512, %r2511, %r2507;
	ld.global.u32 	%r2513, [%rd1+4];
	xor.b32  	%r2514, %r2513, %r2508;
	ld.global.u32 	%r2515, [%rd1+8];
	xor.b32  	%r2516, %r2515, %r2509;
	ld.global.u32 	%r2517, [%rd1+12];
	xor.b32  	%r2518, %r2517, %r2510;
	shr.u32 	%r2519, %r2512, 22;
	and.b32  	%r2520, %r2519, 1020;
	mov.u32 	%r2521, _ZZ7AES_128P8aesBlockyPjiE2T1;
	add.s32 	%r2522, %r2521, %r2520;
	ld.shared.u32 	%r2523, [%r2522];
	shr.u32 	%r2524, %r2514, 14;
	and.b32  	%r2525, %r2524, 1020;
	mov.u32 	%r2526, _ZZ7AES_128P8aesBlockyPjiE2T2;
	add.s32 	%r2527, %r2526, %r2525;
	ld.shared.u32 	%r2528, [%r2527];
	shr.u32 	%r2529, %r2516, 6;
	and.b32  	%r2530, %r2529, 1020;
	mov.u32 	%r2531, _ZZ7AES_128P8aesBlockyPjiE2T3;
	add.s32 	%r2532, %r2531, %r2530;
	ld.shared.u32 	%r2533, [%r2532];
	shl.b32 	%r2534, %r2518, 2;
	and.b32  	%r2535, %r2534, 1020;
	mov.u32 	%r2536, _ZZ7AES_128P8aesBlockyPjiE2T4;
	add.s32 	%r2537, %r2536, %r2535;
	ld.shared.u32 	%r2538, [%r2537];
	xor.b32  	%r2539, %r2528, %r2523;
	xor.b32  	%r2540, %r2539, %r2533;
	xor.b32  	%r2541, %r2540, %r2538;
	shr.u32 	%r2542, %r2514, 22;
	and.b32  	%r2543, %r2542, 1020;
	add.s32 	%r2544, %r2521, %r2543;
	ld.shared.u32 	%r2545, [%r2544];
	shr.u32 	%r2546, %r2516, 14;
	and.b32  	%r2547, %r2546, 1020;
	add.s32 	%r2548, %r2526, %r2547;
	ld.shared.u32 	%r2549, [%r2548];
	shr.u32 	%r2550, %r2518, 6;
	and.b32  	%r2551, %r2550, 1020;
	add.s32 	%r2552, %r2531, %r2551;
	ld.shared.u32 	%r2553, [%r2552];
	shl.b32 	%r2554, %r2512, 2;
	and.b32  	%r2555, %r2554, 1020;
	add.s32 	%r2556, %r2536, %r2555;
	ld.shared.u32 	%r2557, [%r2556];
	xor.b32  	%r2558, %r2549, %r2545;
	xor.b32  	%r2559, %r2558, %r2553;
	xor.b32  	%r2560, %r2559, %r2557;
	shr.u32 	%r2561, %r2516, 22;
	and.b32  	%r2562, %r2561, 1020;
	add.s32 	%r2563, %r2521, %r2562;
	ld.shared.u32 	%r2564, [%r2563];
	shr.u32 	%r2565, %r2518, 14;
	and.b32  	%r2566, %r2565, 1020;
	add.s32 	%r2567, %r2526, %r2566;
	ld.shared.u32 	%r2568, [%r2567];
	shr.u32 	%r2569, %r2512, 6;
	and.b32  	%r2570, %r2569, 1020;
	add.s32 	%r2571, %r2531, %r2570;
	ld.shared.u32 	%r2572, [%r2571];
	shl.b32 	%r2573, %r2514, 2;
	and.b32  	%r2574, %r2573, 1020;
	add.s32 	%r2575, %r2536, %r2574;
	ld.shared.u32 	%r2576, [%r2575];
	xor.b32  	%r2577, %r2568, %r2564;
	xor.b32  	%r2578, %r2577, %r2572;
	xor.b32  	%r2579, %r2578, %r2576;
	shr.u32 	%r2580, %r2518, 22;
	and.b32  	%r2581, %r2580, 1020;
	add.s32 	%r2582, %r2521, %r2581;
	ld.shared.u32 	%r2583, [%r2582];
	shr.u32 	%r2584, %r2512, 14;
	and.b32  	%r2585, %r2584, 1020;
	add.s32 	%r2586, %r2526, %r2585;
	ld.shared.u32 	%r2587, [%r2586];
	shr.u32 	%r2588, %r2514, 6;
	and.b32  	%r2589, %r2588, 1020;
	add.s32 	%r2590, %r2531, %r2589;
	ld.shared.u32 	%r2591, [%r2590];
	shl.b32 	%r2592, %r2516, 2;
	and.b32  	%r2593, %r2592, 1020;
	add.s32 	%r2594, %r2536, %r2593;
	ld.shared.u32 	%r2595, [%r2594];
	xor.b32  	%r2596, %r2587, %r2583;
	xor.b32  	%r2597, %r2596, %r2591;
	xor.b32  	%r2598, %r2597, %r2595;
	ld.global.u32 	%r2599, [%rd1+16];
	xor.b32  	%r2600, %r2599, %r2541;
	ld.global.u32 	%r2601, [%rd1+20];
	xor.b32  	%r2602, %r2601, %r2560;
	ld.global.u32 	%r2603, [%rd1+24];
	xor.b32  	%r2604, %r2603, %r2579;
	ld.global.u32 	%r2605, [%rd1+28];
	xor.b32  	%r2606, %r2605, %r2598;
	shr.u32 	%r2607, %r2600, 22;
	and.b32  	%r2608, %r2607, 1020;
	add.s32 	%r2609, %r2521, %r2608;
	ld.shared.u32 	%r2610, [%r2609];
	shr.u32 	%r2611, %r2602, 14;
	and.b32  	%r2612, %r2611, 1020;
	add.s32 	%r2613, %r2526, %r2612;
	ld.shared.u32 	%r2614, [%r2613];
	shr.u32 	%r2615, %r2604, 6;
	and.b32  	%r2616, %r2615, 1020;
	add.s32 	%r2617, %r2531, %r2616;
	ld.shared.u32 	%r2618, [%r2617];
	shl.b32 	%r2619, %r2606, 2;
	and.b32  	%r2620, %r2619, 1020;
	add.s32 	%r2621, %r2536, %r2620;
	ld.shared.u32 	%r2622, [%r2621];
	xor.b32  	%r2623, %r2614, %r2610;
	xor.b32  	%r2624, %r2623, %r2618;
	xor.b32  	%r2625, %r2624, %r2622;
	shr.u32 	%r2626, %r2602, 22;
	and.b32  	%r2627, %r2626, 1020;
	add.s32 	%r2628, %r2521, %r2627;
	ld.shared.u32 	%r2629, [%r2628];
	shr.u32 	%r2630, %r2604, 14;
	and.b32  	%r2631, %r2630, 1020;
	add.s32 	%r2632, %r2526, %r2631;
	ld.shared.u32 	%r2633, [%r2632];
	shr.u32 	%r2634, %r2606, 6;
	and.b32  	%r2635, %r2634, 1020;
	add.s32 	%r2636, %r2531, %r2635;
	ld.shared.u32 	%r2637, [%r2636];
	shl.b32 	%r2638, %r2600, 2;
	and.b32  	%r2639, %r2638, 1020;
	add.s32 	%r2640, %r2536, %r2639;
	ld.shared.u32 	%r2641, [%r2640];
	xor.b32  	%r2642, %r2633, %r2629;
	xor.b32  	%r2643, %r2642, %r2637;
	xor.b32  	%r2644, %r2643, %r2641;
	shr.u32 	%r2645, %r2604, 22;
	and.b32  	%r2646, %r2645, 1020;
	add.s32 	%r2647, %r2521, %r2646;
	ld.shared.u32 	%r2648, [%r2647];
	shr.u32 	%r2649, %r2606, 14;
	and.b32  	%r2650, %r2649, 1020;
	add.s32 	%r2651, %r2526, %r2650;
	ld.shared.u32 	%r2652, [%r2651];
	shr.u32 	%r2653, %r2600, 6;
	and.b32  	%r2654, %r2653, 1020;
	add.s32 	%r2655, %r2531, %r2654;
	ld.shared.u32 	%r2656, [%r2655];
	shl.b32 	%r2657, %r2602, 2;
	and.b32  	%r2658, %r2657, 1020;
	add.s32 	%r2659, %r2536, %r2658;
	ld.shared.u32 	%r2660, [%r2659];
	xor.b32  	%r2661, %r2652, %r2648;
	xor.b32  	%r2662, %r2661, %r2656;
	xor.b32  	%r2663, %r2662, %r2660;
	shr.u32 	%r2664, %r2606, 22;
	and.b32  	%r2665, %r2664, 1020;
	add.s32 	%r2666, %r2521, %r2665;
	ld.shared.u32 	%r2667, [%r2666];
	shr.u32 	%r2668, %r2600, 14;
	and.b32  	%r2669, %r2668, 1020;
	add.s32 	%r2670, %r2526, %r2669;
	ld.shared.u32 	%r2671, [%r2670];
	shr.u32 	%r2672, %r2602, 6;
	and.b32  	%r2673, %r2672, 1020;
	add.s32 	%r2674, %r2531, %r2673;
	ld.shared.u32 	%r2675, [%r2674];
	shl.b32 	%r2676, %r2604, 2;
	and.b32  	%r2677, %r2676, 1020;
	add.s32 	%r2678, %r2536, %r2677;
	ld.shared.u32 	%r2679, [%r2678];
	xor.b32  	%r2680, %r2671, %r2667;
	xor.b32  	%r2681, %r2680, %r2675;
	xor.b32  	%r2682, %r2681, %r2679;
	ld.global.u32 	%r2683, [%rd1+32];
	xor.b32  	%r2684, %r2683, %r2625;
	ld.global.u32 	%r2685, [%rd1+36];
	xor.b32  	%r2686, %r2685, %r2644;
	ld.global.u32 	%r2687, [%rd1+40];
	xor.b32  	%r2688, %r2687, %r2663;
	ld.global.u32 	%r2689, [%rd1+44];
	xor.b32  	%r2690, %r2689, %r2682;
	shr.u32 	%r2691, %r2684, 22;
	and.b32  	%r2692, %r2691, 1020;
	add.s32 	%r2693, %r2521, %r2692;
	ld.shared.u32 	%r2694, [%r2693];
	shr.u32 	%r2695, %r2686, 14;
	and.b32  	%r2696, %r2695, 1020;
	add.s32 	%r2697, %r2526, %r2696;
	ld.shared.u32 	%r2698, [%r2697];
	shr.u32 	%r2699, %r2688, 6;
	and.b32  	%r2700, %r2699, 1020;
	add.s32 	%r2701, %r2531, %r2700;
	ld.shared.u32 	%r2702, [%r2701];
	shl.b32 	%r2703, %r2690, 2;
	and.b32  	%r2704, %r2703, 1020;
	add.s32 	%r2705, %r2536, %r2704;
	ld.shared.u32 	%r2706, [%r2705];
	xor.b32  	%r2707, %r2698, %r2694;
	xor.b32  	%r2708, %r2707, %r2702;
	xor.b32  	%r2709, %r2708, %r2706;
	shr.u32 	%r2710, %r2686, 22;
	and.b32  	%r2711, %r2710, 1020;
	add.s32 	%r2712, %r2521, %r2711;
	ld.shared.u32 	%r2713, [%r2712];
	shr.u32 	%r2714, %r2688, 14;
	and.b32  	%r2715, %r2714, 1020;
	add.s32 	%r2716, %r2526, %r2715;
	ld.shared.u32 	%r2717, [%r2716];
	shr.u32 	%r2718, %r2690, 6;
	and.b32  	%r2719, %r2718, 1020;
	add.s32 	%r2720, %r2531, %r2719;
	ld.shared.u32 	%r2721, [%r2720];
	shl.b32 	%r2722, %r2684, 2;
	and.b32  	%r2723, %r2722, 1020;
	add.s32 	%r2724, %r2536, %r2723;
	ld.shared.u32 	%r2725, [%r2724];
	xor.b32  	%r2726, %r2717, %r2713;
	xor.b32  	%r2727, %r2726, %r2721;
	xor.b32  	%r2728, %r2727, %r2725;
	shr.u32 	%r2729, %r2688, 22;
	and.b32  	%r2730, %r2729, 1020;
	add.s32 	%r2731, %r2521, %r2730;
	ld.shared.u32 	%r2732, [%r2731];
	shr.u32 	%r2733, %r2690, 14;
	and.b32  	%r2734, %r2733, 1020;
	add.s32 	%r2735, %r2526, %r2734;
	ld.shared.u32 	%r2736, [%r2735];
	shr.u32 	%r2737, %r2684, 6;
	and.b32  	%r2738, %r2737, 1020;
	add.s32 	%r2739, %r2531, %r2738;
	ld.shared.u32 	%r2740, [%r2739];
	shl.b32 	%r2741, %r2686, 2;
	and.b32  	%r2742, %r2741, 1020;
	add.s32 	%r2743, %r2536, %r2742;
	ld.shared.u32 	%r2744, [%r2743];
	xor.b32  	%r2745, %r2736, %r2732;
	xor.b32  	%r2746, %r2745, %r2740;
	xor.b32  	%r2747, %r2746, %r2744;
	shr.u32 	%r2748, %r2690, 22;
	and.b32  	%r2749, %r2748, 1020;
	add.s32 	%r2750, %r2521, %r2749;
	ld.shared.u32 	%r2751, [%r2750];
	shr.u32 	%r2752, %r2684, 14;
	and.b32  	%r2753, %r2752, 1020;
	add.s32 	%r2754, %r2526, %r2753;
	ld.shared.u32 	%r2755, [%r2754];
	shr.u32 	%r2756, %r2686, 6;
	and.b32  	%r2757, %r2756, 1020;
	add.s32 	%r2758, %r2531, %r2757;
	ld.shared.u32 	%r2759, [%r2758];
	shl.b32 	%r2760, %r2688, 2;
	and.b32  	%r2761, %r2760, 1020;
	add.s32 	%r2762, %r2536, %r2761;
	ld.shared.u32 	%r2763, [%r2762];
	xor.b32  	%r2764, %r2755, %r2751;
	xor.b32  	%r2765, %r2764, %r2759;
	xor.b32  	%r2766, %r2765, %r2763;
	ld.global.u32 	%r2767, [%rd1+48];
	xor.b32  	%r2768, %r2767, %r2709;
	ld.global.u32 	%r2769, [%rd1+52];
	xor.b32  	%r2770, %r2769, %r2728;
	ld.global.u32 	%r2771, [%rd1+56];
	xor.b32  	%r2772, %r2771, %r2747;
	ld.global.u32 	%r2773, [%rd1+60];
	xor.b32  	%r2774, %r2773, %r2766;
	shr.u32 	%r2775, %r2768, 22;
	and.b32  	%r2776, %r2775, 1020;
	add.s32 	%r2777, %r2521, %r2776;
	ld.shared.u32 	%r2778, [%r2777];
	shr.u32 	%r2779, %r2770, 14;
	and.b32  	%r2780, %r2779, 1020;
	add.s32 	%r2781, %r2526, %r2780;
	ld.shared.u32 	%r2782, [%r2781];
	shr.u32 	%r2783, %r2772, 6;
	and.b32  	%r2784, %r2783, 1020;
	add.s32 	%r2785, %r2531, %r2784;
	ld.shared.u32 	%r2786, [%r2785];
	shl.b32 	%r2787, %r2774, 2;
	and.b32  	%r2788, %r2787, 1020;
	add.s32 	%r2789, %r2536, %r2788;
	ld.shared.u32 	%r2790, [%r2789];
	xor.b32  	%r2791, %r2782, %r2778;
	xor.b32  	%r2792, %r2791, %r2786;
	xor.b32  	%r2793, %r2792, %r2790;
	shr.u32 	%r2794, %r2770, 22;
	and.b32  	%r2795, %r2794, 1020;
	add.s32 	%r2796, %r2521, %r2795;
	ld.shared.u32 	%r2797, [%r2796];
	shr.u32 	%r2798, %r2772, 14;
	and.b32  	%r2799, %r2798, 1020;
	add.s32 	%r2800, %r2526, %r2799;
	ld.shared.u32 	%r2801, [%r2800];
	shr.u32 	%r2802, %r2774, 6;
	and.b32  	%r2803, %r2802, 1020;
	add.s32 	%r2804, %r2531, %r2803;
	ld.shared.u32 	%r2805, [%r2804];
	shl.b32 	%r2806, %r2768, 2;
	and.b32  	%r2807, %r2806, 1020;
	add.s32 	%r2808, %r2536, %r2807;
	ld.shared.u32 	%r2809, [%r2808];
	xor.b32  	%r2810, %r2801, %r2797;
	xor.b32  	%r2811, %r2810, %r2805;
	xor.b32  	%r2812, %r2811, %r2809;
	shr.u32 	%r2813, %r2772, 22;
	and.b32  	%r2814, %r2813, 1020;
	add.s32 	%r2815, %r2521, %r2814;
	ld.shared.u32 	%r2816, [%r2815];
	shr.u32 	%r2817, %r2774, 14;
	and.b32  	%r2818, %r2817, 1020;
	add.s32 	%r2819, %r2526, %r2818;
	ld.shared.u32 	%r2820, [%r2819];
	shr.u32 	%r2821, %r2768, 6;
	and.b32  	%r2822, %r2821, 1020;
	add.s32 	%r2823, %r2531, %r2822;
	ld.shared.u32 	%r2824, [%r2823];
	shl.b32 	%r2825, %r2770, 2;
	and.b32  	%r2826, %r2825, 1020;
	add.s32 	%r2827, %r2536, %r2826;
	ld.shared.u32 	%r2828, [%r2827];
	xor.b32  	%r2829, %r2820, %r2816;
	xor.b32  	%r2830, %r2829, %r2824;
	xor.b32  	%r2831, %r2830, %r2828;
	shr.u32 	%r2832, %r2774, 22;
	and.b32  	%r2833, %r2832, 1020;
	add.s32 	%r2834, %r2521, %r2833;
	ld.shared.u32 	%r2835, [%r2834];
	shr.u32 	%r2836, %r2768, 14;
	and.b32  	%r2837, %r2836, 1020;
	add.s32 	%r2838, %r2526, %r2837;
	ld.shared.u32 	%r2839, [%r2838];
	shr.u32 	%r2840, %r2770, 6;
	and.b32  	%r2841, %r2840, 1020;
	add.s32 	%r2842, %r2531, %r2841;
	ld.shared.u32 	%r2843, [%r2842];
	shl.b32 	%r2844, %r2772, 2;
	and.b32  	%r2845, %r2844, 1020;
	add.s32 	%r2846, %r2536, %r2845;
	ld.shared.u32 	%r2847, [%r2846];
	xor.b32  	%r2848, %r2839, %r2835;
	xor.b32  	%r2849, %r2848, %r2843;
	xor.b32  	%r2850, %r2849, %r2847;
	ld.global.u32 	%r2851, [%rd1+64];
	xor.b32  	%r2852, %r2851, %r2793;
	ld.global.u32 	%r2853, [%rd1+68];
	xor.b32  	%r2854, %r2853, %r2812;
	ld.global.u32 	%r2855, [%rd1+72];
	xor.b32  	%r2856, %r2855, %r2831;
	ld.global.u32 	%r2857, [%rd1+76];
	xor.b32  	%r2858, %r2857, %r2850;
	shr.u32 	%r2859, %r2852, 22;
	and.b32  	%r2860, %r2859, 1020;
	add.s32 	%r2861, %r2521, %r2860;
	ld.shared.u32 	%r2862, [%r2861];
	shr.u32 	%r2863, %r2854, 14;
	and.b32  	%r2864, %r2863, 1020;
	add.s32 	%r2865, %r2526, %r2864;
	ld.shared.u32 	%r2866, [%r2865];
	shr.u32 	%r2867, %r2856, 6;
	and.b32  	%r2868, %r2867, 1020;
	add.s32 	%r2869, %r2531, %r2868;
	ld.shared.u32 	%r2870, [%r2869];
	shl.b32 	%r2871, %r2858, 2;
	and.b32  	%r2872, %r2871, 1020;
	add.s32 	%r2873, %r2536, %r2872;
	ld.shared.u32 	%r2874, [%r2873];
	xor.b32  	%r2875, %r2866, %r2862;
	xor.b32  	%r2876, %r2875, %r2870;
	xor.b32  	%r2877, %r2876, %r2874;
	shr.u32 	%r2878, %r2854, 22;
	and.b32  	%r2879, %r2878, 1020;
	add.s32 	%r2880, %r2521, %r2879;
	ld.shared.u32 	%r2881, [%r2880];
	shr.u32 	%r2882, %r2856, 14;
	and.b32  	%r2883, %r2882, 1020;
	add.s32 	%r2884, %r2526, %r2883;
	ld.shared.u32 	%r2885, [%r2884];
	shr.u32 	%r2886, %r2858, 6;
	and.b32  	%r2887, %r2886, 1020;
	add.s32 	%r2888, %r2531, %r2887;
	ld.shared.u32 	%r2889, [%r2888];
	shl.b32 	%r2890, %r2852, 2;
	and.b32  	%r2891, %r2890, 1020;
	add.s32 	%r2892, %r2536, %r2891;
	ld.shared.u32 	%r2893, [%r2892];
	xor.b32  	%r2894, %r2885, %r2881;
	xor.b32  	%r2895, %r2894, %r2889;
	xor.b32  	%r2896, %r2895, %r2893;
	shr.u32 	%r2897, %r2856, 22;
	and.b32  	%r2898, %r2897, 1020;
	add.s32 	%r2899, %r2521, %r2898;
	ld.shared.u32 	%r2900, [%r2899];
	shr.u32 	%r2901, %r2858, 14;
	and.b32  	%r2902, %r2901, 1020;
	add.s32 	%r2903, %r2526, %r2902;
	ld.shared.u32 	%r2904, [%r2903];
	shr.u32 	%r2905, %r2852, 6;
	and.b32  	%r2906, %r2905, 1020;
	add.s32 	%r2907, %r2531, %r2906;
	ld.shared.u32 	%r2908, [%r2907];
	shl.b32 	%r2909, %r2854, 2;
	and.b32  	%r2910, %r2909, 1020;
	add.s32 	%r2911, %r2536, %r2910;
	ld.shared.u32 	%r2912, [%r2911];
	xor.b32  	%r2913, %r2904, %r2900;
	xor.b32  	%r2914, %r2913, %r2908;
	xor.b32  	%r2915, %r2914, %r2912;
	shr.u32 	%r2916, %r2858, 22;
	and.b32  	%r2917, %r2916, 1020;
	add.s32 	%r2918, %r2521, %r2917;
	ld.shared.u32 	%r2919, [%r2918];
	shr.u32 	%r2920, %r2852, 14;
	and.b32  	%r2921, %r2920, 1020;
	add.s32 	%r2922, %r2526, %r2921;
	ld.shared.u32 	%r2923, [%r2922];
	shr.u32 	%r2924, %r2854, 6;
	and.b32  	%r2925, %r2924, 1020;
	add.s32 	%r2926, %r2531, %r2925;
	ld.shared.u32 	%r2927, [%r2926];
	shl.b32 	%r2928, %r2856, 2;
	and.b32  	%r2929, %r2928, 1020;
	add.s32 	%r2930, %r2536, %r2929;
	ld.shared.u32 	%r2931, [%r2930];
	xor.b32  	%r2932, %r2923, %r2919;
	xor.b32  	%r2933, %r2932, %r2927;
	xor.b32  	%r2934, %r2933, %r2931;
	ld.global.u32 	%r2935, [%rd1+80];
	xor.b32  	%r2936, %r2935, %r2877;
	ld.global.u32 	%r2937, [%rd1+84];
	xor.b32  	%r2938, %r2937, %r2896;
	ld.global.u32 	%r2939, [%rd1+88];
	xor.b32  	%r2940, %r2939, %r2915;
	ld.global.u32 	%r2941, [%rd1+92];
	xor.b32  	%r2942, %r2941, %r2934;
	shr.u32 	%r2943, %r2936, 22;
	and.b32  	%r2944, %r2943, 1020;
	add.s32 	%r2945, %r2521, %r2944;
	ld.shared.u32 	%r2946, [%r2945];
	shr.u32 	%r2947, %r2938, 14;
	and.b32  	%r2948, %r2947, 1020;
	add.s32 	%r2949, %r2526, %r2948;
	ld.shared.u32 	%r2950, [%r2949];
	shr.u32 	%r2951, %r2940, 6;
	and.b32  	%r2952, %r2951, 1020;
	add.s32 	%r2953, %r2531, %r2952;
	ld.shared.u32 	%r2954, [%r2953];
	shl.b32 	%r2955, %r2942, 2;
	and.b32  	%r2956, %r2955, 1020;
	add.s32 	%r2957, %r2536, %r2956;
	ld.shared.u32 	%r2958, [%r2957];
	xor.b32  	%r2959, %r2950, %r2946;
	xor.b32  	%r2960, %r2959, %r2954;
	xor.b32  	%r2961, %r2960, %r2958;
	shr.u32 	%r2962, %r2938, 22;
	and.b32  	%r2963, %r2962, 1020;
	add.s32 	%r2964, %r2521, %r2963;
	ld.shared.u32 	%r2965, [%r2964];
	shr.u32 	%r2966, %r2940, 14;
	and.b32  	%r2967, %r2966, 1020;
	add.s32 	%r2968, %r2526, %r2967;
	ld.shared.u32 	%r2969, [%r2968];
	shr.u32 	%r2970, %r2942, 6;
	and.b32  	%r2971, %r2970, 1020;
	add.s32 	%r2972, %r2531, %r2971;
	ld.shared.u32 	%r2973, [%r2972];
	shl.b32 	%r2974, %r2936, 2;
	and.b32  	%r2975, %r2974, 1020;
	add.s32 	%r2976, %r2536, %r2975;
	ld.shared.u32 	%r2977, [%r2976];
	xor.b32  	%r2978, %r2969, %r2965;
	xor.b32  	%r2979, %r2978, %r2973;
	xor.b32  	%r2980, %r2979, %r2977;
	shr.u32 	%r2981, %r2940, 22;
	and.b32  	%r2982, %r2981, 1020;
	add.s32 	%r2983, %r2521, %r2982;
	ld.shared.u32 	%r2984, [%r2983];
	shr.u32 	%r2985, %r2942, 14;
	and.b32  	%r2986, %r2985, 1020;
	add.s32 	%r2987, %r2526, %r2986;
	ld.shared.u32 	%r2988, [%r2987];
	shr.u32 	%r2989, %r2936, 6;
	and.b32  	%r2990, %r2989, 1020;
	add.s32 	%r2991, %r2531, %r2990;
	ld.shared.u32 	%r2992, [%r2991];
	shl.b32 	%r2993, %r2938, 2;
	and.b32  	%r2994, %r2993, 1020;
	add.s32 	%r2995, %r2536, %r2994;
	ld.shared.u32 	%r2996, [%r2995];
	xor.b32  	%r2997, %r2988, %r2984;
	xor.b32  	%r2998, %r2997, %r2992;
	xor.b32  	%r2999, %r2998, %r2996;
	shr.u32 	%r3000, %r2942, 22;
	and.b32  	%r3001, %r3000, 1020;
	add.s32 	%r3002, %r2521, %r3001;
	ld.shared.u32 	%r3003, [%r3002];
	shr.u32 	%r3004, %r2936, 14;
	and.b32  	%r3005, %r3004, 1020;
	add.s32 	%r3006, %r2526, %r3005;
	ld.shared.u32 	%r3007, [%r3006];
	shr.u32 	%r3008, %r2938, 6;
	and.b32  	%r3009, %r3008, 1020;
	add.s32 	%r3010, %r2531, %r3009;
	ld.shared.u32 	%r3011, [%r3010];
	shl.b32 	%r3012, %r2940, 2;
	and.b32  	%r3013, %r3012, 1020;
	add.s32 	%r3014, %r2536, %r3013;
	ld.shared.u32 	%r3015, [%r3014];
	xor.b32  	%r3016, %r3007, %r3003;
	xor.b32  	%r3017, %r3016, %r3011;
	xor.b32  	%r3018, %r3017, %r3015;
	ld.global.u32 	%r3019, [%rd1+96];
	xor.b32  	%r3020, %r3019, %r2961;
	ld.global.u32 	%r3021, [%rd1+100];
	xor.b32  	%r3022, %r3021, %r2980;
	ld.global.u32 	%r3023, [%rd1+104];
	xor.b32  	%r3024, %r3023, %r2999;
	ld.global.u32 	%r3025, [%rd1+108];
	xor.b32  	%r3026, %r3025, %r3018;
	shr.u32 	%r3027, %r3020, 22;
	and.b32  	%r3028, %r3027, 1020;
	add.s32 	%r3029, %r2521, %r3028;
	ld.shared.u32 	%r3030, [%r3029];
	shr.u32 	%r3031, %r3022, 14;
	and.b32  	%r3032, %r3031, 1020;
	add.s32 	%r3033, %r2526, %r3032;
	ld.shared.u32 	%r3034, [%r3033];
	shr.u32 	%r3035, %r3024, 6;
	and.b32  	%r3036, %r3035, 1020;
	add.s32 	%r3037, %r2531, %r3036;
	ld.shared.u32 	%r3038, [%r3037];
	shl.b32 	%r3039, %r3026, 2;
	and.b32  	%r3040, %r3039, 1020;
	add.s32 	%r3041, %r2536, %r3040;
	ld.shared.u32 	%r3042, [%r3041];
	xor.b32  	%r3043, %r3034, %r3030;
	xor.b32  	%r3044, %r3043, %r3038;
	xor.b32  	%r3045, %r3044, %r3042;
	shr.u32 	%r3046, %r3022, 22;
	and.b32  	%r3047, %r3046, 1020;
	add.s32 	%r3048, %r2521, %r3047;
	ld.shared.u32 	%r3049, [%r3048];
	shr.u32 	%r3050, %r3024, 14;
	and.b32  	%r3051, %r3050, 1020;
	add.s32 	%r3052, %r2526, %r3051;
	ld.shared.u32 	%r3053, [%r3052];
	shr.u32 	%r3054, %r3026, 6;
	and.b32  	%r3055, %r3054, 1020;
	add.s32 	%r3056, %r2531, %r3055;
	ld.shared.u32 	%r3057, [%r3056];
	shl.b32 	%r3058, %r3020, 2;
	and.b32  	%r3059, %r3058, 1020;
	add.s32 	%r3060, %r2536, %r3059;
	ld.shared.u32 	%r3061, [%r3060];
	xor.b32  	%r3062, %r3053, %r3049;
	xor.b32  	%r3063, %r3062, %r3057;
	xor.b32  	%r3064, %r3063, %r3061;
	shr.u32 	%r3065, %r3024, 22;
	and.b32  	%r3066, %r3065, 1020;
	add.s32 	%r3067, %r2521, %r3066;
	ld.shared.u32 	%r3068, [%r3067];
	shr.u32 	%r3069, %r3026, 14;
	and.b32  	%r3070, %r3069, 1020;
	add.s32 	%r3071, %r2526, %r3070;
	ld.shared.u32 	%r3072, [%r3071];
	shr.u32 	%r3073, %r3020, 6;
	and.b32  	%r3074, %r3073, 1020;
	add.s32 	%r3075, %r2531, %r3074;
	ld.shared.u32 	%r3076, [%r3075];
	shl.b32 	%r3077, %r3022, 2;
	and.b32  	%r3078, %r3077, 1020;
	add.s32 	%r3079, %r2536, %r3078;
	ld.shared.u32 	%r3080, [%r3079];
	xor.b32  	%r3081, %r3072, %r3068;
	xor.b32  	%r3082, %r3081, %r3076;
	xor.b32  	%r3083, %r3082, %r3080;
	shr.u32 	%r3084, %r3026, 22;
	and.b32  	%r3085, %r3084, 1020;
	add.s32 	%r3086, %r2521, %r3085;
	ld.shared.u32 	%r3087, [%r3086];
	shr.u32 	%r3088, %r3020, 14;
	and.b32  	%r3089, %r3088, 1020;
	add.s32 	%r3090, %r2526, %r3089;
	ld.shared.u32 	%r3091, [%r3090];
	shr.u32 	%r3092, %r3022, 6;
	and.b32  	%r3093, %r3092, 1020;
	add.s32 	%r3094, %r2531, %r3093;
	ld.shared.u32 	%r3095, [%r3094];
	shl.b32 	%r3096, %r3024, 2;
	and.b32  	%r3097, %r3096, 1020;
	add.s32 	%r3098, %r2536, %r3097;
	ld.shared.u32 	%r3099, [%r3098];
	xor.b32  	%r3100, %r3091, %r3087;
	xor.b32  	%r3101, %r3100, %r3095;
	xor.b32  	%r3102, %r3101, %r3099;
	ld.global.u32 	%r3103, [%rd1+112];
	xor.b32  	%r3104, %r3103, %r3045;
	ld.global.u32 	%r3105, [%rd1+116];
	xor.b32  	%r3106, %r3105, %r3064;
	ld.global.u32 	%r3107, [%rd1+120];
	xor.b32  	%r3108, %r3107, %r3083;
	ld.global.u32 	%r3109, [%rd1+124];
	xor.b32  	%r3110, %r3109, %r3102;
	shr.u32 	%r3111, %r3104, 22;
	and.b32  	%r3112, %r3111, 1020;
	add.s32 	%r3113, %r2521, %r3112;
	ld.shared.u32 	%r3114, [%r3113];
	shr.u32 	%r3115, %r3106, 14;
	and.b32  	%r3116, %r3115, 1020;
	add.s32 	%r3117, %r2526, %r3116;
	ld.shared.u32 	%r3118, [%r3117];
	shr.u32 	%r3119, %r3108, 6;
	and.b32  	%r3120, %r3119, 1020;
	add.s32 	%r3121, %r2531, %r3120;
	ld.shared.u32 	%r3122, [%r3121];
	shl.b32 	%r3123, %r3110, 2;
	and.b32  	%r3124, %r3123, 1020;
	add.s32 	%r3125, %r2536, %r3124;
	ld.shared.u32 	%r3126, [%r3125];
	xor.b32  	%r3127, %r3118, %r3114;
	xor.b32  	%r3128, %r3127, %r3122;
	xor.b32  	%r3129, %r3128, %r3126;
	shr.u32 	%r3130, %r3106, 22;
	and.b32  	%r3131, %r3130, 1020;
	add.s32 	%r3132, %r2521, %r3131;
	ld.shared.u32 	%r3133, [%r3132];
	shr.u32 	%r3134, %r3108, 14;
	and.b32  	%r3135, %r3134, 1020;
	add.s32 	%r3136, %r2526, %r3135;
	ld.shared.u32 	%r3137, [%r3136];
	shr.u32 	%r3138, %r3110, 6;
	and.b32  	%r3139, %r3138, 1020;
	add.s32 	%r3140, %r2531, %r3139;
	ld.shared.u32 	%r3141, [%r3140];
	shl.b32 	%r3142, %r3104, 2;
	and.b32  	%r3143, %r3142, 1020;
	add.s32 	%r3144, %r2536, %r3143;
	ld.shared.u32 	%r3145, [%r3144];
	xor.b32  	%r3146, %r3137, %r3133;
	xor.b32  	%r3147, %r3146, %r3141;
	xor.b32  	%r3148, %r3147, %r3145;
	shr.u32 	%r3149, %r3108, 22;
	and.b32  	%r3150, %r3149, 1020;
	add.s32 	%r3151, %r2521, %r3150;
	ld.shared.u32 	%r3152, [%r3151];
	shr.u32 	%r3153, %r3110, 14;
	and.b32  	%r3154, %r3153, 1020;
	add.s32 	%r3155, %r2526, %r3154;
	ld.shared.u32 	%r3156, [%r3155];
	shr.u32 	%r3157, %r3104, 6;
	and.b32  	%r3158, %r3157, 1020;
	add.s32 	%r3159, %r2531, %r3158;
	ld.shared.u32 	%r3160, [%r3159];
	shl.b32 	%r3161, %r3106, 2;
	and.b32  	%r3162, %r3161, 1020;
	add.s32 	%r3163, %r2536, %r3162;
	ld.shared.u32 	%r3164, [%r3163];
	xor.b32  	%r3165, %r3156, %r3152;
	xor.b32  	%r3166, %r3165, %r3160;
	xor.b32  	%r3167, %r3166, %r3164;
	shr.u32 	%r3168, %r3110, 22;
	and.b32  	%r3169, %r3168, 1020;
	add.s32 	%r3170, %r2521, %r3169;
	ld.shared.u32 	%r3171, [%r3170];
	shr.u32 	%r3172, %r3104, 14;
	and.b32  	%r3173, %r3172, 1020;
	add.s32 	%r3174, %r2526, %r3173;
	ld.shared.u32 	%r3175, [%r3174];
	shr.u32 	%r3176, %r3106, 6;
	and.b32  	%r3177, %r3176, 1020;
	add.s32 	%r3178, %r2531, %r3177;
	ld.shared.u32 	%r3179, [%r3178];
	shl.b32 	%r3180, %r3108, 2;
	and.b32  	%r3181, %r3180, 1020;
	add.s32 	%r3182, %r2536, %r3181;
	ld.shared.u32 	%r3183, [%r3182];
	xor.b32  	%r3184, %r3175, %r3171;
	xor.b32  	%r3185, %r3184, %r3179;
	xor.b32  	%r3186, %r3185, %r3183;
	ld.global.u32 	%r3187, [%rd1+128];
	xor.b32  	%r3188, %r3187, %r3129;
	ld.global.u32 	%r3189, [%rd1+132];
	xor.b32  	%r3190, %r3189, %r3148;
	ld.global.u32 	%r3191, [%rd1+136];
	xor.b32  	%r3192, %r3191, %r3167;
	ld.global.u32 	%r3193, [%rd1+140];
	xor.b32  	%r3194, %r3193, %r3186;
	shr.u32 	%r3195, %r3188, 22;
	and.b32  	%r3196, %r3195, 1020;
	add.s32 	%r3197, %r2521, %r3196;
	ld.shared.u32 	%r3198, [%r3197];
	shr.u32 	%r3199, %r3190, 14;
	and.b32  	%r3200, %r3199, 1020;
	add.s32 	%r3201, %r2526, %r3200;
	ld.shared.u32 	%r3202, [%r3201];
	shr.u32 	%r3203, %r3192, 6;
	and.b32  	%r3204, %r3203, 1020;
	add.s32 	%r3205, %r2531, %r3204;
	ld.shared.u32 	%r3206, [%r3205];
	shl.b32 	%r3207, %r3194, 2;
	and.b32  	%r3208, %r3207, 1020;
	add.s32 	%r3209, %r2536, %r3208;
	ld.shared.u32 	%r3210, [%r3209];
	xor.b32  	%r3211, %r3202, %r3198;
	xor.b32  	%r3212, %r3211, %r3206;
	xor.b32  	%r3213, %r3212, %r3210;
	shr.u32 	%r3214, %r3190, 22;
	and.b32  	%r3215, %r3214, 1020;
	add.s32 	%r3216, %r2521, %r3215;
	ld.shared.u32 	%r3217, [%r3216];
	shr.u32 	%r3218, %r3192, 14;
	and.b32  	%r3219, %r3218, 1020;
	add.s32 	%r3220, %r2526, %r3219;
	ld.shared.u32 	%r3221, [%r3220];
	shr.u32 	%r3222, %r3194, 6;
	and.b32  	%r3223, %r3222, 1020;
	add.s32 	%r3224, %r2531, %r3223;
	ld.shared.u32 	%r3225, [%r3224];
	shl.b32 	%r3226, %r3188, 2;
	and.b32  	%r3227, %r3226, 1020;
	add.s32 	%r3228, %r2536, %r3227;
	ld.shared.u32 	%r3229, [%r3228];
	xor.b32  	%r3230, %r3221, %r3217;
	xor.b32  	%r3231, %r3230, %r3225;
	xor.b32  	%r3232, %r3231, %r3229;
	shr.u32 	%r3233, %r3192, 22;
	and.b32  	%r3234, %r3233, 1020;
	add.s32 	%r3235, %r2521, %r3234;
	ld.shared.u32 	%r3236, [%r3235];
	shr.u32 	%r3237, %r3194, 14;
	and.b32  	%r3238, %r3237, 1020;
	add.s32 	%r3239, %r2526, %r3238;
	ld.shared.u32 	%r3240, [%r3239];
	shr.u32 	%r3241, %r3188, 6;
	and.b32  	%r3242, %r3241, 1020;
	add.s32 	%r3243, %r2531, %r3242;
	ld.shared.u32 	%r3244, [%r3243];
	shl.b32 	%r3245, %r3190, 2;
	and.b32  	%r3246, %r3245, 1020;
	add.s32 	%r3247, %r2536, %r3246;
	ld.shared.u32 	%r3248, [%r3247];
	xor.b32  	%r3249, %r3240, %r3236;
	xor.b32  	%r3250, %r3249, %r3244;
	xor.b32  	%r3251, %r3250, %r3248;
	shr.u32 	%r3252, %r3194, 22;
	and.b32  	%r3253, %r3252, 1020;
	add.s32 	%r3254, %r2521, %r3253;
	ld.shared.u32 	%r3255, [%r3254];
	shr.u32 	%r3256, %r3188, 14;
	and.b32  	%r3257, %r3256, 1020;
	add.s32 	%r3258, %r2526, %r3257;
	ld.shared.u32 	%r3259, [%r3258];
	shr.u32 	%r3260, %r3190, 6;
	and.b32  	%r3261, %r3260, 1020;
	add.s32 	%r3262, %r2531, %r3261;
	ld.shared.u32 	%r3263, [%r3262];
	shl.b32 	%r3264, %r3192, 2;
	and.b32  	%r3265, %r3264, 1020;
	add.s32 	%r3266, %r2536, %r3265;
	ld.shared.u32 	%r3267, [%r3266];
	xor.b32  	%r3268, %r3259, %r3255;
	xor.b32  	%r3269, %r3268, %r3263;
	xor.b32  	%r3270, %r3269, %r3267;
	ld.global.u32 	%r3271, [%rd1+144];
	xor.b32  	%r3272, %r3271, %r3213;
	shr.u32 	%r3273, %r3272, 8;
	shr.u32 	%r3274, %r3272, 16;
	shr.u32 	%r3275, %r3272, 24;
	ld.global.u32 	%r3276, [%rd1+148];
	xor.b32  	%r3277, %r3276, %r3232;
	shr.u32 	%r3278, %r3277, 8;
	shr.u32 	%r3279, %r3277, 16;
	shr.u32 	%r3280, %r3277, 24;
	ld.global.u32 	%r3281, [%rd1+152];
	xor.b32  	%r3282, %r3281, %r3251;
	shr.u32 	%r3283, %r3282, 8;
	shr.u32 	%r3284, %r3282, 16;
	shr.u32 	%r3285, %r3282, 24;
	ld.global.u32 	%r3286, [%rd1+156];
	xor.b32  	%r3287, %r3286, %r3270;
	and.b32  	%r3288, %r3272, 255;
	mov.u32 	%r3289, _ZZ7AES_128P8aesBlockyPjiE11matrizCajaS;
	add.s32 	%r3290, %r3289, %r3288;
	ld.shared.u8 	%r3291, [%r3290];
	and.b32  	%r3292, %r3273, 255;
	add.s32 	%r3293, %r3289, %r3292;
	ld.shared.u8 	%rs5, [%r3293];
	and.b32  	%r3294, %r3274, 255;
	add.s32 	%r3295, %r3289, %r3294;
	ld.shared.u8 	%r3296, [%r3295];
	add.s32 	%r3297, %r3289, %r3275;
	and.b32  	%r3298, %r3277, 255;
	add.s32 	%r3299, %r3289, %r3298;
	ld.shared.u8 	%r3300, [%r3299];
	and.b32  	%r3301, %r3278, 255;
	add.s32 	%r3302, %r3289, %r3301;
	ld.shared.u8 	%rs6, [%r3302];
	and.b32  	%r3303, %r3279, 255;
	add.s32 	%r3304, %r3289, %r3303;
	ld.shared.u8 	%r3305, [%r3304];
	add.s32 	%r3306, %r3289, %r3280;
	and.b32  	%r3307, %r3282, 255;
	add.s32 	%r3308, %r3289, %r3307;
	ld.shared.u8 	%r3309, [%r3308];
	and.b32  	%r3310, %r3283, 255;
	add.s32 	%r3311, %r3289, %r3310;
	ld.shared.u8 	%rs7, [%r3311];
	and.b32  	%r3312, %r3284, 255;
	add.s32 	%r3313, %r3289, %r3312;
	ld.shared.u8 	%r3314, [%r3313];
	add.s32 	%r3315, %r3289, %r3285;
	and.b32  	%r3316, %r3287, 255;
	add.s32 	%r3317, %r3289, %r3316;
	ld.shared.u8 	%r3318, [%r3317];
	shr.u32 	%r3319, %r3287, 8;
	and.b32  	%r3320, %r3319, 255;
	add.s32 	%r3321, %r3289, %r3320;
	ld.shared.u8 	%rs8, [%r3321];
	shr.u32 	%r3322, %r3287, 16;
	and.b32  	%r3323, %r3322, 255;
	add.s32 	%r3324, %r3289, %r3323;
	ld.shared.u8 	%r3325, [%r3324];
	shr.u32 	%r3326, %r3287, 24;
	add.s32 	%r3327, %r3289, %r3326;
	ld.shared.u8 	%r3328, [%r3327];
	shl.b32 	%r3329, %r3328, 24;
	mul.wide.u16 	%r3330, %rs6, 256;
	or.b32  	%r3331, %r3330, %r3309;
	shl.b32 	%r3332, %r3296, 16;
	or.b32  	%r3333, %r3331, %r3332;
	or.b32  	%r3334, %r3333, %r3329;
	ld.shared.u8 	%r3335, [%r3297];
	shl.b32 	%r3336, %r3335, 24;
	shl.b32 	%r3337, %r3305, 16;
	or.b32  	%r3338, %r3336, %r3337;
	mul.wide.u16 	%r3339, %rs7, 256;
	or.b32  	%r3340, %r3338, %r3339;
	or.b32  	%r3341, %r3340, %r3318;
	ld.global.u32 	%r3342, [%rd1+160];
	xor.b32  	%r3343, %r3342, %r3341;
	ld.shared.u8 	%r3344, [%r3306];
	shl.b32 	%r3345, %r3344, 24;
	shl.b32 	%r3346, %r3314, 16;
	or.b32  	%r3347, %r3345, %r3346;
	mul.wide.u16 	%r3348, %rs8, 256;
	or.b32  	%r3349, %r3347, %r3348;
	or.b32  	%r3350, %r3349, %r3291;
	ld.global.u32 	%r3351, [%rd1+164];
	xor.b32  	%r3352, %r3351, %r3350;
	ld.shared.u8 	%r3353, [%r3315];
	shl.b32 	%r3354, %r3353, 24;
	shl.b32 	%r3355, %r3325, 16;
	or.b32  	%r3356, %r3354, %r3355;
	mul.wide.u16 	%r3357, %rs5, 256;
	or.b32  	%r3358, %r3356, %r3357;
	or.b32  	%r3359, %r3358, %r3300;
	ld.global.u32 	%r3360, [%rd1+168];
	xor.b32  	%r3361, %r3360, %r3359;
	ld.global.u32 	%r3362, [%rd1+172];
	xor.b32  	%r3363, %r3362, %r3334;
	xor.b32  	%r3364, %r6, %r3343;
	st.global.u32 	[%rd27], %r3364;
	xor.b32  	%r3365, %r7, %r3352;
	st.global.u32 	[%rd27+4], %r3365;
	xor.b32  	%r3366, %r8, %r3361;
	st.global.u32 	[%rd27+8], %r3366;
	xor.b32  	%r3367, %r9, %r3363;
	st.global.u32 	[%rd27+12], %r3367;
$L__BB1_7:
	ret;

}


// ===== COMPILED SASS (sm_100) =====

	.target	sm_100

	.elftype	@"ET_EXEC"


//--------------------- .note.nv.tkinfo           --------------------------
	.section	.note.nv.tkinfo,"",@"SHT_NOTE"
	.sectionflags	@"SHF_NOTE_NV_TKINFO"
	.tkinfo
        /*0018*/ 	.word	0x00000002
        /*0030*/ 	.string	""
        /*0030*/ 	.string	"ptxas"
        /*0030*/ 	.string	"Cuda compilation tools, release 13.0, V13.0.88"
        /*0030*/ 	.string	"Build cuda_13.0.r13.0/compiler.36424714_0"
        /*0030*/ 	.string	"-arch sm_100 -m 64 "



//--------------------- .note.nv.cuinfo           --------------------------
	.section	.note.nv.cuinfo,"",@"SHT_NOTE"
	.sectionflags	@"SHF_NOTE_NV_CUINFO"
        /*0018*/ 	.short	0x0002
        /*001a*/ 	.short	0x0064
        /*001c*/ 	.short	0x0082
	.zero		2


//--------------------- .nv.info                  --------------------------
	.section	.nv.info,"",@"SHT_CUDA_INFO"
	.align	4


	//----- nvinfo : EIATTR_REGCOUNT
	.align		4
        /*0000*/ 	.byte	0x04, 0x2f
        /*0002*/ 	.short	(.L_1 - .L_0)
	.align		4
.L_0:
        /*0004*/ 	.word	index@(_Z7EncryptP8aesBlockyPj)
        /*0008*/ 	.word	0x00000028


	//----- nvinfo : EIATTR_FRAME_SIZE
	.align		4
.L_1:
        /*000c*/ 	.byte	0x04, 0x11
        /*000e*/ 	.short	(.L_3 - .L_2)
	.align		4
.L_2:
        /*0010*/ 	.word	index@(_Z7EncryptP8aesBlockyPj)
        /*0014*/ 	.word	0x00001100


	//----- nvinfo : EIATTR_REGCOUNT
	.align		4
.L_3:
        /*0018*/ 	.byte	0x04, 0x2f
        /*001a*/ 	.short	(.L_5 - .L_4)
	.align		4
.L_4:
        /*001c*/ 	.word	index@(_Z24OCB128EncryptRandomAccesP8aesBlockS0_yyPj)
        /*0020*/ 	.word	0x00000030


	//----- nvinfo : EIATTR_FRAME_SIZE
	.align		4
.L_5:
        /*0024*/ 	.byte	0x04, 0x11
        /*0026*/ 	.short	(.L_7 - .L_6)
	.align		4
.L_6:
        /*0028*/ 	.word	index@($__internal_0_$__cuda_sm20_div_rn_f64_full)
        /*002c*/ 	.word	0x00002200


	//----- nvinfo : EIATTR_FRAME_SIZE
	.align		4
.L_7:
        /*0030*/ 	.byte	0x04, 0x11
        /*0032*/ 	.short	(.L_9 - .L_8)
	.align		4
.L_8:
        /*0034*/ 	.word	index@(_Z24OCB128EncryptRandomAccesP8aesBlockS0_yyPj)
        /*0038*/ 	.word	0x00002200


	//----- nvinfo : EIATTR_MIN_STACK_SIZE
	.align		4
.L_9:
        /*003c*/ 	.byte	0x04, 0x12
        /*003e*/ 	.short	(.L_11 - .L_10)
	.align		4
.L_10:
        /*0040*/ 	.word	index@(_Z24OCB128EncryptRandomAccesP8aesBlockS0_yyPj)
        /*0044*/ 	.word	0x00002200


	//----- nvinfo : EIATTR_MIN_STACK_SIZE
	.align		4
.L_11:
        /*0048*/ 	.byte	0x04, 0x12
        /*004a*/ 	.short	(.L_13 - .L_12)
	.align		4
.L_12:
        /*004c*/ 	.word	index@(_Z7EncryptP8aesBlockyPj)
        /*0050*/ 	.word	0x00001100
.L_13:


//--------------------- .nv.compat                --------------------------
	.section	.nv.compat,"",@"SHT_CUDA_COMPAT_INFO"
	.align	4
        /*0000*/ 	.byte	0x02, 0x09, 0x00, 0x00, 0x02, 0x02, 0x01, 0x00, 0x02, 0x05, 0x05, 0x00, 0x03, 0x07, 0x01, 0x01
        /*0010*/ 	.byte	0x02, 0x03, 0x00, 0x00, 0x02, 0x06, 0x01, 0x00, 0x04, 0x0b, 0x08, 0x00, 0x01, 0x00, 0x00, 0x00
        /*0020*/ 	.byte	0x00, 0x00, 0x00, 0x00


//--------------------- .nv.info._Z24OCB128EncryptRandomAccesP8aesBlockS0_yyPj --------------------------
	.section	.nv.info._Z24OCB128EncryptRandomAccesP8aesBlockS0_yyPj,"",@"SHT_CUDA_INFO"
	.sectionflags	@""
	.align	4


	//----- nvinfo : EIATTR_CUDA_API_VERSION
	.align		4
        /*0000*/ 	.byte	0x04, 0x37
        /*0002*/ 	.short	(.L_15 - .L_14)
.L_14:
        /*0004*/ 	.word	0x00000082


	//----- nvinfo : EIATTR_KPARAM_INFO
	.align		4
.L_15:
        /*0008*/ 	.byte	0x04, 0x17
        /*000a*/ 	.short	(.L_17 - .L_16)
.L_16:
        /*000c*/ 	.word	0x00000000
        /*0010*/ 	.short	0x0004
        /*0012*/ 	.short	0x0020
        /*0014*/ 	.byte	0x00, 0xf5, 0x21, 0x00


	//----- nvinfo : EIATTR_KPARAM_INFO
	.align		4
.L_17:
        /*0018*/ 	.byte	0x04, 0x17
        /*001a*/ 	.short	(.L_19 - .L_18)
.L_18:
        /*001c*/ 	.word	0x00000000
        /*0020*/ 	.short	0x0003
        /*0022*/ 	.short	0x0018
        /*0024*/ 	.byte	0x00, 0xf0, 0x21, 0x00


	//----- nvinfo : EIATTR_KPARAM_INFO
	.align		4
.L_19:
        /*0028*/ 	.byte	0x04, 0x17
        /*002a*/ 	.short	(.L_21 - .L_20)
.L_20:
        /*002c*/ 	.word	0x00000000
        /*0030*/ 	.short	0x0002
        /*0032*/ 	.short	0x0010
        /*0034*/ 	.byte	0x00, 0xf0, 0x21, 0x00


	//----- nvinfo : EIATTR_KPARAM_INFO
	.align		4
.L_21:
        /*0038*/ 	.byte	0x04, 0x17
        /*003a*/ 	.short	(.L_23 - .L_22)
.L_22:
        /*003c*/ 	.word	0x00000000
        /*0040*/ 	.short	0x0001
        /*0042*/ 	.short	0x0008
        /*0044*/ 	.byte	0x00, 0xf5, 0x21, 0x00


	//----- nvinfo : EIATTR_KPARAM_INFO
	.align		4
.L_23:
        /*0048*/ 	.byte	0x04, 0x17
        /*004a*/ 	.short	(.L_25 - .L_24)
.L_24:
        /*004c*/ 	.word	0x00000000
        /*0050*/ 	.short	0x0000
        /*0052*/ 	.short	0x0000
        /*0054*/ 	.byte	0x00, 0xf5, 0x21, 0x00


	//----- nvinfo : EIATTR_SPARSE_MMA_MASK
	.align		4
.L_25:
        /*0058*/ 	.byte	0x03, 0x50
        /*005a*/ 	.short	0x0000


	//----- nvinfo : EIATTR_MAXREG_COUNT
	.align		4
        /*005c*/ 	.byte	0x03, 0x1b
        /*005e*/ 	.short	0x00ff


	//----- nvinfo : EIATTR_NUM_BARRIERS
	.align		4
        /*0060*/ 	.byte	0x02, 0x4c
        /*0062*/ 	.byte	0x01
	.zero		1


	//----- nvinfo : EIATTR_MERCURY_ISA_VERSION
	.align		4
        /*0064*/ 	.byte	0x03, 0x5f
        /*0066*/ 	.short	0x0101


	//----- nvinfo : EIATTR_VRC_CTA_INIT_COUNT
	.align		4
        /*0068*/ 	.byte	0x02, 0x4a
	.zero		1
	.zero		1


	//----- nvinfo : EIATTR_EXIT_INSTR_OFFSETS
	.align		4
        /*006c*/ 	.byte	0x04, 0x1c
        /*006e*/ 	.short	(.L_27 - .L_26)


	//   ....[0]....
.L_26:
        /*0070*/ 	.word	0x000000d0


	//   ....[1]....
        /*0074*/ 	.word	0x0000ec80


	//----- nvinfo : EIATTR_CRS_STACK_SIZE
	.align		4
.L_27:
        /*0078*/ 	.byte	0x04, 0x1e
        /*007a*/ 	.short	(.L_29 - .L_28)
.L_28:
        /*007c*/ 	.word	0x00000000


	//----- nvinfo : EIATTR_CBANK_PARAM_SIZE
	.align		4
.L_29:
        /*0080*/ 	.byte	0x03, 0x19
        /*0082*/ 	.short	0x0028


	//----- nvinfo : EIATTR_PARAM_CBANK
	.align		4
        /*0084*/ 	.byte	0x04, 0x0a
        /*0086*/ 	.short	(.L_31 - .L_30)
	.align		4
.L_30:
        /*0088*/ 	.word	index@(.nv.constant0._Z24OCB128EncryptRandomAccesP8aesBlockS0_yyPj)
        /*008c*/ 	.short	0x0380
        /*008e*/ 	.short	0x0028


	//----- nvinfo : EIATTR_SW_WAR
	.align		4
.L_31:
        /*0090*/ 	.byte	0x04, 0x36
        /*0092*/ 	.short	(.L_33 - .L_32)
.L_32:
        /*0094*/ 	.word	0x00000008
.L_33:


//--------------------- .nv.info._Z7EncryptP8aesBlockyPj --------------------------
	.section	.nv.info._Z7EncryptP8aesBlockyPj,"",@"SHT_CUDA_INFO"
	.sectionflags	@""
	.align	4


	//----- nvinfo : EIATTR_CUDA_API_VERSION
	.align		4
        /*0000*/ 	.byte	0x04, 0x37
        /*0002*/ 	.short	(.L_35 - .L_34)
.L_34:
        /*0004*/ 	.word	0x00000082


	//----- nvinfo : EIATTR_KPARAM_INFO
	.align		4
.L_35:
        /*0008*/ 	.byte	0x04, 0x17
        /*000a*/ 	.short	(.L_37 - .L_36)
.L_36:
        /*000c*/ 	.word	0x00000000
        /*0010*/ 	.short	0x0002
        /*0012*/ 	.short	0x0010
        /*0014*/ 	.byte	0x00, 0xf5, 0x21, 0x00


	//----- nvinfo : EIATTR_KPARAM_INFO
	.align		4
.L_37:
        /*0018*/ 	.byte	0x04, 0x17
        /*001a*/ 	.short	(.L_39 - .L_38)
.L_38:
        /*001c*/ 	.word	0x00000000
        /*0020*/ 	.short	0x0001
        /*0022*/ 	.short	0x0008
        /*0024*/ 	.byte	0x00, 0xf0, 0x21, 0x00


	//----- nvinfo : EIATTR_KPARAM_INFO
	.align		4
.L_39:
        /*0028*/ 	.byte	0x04, 0x17
        /*002a*/ 	.short	(.L_41 - .L_40)
.L_40:
        /*002c*/ 	.word	0x00000000
        /*0030*/ 	.short	0x0000
        /*0032*/ 	.short	0x0000
        /*0034*/ 	.byte	0x00, 0xf5, 0x21, 0x00


	//----- nvinfo : EIATTR_SPARSE_MMA_MASK
	.align		4
.L_41:
        /*0038*/ 	.byte	0x03, 0x50
        /*003a*/ 	.short	0x0000


	//----- nvinfo : EIATTR_MAXREG_COUNT
	.align		4
        /*003c*/ 	.byte	0x03, 0x1b
        /*003e*/ 	.short	0x00ff


	//----- nvinfo : EIATTR_NUM_BARRIERS
	.align		4
        /*0040*/ 	.byte	0x02, 0x4c
        /*0042*/ 	.byte	0x01
	.zero		1


	//----- nvinfo : EIATTR_MERCURY_ISA_VERSION
	.align		4
        /*0044*/ 	.byte	0x03, 0x5f
        /*0046*/ 	.short	0x0101


	//----- nvinfo : EIATTR_VRC_CTA_INIT_COUNT
	.align		4
        /*0048*/ 	.byte	0x02, 0x4a
	.zero		1
	.zero		1


	//----- nvinfo : EIATTR_EXIT_INSTR_OFFSETS
	.align		4
        /*004c*/ 	.byte	0x04, 0x1c
        /*004e*/ 	.short	(.L_43 - .L_42)


	//   ....[0]....
.L_42:
        /*0050*/ 	.word	0x000000d0


	//   ....[1]....
        /*0054*/ 	.word	0x00008380


	//----- nvinfo : EIATTR_CRS_STACK_SIZE
	.align		4
.L_43:
        /*0058*/ 	.byte	0x04, 0x1e
        /*005a*/ 	.short	(.L_45 - .L_44)
.L_44:
        /*005c*/ 	.word	0x00000000


	//----- nvinfo : EIATTR_CBANK_PARAM_SIZE
	.align		4
.L_45:
        /*0060*/ 	.byte	0x03, 0x19
        /*0062*/ 	.short	0x0018


	//----- nvinfo : EIATTR_PARAM_CBANK
	.align		4
        /*0064*/ 	.byte	0x04, 0x0a
        /*0066*/ 	.short	(.L_47 - .L_46)
	.align		4
.L_46:
        /*0068*/ 	.word	index@(.nv.constant0._Z7EncryptP8aesBlockyPj)
        /*006c*/ 	.short	0x0380
        /*006e*/ 	.short	0x0018


	//----- nvinfo : EIATTR_SW_WAR
	.align		4
.L_47:
        /*0070*/ 	.byte	0x04, 0x36
        /*0072*/ 	.short	(.L_49 - .L_48)
.L_48:
        /*0074*/ 	.word	0x00000008
.L_49:


//--------------------- .nv.callgraph             --------------------------
	.section	.nv.callgraph,"",@"SHT_CUDA_CALLGRAPH"
	.align	4
	.sectionentsize	8
	.align		4
        /*0000*/ 	.word	0x00000000
	.align		4
        /*0004*/ 	.word	0xffffffff
	.align		4
        /*0008*/ 	.word	0x00000000
	.align		4
        /*000c*/ 	.word	0xfffffffe
	.align		4
        /*0010*/ 	.word	0x00000000
	.align		4
        /*0014*/ 	.word	0xfffffffd
	.align		4
        /*0018*/ 	.word	0x00000000
	.align		4
        /*001c*/ 	.word	0xfffffffc


//--------------------- .text._Z24OCB128EncryptRandomAccesP8aesBlockS0_yyPj --------------------------
	.section	.text._Z24OCB128EncryptRandomAccesP8aesBlockS0_yyPj,"ax",@progbits
	.align	128
        .global         _Z24OCB128EncryptRandomAccesP8aesBlockS0_yyPj
        .type           _Z24OCB128EncryptRandomAccesP8aesBlockS0_yyPj,@function
        .size           _Z24OCB128EncryptRandomAccesP8aesBlockS0_yyPj,(.L_x_15 - _Z24OCB128EncryptRandomAccesP8aesBlockS0_yyPj)
        .other          _Z24OCB128EncryptRandomAccesP8aesBlockS0_yyPj,@"STO_CUDA_ENTRY STV_DEFAULT"
_Z24OCB128EncryptRandomAccesP8aesBlockS0_yyPj:
.text._Z24OCB128EncryptRandomAccesP8aesBlockS0_yyPj:
[----:B------:R-:W0:Y:S01]  /*0000*/  LDC R1, c[0x0][0x37c] ;  /* 0x0000df00ff017b82 */ /* 0x000e220000000800 */
[----:B------:R-:W1:Y:S01]  /*0010*/  S2R R3, SR_CTAID.X ;  /* 0x0000000000037919 */ /* 0x000e620000002500 */
[----:B------:R-:W2:Y:S01]  /*0020*/  LDCU.64 UR4, c[0x0][0x390] ;  /* 0x00007200ff0477ac */ /* 0x000ea20008000a00 */
[----:B0-----:R-:W-:Y:S01]  /*0030*/  VIADD R1, R1, 0xffffde00 ;  /* 0xffffde0001017836 */ /* 0x001fe20000000000 */
[----:B------:R-:W1:Y:S01]  /*0040*/  S2R R2, SR_TID.X ;  /* 0x0000000000027919 */ /* 0x000e620000002100 */
[----:B------:R-:W1:Y:S01]  /*0050*/  LDCU UR6, c[0x0][0x360] ;  /* 0x00006c00ff0677ac */ /* 0x000e620008000800 */
[----:B--2---:R-:W-:Y:S02]  /*0060*/  USHF.R.U64 UR4, UR4, 0x4, UR5 ;  /* 0x0000000404047899 */ /* 0x004fe40008001205 */
[----:B------:R-:W-:-:S06]  /*0070*/  USHF.R.U32.HI UR5, URZ, 0x4, UR5 ;  /* 0x00000004ff057899 */ /* 0x000fcc0008011605 */
[----:B------:R-:W-:Y:S02]  /*0080*/  IMAD.U32 R4, RZ, RZ, UR5 ;  /* 0x00000005ff047e24 */ /* 0x000fe4000f8e00ff */
[----:B-1----:R-:W-:-:S05]  /*0090*/  IMAD R0, R3, UR6, R2 ;  /* 0x0000000603007c24 */ /* 0x002fca000f8e0202 */
[----:B------:R-:W-:Y:S02]  /*00a0*/  ISETP.LT.U32.AND P0, PT, R0, UR4, PT ;  /* 0x0000000400007c0c */ /* 0x000fe4000bf01070 */
[----:B------:R-:W-:-:S04]  /*00b0*/  SHF.R.S32.HI R3, RZ, 0x1f, R0 ;  /* 0x0000001fff037819 */ /* 0x000fc80000011400 */
[----:B------:R-:W-:-:S13]  /*00c0*/  ISETP.GT.U32.AND.EX P0, PT, R4, R3, PT, P0 ;  /* 0x000000030400720c */ /* 0x000fda0003f04100 */
[----:B------:R-:W-:Y:S05]  /*00d0*/  @!P0 EXIT ;  /* 0x000000000000894d */ /* 0x000fea0003800000 */
[----:B------:R-:W0:Y:S01]  /*00e0*/  MUFU.RCP64H R5, 255 ;  /* 0x406fe00000057908 */ /* 0x000e220000001800 */
[----:B------:R-:W-:Y:S02]  /*00f0*/  HFMA2 R8, -RZ, RZ, 0, 0 ;  /* 0x00000000ff087431 */ /* 0x000fe400000001ff */
[----:B------:R-:W-:Y:S01]  /*0100*/  IMAD.MOV.U32 R9, RZ, RZ, 0x406fe000 ;  /* 0x406fe000ff097424 */ /* 0x000fe200078e00ff */
[----:B------:R-:W1:Y:S01]  /*0110*/  LDCU.64 UR10, c[0x0][0x358] ;  /* 0x00006b00ff0a77ac */ /* 0x000e620008000a00 */
[----:B------:R-:W-:Y:S01]  /*0120*/  IMAD.MOV.U32 R4, RZ, RZ, 0x1 ;  /* 0x00000001ff047424 */ /* 0x000fe200078e00ff */
[----:B------:R-:W-:Y:S01]  /*0130*/  BSSY.RECONVERGENT B0, `(.L_x_0) ;  /* 0x0000011000007945 */ /* 0x000fe20003800200 */
[----:B------:R-:W-:-:S04]  /*0140*/  MOV R39, R1 ;  /* 0x0000000100277202 */ /* 0x000fc80000000f00 */
[----:B0-----:R-:W-:-:S08]  /*0150*/  DFMA R6, R4, -R8, 1 ;  /* 0x3ff000000406742b */ /* 0x001fd00000000808 */
[----:B------:R-:W-:-:S08]  /*0160*/  DFMA R6, R6, R6, R6 ;  /* 0x000000060606722b */ /* 0x000fd00000000006 */
[----:B------:R-:W-:-:S08]  /*0170*/  DFMA R6, R4, R6, R4 ;  /* 0x000000060406722b */ /* 0x000fd00000000004 */
[C---:B------:R-:W-:Y:S01]  /*0180*/  DFMA R4, R6.reuse, -R8, 1 ;  /* 0x3ff000000604742b */ /* 0x040fe20000000808 */
[----:B------:R-:W0:Y:S07]  /*0190*/  I2F.F64 R8, R0 ;  /* 0x0000000000087312 */ /* 0x000e2e0000201c00 */
[----:B------:R-:W-:-:S08]  /*01a0*/  DFMA R4, R6, R4, R6 ;  /* 0x000000040604722b */ /* 0x000fd00000000006 */
[----:B0-----:R-:W-:Y:S01]  /*01b0*/  DMUL R24, R8, R4 ;  /* 0x0000000408187228 */ /* 0x001fe20000000000 */
[----:B------:R-:W-:-:S07]  /*01c0*/  FSETP.GEU.AND P1, PT, |R9|, 6.5827683646048100446e-37, PT ;  /* 0x036000000900780b */ /* 0x000fce0003f2e200 */
[----:B------:R-:W-:-:S08]  /*01d0*/  DFMA R6, R24, -255, R8 ;  /* 0xc06fe0001806782b */ /* 0x000fd00000000008 */
[----:B------:R-:W-:-:S10]  /*01e0*/  DFMA R24, R4, R6, R24 ;  /* 0x000000060418722b */ /* 0x000fd40000000018 */
[----:B------:R-:W-:-:S05]  /*01f0*/  FFMA R3, RZ, 3.748046875, R25 ;  /* 0x406fe000ff037823 */ /* 0x000fca0000000019 */
[----:B------:R-:W-:-:S13]  /*0200*/  FSETP.GT.AND P0, PT, |R3|, 1.469367938527859385e-39, PT ;  /* 0x001000000300780b */ /* 0x000fda0003f04200 */
[----:B-1----:R-:W-:Y:S05]  /*0210*/  @P0 BRA P1, `(.L_x_1) ;  /* 0x0000000000080947 */ /* 0x002fea0000800000 */
[----:B------:R-:W-:-:S07]  /*0220*/  MOV R6, 0x240 ;  /* 0x0000024000067802 */ /* 0x000fce0000000f00 */
[----:B------:R-:W-:Y:S05]  /*0230*/  CALL.REL.NOINC `($__internal_0_$__cuda_sm20_div_rn_f64_full) ;  /* 0x000000e800947944 */ /* 0x000fea0003c00000 */
.L_x_1:
[----:B------:R-:W-:Y:S05]  /*0240*/  BSYNC.RECONVERGENT B0 ;  /* 0x0000000000007941 */ /* 0x000fea0003800200 */
.L_x_0:
[----:B------:R-:W-:Y:S02]  /*0250*/  HFMA2 R18, -RZ, RZ, 0.057830810546875, 1.811981201171875e-05 ;  /* 0x2b670130ff127431 */ /* 0x000fe400000001ff */
[----:B------:R-:W-:Y:S02]  /*0260*/  IMAD.MOV.U32 R16, RZ, RZ, 0x7b777c63 ;  /* 0x7b777c63ff107424 */ /* 0x000fe400078e00ff */
[----:B------:R-:W-:Y:S02]  /*0270*/  HFMA2 R23, -RZ, RZ, -29.375, 17.15625 ;  /* 0xcf584c4aff177431 */ /* 0x000fe400000001ff */
[----:B------:R-:W-:Y:S01]  /*0280*/  IMAD.MOV.U32 R17, RZ, RZ, -0x3a90940e ;  /* 0xc56f6bf2ff117424 */ /* 0x000fe200078e00ff */
[----:B------:R-:W-:Y:S01]  /*0290*/  MOV R20, 0xed00d153 ;  /* 0xed00d15300147802 */ /* 0x000fe20000000f00 */
[----:B------:R-:W-:Y:S01]  /*02a0*/  IMAD.MOV.U32 R19, RZ, RZ, 0x76abd7fe ;  /* 0x76abd7feff137424 */ /* 0x000fe200078e00ff */
[----:B------:R-:W-:Y:S01]  /*02b0*/  MOV R14, 0xe2801207 ;  /* 0xe2801207000e7802 */ /* 0x000fe20000000f00 */
[----:B------:R-:W-:Y:S01]  /*02c0*/  IMAD.MOV.U32 R21, RZ, RZ, 0x5bb1fc20 ;  /* 0x5bb1fc20ff157424 */ /* 0x000fe200078e00ff */
[----:B------:R-:W-:Y:S01]  /*02d0*/  MOV R5, 0xf04759fa ;  /* 0xf04759fa00057802 */ /* 0x000fe20000000f00 */
[----:B------:R-:W-:Y:S01]  /*02e0*/  IMAD.MOV.U32 R22, RZ, RZ, 0x39becb6a ;  /* 0x39becb6aff167424 */ /* 0x000fe200078e00ff */
[----:B------:R0:W-:Y:S01]  /*02f0*/  STL.128 [R1+0x100], R16 ;  /* 0x0001001001007387 */ /* 0x0001e20000100c00 */
[----:B------:R-:W-:-:S02]  /*0300*/  IMAD.MOV.U32 R12, RZ, RZ, -0x3cdc38fc ;  /* 0xc323c704ff0c7424 */ /* 0x000fc400078e00ff */
[----:B------:R-:W-:Y:S02]  /*0310*/  HFMA2 R11, -RZ, RZ, 0.00126743316650390625, -142.125 ;  /* 0x1531d871ff0b7431 */ /* 0x000fe400000001ff */
[----:B------:R-:W-:Y:S01]  /*0320*/  IMAD.MOV.U32 R13, RZ, RZ, -0x65fa69e8 ;  /* 0x9a059618ff0d7424 */ /* 0x000fe200078e00ff */
[----:B------:R1:W-:Y:S01]  /*0330*/  STL.128 [R1+0x150], R20 ;  /* 0x0001501401007387 */ /* 0x0003e20000100c00 */
[----:B------:R-:W-:Y:S01]  /*0340*/  IMAD.MOV.U32 R15, RZ, RZ, 0x75b227eb ;  /* 0x75b227ebff0f7424 */ /* 0x000fe200078e00ff */
[----:B------:R-:W-:Y:S01]  /*0350*/  MOV R8, 0x2693fdb7 ;  /* 0x2693fdb700087802 */ /* 0x000fe20000000f00 */
[----:B------:R-:W-:Y:S01]  /*0360*/  IMAD.MOV.U32 R4, RZ, RZ, 0x7dc982ca ;  /* 0x7dc982caff047424 */ /* 0x000fe200078e00ff */
[----:B------:R-:W2:Y:S01]  /*0370*/  LDCU.64 UR4, c[0x0][0x388] ;  /* 0x00007100ff0477ac */ /* 0x000ea20008000a00 */
[----:B------:R-:W-:Y:S01]  /*0380*/  IMAD.MOV.U32 R6, RZ, RZ, -0x505d2b53 ;  /* 0xafa2d4adff067424 */ /* 0x000fe200078e00ff */
[----:B------:R3:W-:Y:S01]  /*0390*/  STL.128 [R1+0x130], R12 ;  /* 0x0001300c01007387 */ /* 0x0007e20000100c00 */
[----:B------:R-:W-:Y:S01]  /*03a0*/  IMAD.MOV.U32 R7, RZ, RZ, -0x3f8d5b64 ;  /* 0xc072a49cff077424 */ /* 0x000fe200078e00ff */
[----:B------:R-:W2:Y:S01]  /*03b0*/  F2I.U64.F64.FLOOR R24, R24 ;  /* 0x0000001800187311 */ /* 0x000ea20000305800 */
[----:B------:R-:W-:-:S02]  /*03c0*/  IMAD.MOV.U32 R9, RZ, RZ, -0x3308c0ca ;  /* 0xccf73f36ff097424 */ /* 0x000fc400078e00ff */
[----:B------:R-:W-:Y:S02]  /*03d0*/  HFMA2 R28, -RZ, RZ, 9.6875, -0.000522613525390625 ;  /* 0x48d89048ff1c7431 */ /* 0x000fe400000001ff */
[----:B------:R-:W-:Y:S02]  /*03e0*/  IMAD.MOV.U32 R10, RZ, RZ, -0xe1a5acc ;  /* 0xf1e5a534ff0a7424 */ /* 0x000fe400078e00ff */
[----:B0-----:R-:W-:Y:S02]  /*03f0*/  HFMA2 R17, -RZ, RZ, -0.0084991455078125, 6252 ;  /* 0xa05a6e1bff117431 */ /* 0x001fe400000001ff */
[----:B------:R-:W-:Y:S01]  /*0400*/  IMAD.MOV.U32 R16, RZ, RZ, 0x1a2c8309 ;  /* 0x1a2c8309ff107424 */ /* 0x000fe200078e00ff */
[----:B------:R0:W-:Y:S01]  /*0410*/  STL.128 [R1+0x110], R4 ;  /* 0x0001100401007387 */ /* 0x0001e20000100c00 */
[----:B------:R-:W-:Y:S02]  /*0420*/  IMAD.MOV.U32 R18, RZ, RZ, -0x4c29c4ae ;  /* 0xb3d63b52ff127424 */ /* 0x000fe400078e00ff */
[----:B-1----:R-:W-:-:S02]  /*0430*/  HFMA2 R21, -RZ, RZ, 265, 9.5903873443603515625e-05 ;  /* 0x5c240649ff157431 */ /* 0x002fc400000001ff */
[----:B------:R-:W-:Y:S01]  /*0440*/  IMAD.MOV.U32 R19, RZ, RZ, -0x7bd01cd7 ;  /* 0x842fe329ff137424 */ /* 0x000fe200078e00ff */
[----:B------:R1:W-:Y:S01]  /*0450*/  STL.128 [R1+0x120], R8 ;  /* 0x0001200801007387 */ /* 0x0003e20000100c00 */
[----:B------:R-:W-:Y:S01]  /*0460*/  IMAD.MOV.U32 R20, RZ, RZ, 0xa3a32e0 ;  /* 0x0a3a32e0ff147424 */ /* 0x000fe200078e00ff */
[----:B------:R-:W-:Y:S01]  /*0470*/  MOV R33, 0x3e427c3e ;  /* 0x3e427c3e00217802 */ /* 0x000fe20000000f00 */
[----:B------:R-:W-:Y:S02]  /*0480*/  IMAD.MOV.U32 R22, RZ, RZ, 0x62acd3c2 ;  /* 0x62acd3c2ff167424 */ /* 0x000fe400078e00ff */
[----:B---3--:R-:W-:Y:S02]  /*0490*/  HFMA2 R15, -RZ, RZ, 14536, 345 ;  /* 0x73195d64ff0f7431 */ /* 0x008fe400000001ff */
[----:B------:R-:W-:Y:S01]  /*04a0*/  IMAD.MOV.U32 R23, RZ, RZ, 0x79e49591 ;  /* 0x79e49591ff177424 */ /* 0x000fe200078e00ff */
[----:B------:R-:W-:Y:S01]  /*04b0*/  MOV R12, 0xec130ccd ;  /* 0xec130ccd000c7802 */ /* 0x000fe20000000f00 */
[----:B------:R-:W-:Y:S01]  /*04c0*/  IMAD.MOV.U32 R13, RZ, RZ, 0x1744975f ;  /* 0x1744975fff0d7424 */ /* 0x000fe200078e00ff */
[----:B------:R3:W-:Y:S01]  /*04d0*/  STL.128 [R1+0x140], R16 ;  /* 0x0001401001007387 */ /* 0x0007e20000100c00 */
[----:B------:R-:W-:Y:S01]  /*04e0*/  IMAD.MOV.U32 R14, RZ, RZ, 0x3d7ea7c4 ;  /* 0x3d7ea7c4ff0e7424 */ /* 0x000fe200078e00ff */
[----:B------:R-:W-:Y:S01]  /*04f0*/  MOV R31, 0xe121c0e ;  /* 0x0e121c0e001f7802 */ /* 0x000fe20000000f00 */
[----:B------:R-:W-:Y:S01]  /*0500*/  IMAD.MOV.U32 R32, RZ, RZ, 0x7090e070 ;  /* 0x7090e070ff207424 */ /* 0x000fe200078e00ff */
[----:B0-----:R-:W-:Y:S01]  /*0510*/  MOV R6, 0x7f02f945 ;  /* 0x7f02f94500067802 */ /* 0x001fe20000000f00 */
[----:B------:R-:W-:Y:S01]  /*0520*/  IMAD.MOV.U32 R4, RZ, RZ, -0x4551030 ;  /* 0xfbaaefd0ff047424 */ /* 0x000fe200078e00ff */
[----:B------:R0:W-:Y:S01]  /*0530*/  STL.128 [R1+0x1a0], R20 ;  /* 0x0001a01401007387 */ /* 0x0001e20000100c00 */
[----:B------:R-:W-:-:S02]  /*0540*/  IMAD.MOV.U32 R5, RZ, RZ, -0x7accb2bd ;  /* 0x85334d43ff057424 */ /* 0x000fc400078e00ff */
[----:B-1----:R-:W-:Y:S02]  /*0550*/  HFMA2 R9, -RZ, RZ, -21376, -0.00543975830078125 ;  /* 0xf5389d92ff097431 */ /* 0x002fe400000001ff */
[----:B------:R-:W-:Y:S01]  /*0560*/  IMAD.MOV.U32 R7, RZ, RZ, -0x5760c3b0 ;  /* 0xa89f3c50ff077424 */ /* 0x000fe200078e00ff */
[----:B------:R1:W-:Y:S01]  /*0570*/  STL.128 [R1+0x180], R12 ;  /* 0x0001800c01007387 */ /* 0x0003e20000100c00 */
[----:B------:R-:W-:Y:S02]  /*0580*/  IMAD.MOV.U32 R8, RZ, RZ, -0x70bf5caf ;  /* 0x8f40a351ff087424 */ /* 0x000fe400078e00ff */
[----:B------:R-:W-:Y:S01]  /*0590*/  IMAD.MOV.U32 R10, RZ, RZ, 0x21dab6bc ;  /* 0x21dab6bcff0a7424 */ /* 0x000fe200078e00ff */
[----:B------:R4:W-:Y:S01]  /*05a0*/  STL.128 [R1+0x160], R4 ;  /* 0x0001600401007387 */ /* 0x0009e20000100c00 */
[----:B------:R-:W-:Y:S01]  /*05b0*/  IMAD.MOV.U32 R11, RZ, RZ, -0x2d0c00f0 ;  /* 0xd2f3ff10ff0b7424 */ /* 0x000fe200078e00ff */
[----:B---3--:R-:W-:Y:S01]  /*05c0*/  MOV R18, 0x14b8ee46 ;  /* 0x14b8ee4600127802 */ /* 0x008fe20000000f00 */
[----:B------:R-:W-:-:S02]  /*05d0*/  IMAD.MOV.U32 R16, RZ, RZ, -0x23b07ea0 ;  /* 0xdc4f8160ff107424 */ /* 0x000fc400078e00ff */
[----:B------:R-:W-:Y:S01]  /*05e0*/  IMAD.MOV.U32 R17, RZ, RZ, -0x776fd5de ;  /* 0x88902a22ff117424 */ /* 0x000fe200078e00ff */
[----:B------:R3:W-:Y:S01]  /*05f0*/  STL.128 [R1+0x170], R8 ;  /* 0x0001700801007387 */ /* 0x0007e20000100c00 */
[----:B------:R-:W-:Y:S01]  /*0600*/  IMAD.MOV.U32 R19, RZ, RZ, -0x24f4a122 ;  /* 0xdb0b5edeff137424 */ /* 0x000fe200078e00ff */
[----:B0-----:R-:W-:Y:S01]  /*0610*/  MOV R22, 0xf2d9941 ;  /* 0x0f2d994100167802 */ /* 0x001fe20000000f00 */
[----:B------:R-:W-:Y:S02]  /*0620*/  IMAD.MOV.U32 R20, RZ, RZ, 0xd89a18c ;  /* 0x0d89a18cff147424 */ /* 0x000fe400078e00ff */
[----:B------:R-:W-:Y:S02]  /*0630*/  IMAD.MOV.U32 R21, RZ, RZ, 0x6842e6bf ;  /* 0x6842e6bfff157424 */ /* 0x000fe400078e00ff */
[----:B-1----:R-:W-:Y:S02]  /*0640*/  HFMA2 R13, -RZ, RZ, 0.000424861907958984375, 5.0067901611328125e-05 ;  /* 0x0ef60348ff0d7431 */ /* 0x002fe400000001ff */
[----:B------:R-:W-:Y:S01]  /*0650*/  IMAD.MOV.U32 R23, RZ, RZ, 0x16bb54b0 ;  /* 0x16bb54b0ff177424 */ /* 0x000fe200078e00ff */
[----:B------:R0:W-:Y:S01]  /*0660*/  STL.128 [R1+0x190], R16 ;  /* 0x0001901001007387 */ /* 0x0001e20000100c00 */
[----:B------:R-:W-:-:S02]  /*0670*/  IMAD.MOV.U32 R12, RZ, RZ, 0x66b53e70 ;  /* 0x66b53e70ff0c7424 */ /* 0x000fc400078e00ff */
[----:B----4-:R-:W-:Y:S01]  /*0680*/  HFMA2 R7, -RZ, RZ, 0.0001428127288818359375, 52384 ;  /* 0x08ae7a65ff077431 */ /* 0x010fe200000001ff */
[----:B------:R-:W-:Y:S01]  /*0690*/  MOV R4, 0x6d37c8e7 ;  /* 0x6d37c8e700047802 */ /* 0x000fe20000000f00 */
[----:B------:R-:W-:Y:S01]  /*06a0*/  IMAD.MOV.U32 R5, RZ, RZ, -0x56b12a73 ;  /* 0xa94ed58dff057424 */ /* 0x000fe200078e00ff */
[----:B------:R1:W-:Y:S01]  /*06b0*/  STL.128 [R1+0x1f0], R20 ;  /* 0x0001f01401007387 */ /* 0x0003e20000100c00 */
[----:B------:R-:W-:Y:S02]  /*06c0*/  IMAD.MOV.U32 R6, RZ, RZ, -0x150ba994 ;  /* 0xeaf4566cff067424 */ /* 0x000fe400078e00ff */
[----:B------:R-:W-:Y:S01]  /*06d0*/  IMAD.MOV.U32 R14, RZ, RZ, -0x46a8ca9f ;  /* 0xb9573561ff0e7424 */ /* 0x000fe200078e00ff */
[----:B---3--:R-:W-:Y:S01]  /*06e0*/  MOV R10, 0x1f74dde8 ;  /* 0x1f74dde8000a7802 */ /* 0x008fe20000000f00 */
[----:B------:R-:W-:Y:S01]  /*06f0*/  IMAD.MOV.U32 R15, RZ, RZ, -0x61e23e7a ;  /* 0x9e1dc186ff0f7424 */ /* 0x000fe200078e00ff */
[----:B------:R3:W-:Y:S01]  /*0700*/  STL.128 [R1+0x1b0], R4 ;  /* 0x0001b00401007387 */ /* 0x0007e20000100c00 */
[----:B------:R-:W-:-:S02]  /*0710*/  IMAD.MOV.U32 R8, RZ, RZ, 0x2e2578ba ;  /* 0x2e2578baff087424 */ /* 0x000fc400078e00ff */
[----:B------:R-:W-:Y:S01]  /*0720*/  IMAD.MOV.U32 R9, RZ, RZ, -0x394b59e4 ;  /* 0xc6b4a61cff097424 */ /* 0x000fe200078e00ff */
[----:B------:R4:W-:Y:S01]  /*0730*/  STL.128 [R1+0x1d0], R12 ;  /* 0x0001d00c01007387 */ /* 0x0009e20000100c00 */
[----:B0-----:R-:W-:Y:S01]  /*0740*/  HFMA2 R19, -RZ, RZ, -458, 92.875 ;  /* 0xdf2855ceff137431 */ /* 0x001fe200000001ff */
[----:B------:R-:W-:Y:S01]  /*0750*/  MOV R16, 0x1198f8e1 ;  /* 0x1198f8e100107802 */ /* 0x000fe20000000f00 */
[----:B------:R-:W-:Y:S02]  /*0760*/  IMAD.MOV.U32 R17, RZ, RZ, -0x6b712697 ;  /* 0x948ed969ff117424 */ /* 0x000fe400078e00ff */
[----:B------:R-:W-:Y:S01]  /*0770*/  IMAD.MOV.U32 R18, RZ, RZ, -0x1678e165 ;  /* 0xe9871e9bff127424 */ /* 0x000fe200078e00ff */
[----:B-1----:R-:W-:Y:S01]  /*0780*/  MOV R20, 0x8fcaca45 ;  /* 0x8fcaca4500147802 */ /* 0x002fe20000000f00 */
[----:B------:R-:W-:Y:S01]  /*0790*/  IMAD.MOV.U32 R21, RZ, RZ, 0x1f82829d ;  /* 0x1f82829dff157424 */ /* 0x000fe200078e00ff */
[----:B------:R-:W-:Y:S01]  /*07a0*/  MOV R23, 0xfa7d7d87 ;  /* 0xfa7d7d8700177802 */ /* 0x000fe20000000f00 */
[----:B------:R-:W-:Y:S01]  /*07b0*/  IMAD.MOV.U32 R22, RZ, RZ, -0x763636c0 ;  /* 0x89c9c940ff167424 */ /* 0x000fe200078e00ff */
[----:B------:R0:W-:Y:S01]  /*07c0*/  STL.128 [R1+0x1e0], R16 ;  /* 0x0001e01001007387 */ /* 0x0001e20000100c00 */
[----:B------:R-:W-:Y:S01]  /*07d0*/  IMAD.MOV.U32 R11, RZ, RZ, -0x757442b5 ;  /* 0x8a8bbd4bff0b7424 */ /* 0x000fe200078e00ff */
[----:B---3--:R-:W-:Y:S01]  /*07e0*/  MOV R5, 0xf87c7c84 ;  /* 0xf87c7c8400057802 */ /* 0x008fe20000000f00 */
[----:B------:R-:W-:Y:S01]  /*07f0*/  IMAD.MOV.U32 R4, RZ, RZ, -0x399c9c5b ;  /* 0xc66363a5ff047424 */ /* 0x000fe200078e00ff */
[----:B------:R1:W-:Y:S01]  /*0800*/  STL.128 [R1+0x640], R20 ;  /* 0x0006401401007387 */ /* 0x0003e20000100c00 */
[----:B------:R-:W-:Y:S01]  /*0810*/  IMAD.MOV.U32 R6, RZ, RZ, -0x11888867 ;  /* 0xee777799ff067424 */ /* 0x000fe200078e00ff */
[----:B----4-:R-:W-:Y:S01]  /*0820*/  MOV R14, 0xce6767a9 ;  /* 0xce6767a9000e7802 */ /* 0x010fe20000000f00 */
[----:B------:R-:W-:Y:S01]  /*0830*/  IMAD.MOV.U32 R7, RZ, RZ, -0x9848473 ;  /* 0xf67b7b8dff077424 */ /* 0x000fe200078e00ff */
[----:B------:R3:W-:Y:S01]  /*0840*/  STL.128 [R1+0x1c0], R8 ;  /* 0x0001c00801007387 */ /* 0x0007e20000100c00 */
[----:B------:R-:W-:-:S02]  /*0850*/  IMAD.MOV.U32 R12, RZ, RZ, 0x60303050 ;  /* 0x60303050ff0c7424 */ /* 0x000fc400078e00ff */
[----:B------:R-:W-:Y:S01]  /*0860*/  IMAD.MOV.U32 R13, RZ, RZ, 0x2010103 ;  /* 0x02010103ff0d7424 */ /* 0x000fe200078e00ff */
[----:B------:R4:W-:Y:S01]  /*0870*/  STL.128 [R1+0x600], R4 ;  /* 0x0006000401007387 */ /* 0x0009e20000100c00 */
[----:B------:R-:W-:Y:S02]  /*0880*/  IMAD.MOV.U32 R15, RZ, RZ, 0x562b2b7d ;  /* 0x562b2b7dff0f7424 */ /* 0x000fe400078e00ff */
[----:B------:R-:W-:Y:S02]  /*0890*/  IMAD.MOV.U32 R34, RZ, RZ, -0x4a3b8e4b ;  /* 0xb5c471b5ff227424 */ /* 0x000fe400078e00ff */
[----:B0-----:R-:W-:Y:S02]  /*08a0*/  HFMA2 R17, -RZ, RZ, -0.364990234375, -118.125 ;  /* 0xb5d7d762ff117431 */ /* 0x001fe400000001ff */
[----:B------:R-:W-:Y:S01]  /*08b0*/  IMAD.MOV.U32 R16, RZ, RZ, -0x180101e7 ;  /* 0xe7fefe19ff107424 */ /* 0x000fe200078e00ff */
[----:B------:R0:W-:Y:S01]  /*08c0*/  STL.128 [R1+0x620], R12 ;  /* 0x0006200c01007387 */ /* 0x0001e20000100c00 */
[----:B------:R-:W-:Y:S01]  /*08d0*/  IMAD.MOV.U32 R18, RZ, RZ, 0x4dababe6 ;  /* 0x4dababe6ff127424 */ /* 0x000fe200078e00ff */
[----:B-1----:R-:W-:Y:S01]  /*08e0*/  MOV R21, 0x7e3f3f41 ;  /* 0x7e3f3f4100157802 */ /* 0x002fe20000000f00 */
[----:B------:R-:W-:-:S02]  /*08f0*/  IMAD.MOV.U32 R20, RZ, RZ, 0x6c36365a ;  /* 0x6c36365aff147424 */ /* 0x000fc400078e00ff */
[----:B------:R-:W-:Y:S02]  /*0900*/  IMAD.MOV.U32 R22, RZ, RZ, -0xa0808fe ;  /* 0xf5f7f702ff167424 */ /* 0x000fe400078e00ff */
[----:B---3--:R-:W-:Y:S02]  /*0910*/  HFMA2 R11, -RZ, RZ, -0.000704288482666015625, -5.328125 ;  /* 0x91c5c554ff0b7431 */ /* 0x008fe400000001ff */
[----:B------:R-:W-:Y:S01]  /*0920*/  IMAD.MOV.U32 R23, RZ, RZ, -0x7c3333b1 ;  /* 0x83cccc4fff177424 */ /* 0x000fe200078e00ff */
[----:B------:R-:W-:Y:S01]  /*0930*/  MOV R8, 0xfff2f20d ;  /* 0xfff2f20d00087802 */ /* 0x000fe20000000f00 */
[----:B------:R-:W-:Y:S02]  /*0940*/  IMAD.MOV.U32 R19, RZ, RZ, -0x13898966 ;  /* 0xec76769aff137424 */ /* 0x000fe400078e00ff */
[----:B----4-:R-:W-:Y:S02]  /*0950*/  HFMA2 R6, -RZ, RZ, -0.0003831386566162109375, 7.78515625 ;  /* 0x8e4747c9ff067431 */ /* 0x010fe400000001ff */
[----:B------:R-:W-:Y:S01]  /*0960*/  IMAD.MOV.U32 R9, RZ, RZ, -0x29949443 ;  /* 0xd66b6bbdff097424 */ /* 0x000fe200078e00ff */
[----:B------:R1:W-:Y:S01]  /*0970*/  STL.128 [R1+0x690], R20 ;  /* 0x0006901401007387 */ /* 0x0003e20000100c00 */
[----:B------:R-:W-:-:S02]  /*0980*/  IMAD.MOV.U32 R10, RZ, RZ, -0x2190904f ;  /* 0xde6f6fb1ff0a7424 */ /* 0x000fc400078e00ff */
[----:B------:R-:W-:Y:S02]  /*0990*/  IMAD.MOV.U32 R4, RZ, RZ, -0x100505eb ;  /* 0xeffafa15ff047424 */ /* 0x000fe400078e00ff */
[----:B0-----:R-:W-:Y:S02]  /*09a0*/  HFMA2 R12, -RZ, RZ, 0.014862060546875, -0.004634857177734375 ;  /* 0x239c9cbfff0c7431 */ /* 0x001fe400000001ff */
[----:B------:R-:W-:Y:S01]  /*09b0*/  IMAD.MOV.U32 R5, RZ, RZ, -0x4da6a615 ;  /* 0xb25959ebff057424 */ /* 0x000fe200078e00ff */
[----:B------:R-:W-:Y:S01]  /*09c0*/  MOV R15, 0x9bc0c05b ;  /* 0x9bc0c05b000f7802 */ /* 0x000fe20000000f00 */
[----:B------:R-:W-:Y:S01]  /*09d0*/  IMAD.MOV.U32 R7, RZ, RZ, -0x40f0ff5 ;  /* 0xfbf0f00bff077424 */ /* 0x000fe200078e00ff */
[----:B------:R0:W-:Y:S01]  /*09e0*/  STL.128 [R1+0x630], R16 ;  /* 0x0006301001007387 */ /* 0x0001e20000100c00 */
[----:B------:R-:W-:Y:S02]  /*09f0*/  IMAD.MOV.U32 R13, RZ, RZ, 0x53a4a4f7 ;  /* 0x53a4a4f7ff0d7424 */ /* 0x000fe400078e00ff */
[----:B------:R-:W-:Y:S01]  /*0a00*/  IMAD.MOV.U32 R14, RZ, RZ, -0x1b8d8d6a ;  /* 0xe4727296ff0e7424 */ /* 0x000fe200078e00ff */
[----:B------:R3:W-:Y:S01]  /*0a10*/  STL.128 [R1+0x610], R8 ;  /* 0x0006100801007387 */ /* 0x0007e20000100c00 */
[----:B------:R-:W-:-:S02]  /*0a20*/  IMAD.MOV.U32 R35, RZ, RZ, 0x66aacc66 ;  /* 0x66aacc66ff237424 */ /* 0x000fc400078e00ff */
[----:B------:R-:W-:Y:S02]  /*0a30*/  IMAD.MOV.U32 R29, RZ, RZ, 0x3050603 ;  /* 0x03050603ff1d7424 */ /* 0x000fe400078e00ff */
[----:B-1----:R-:W-:Y:S02]  /*0a40*/  HFMA2 R22, -RZ, RZ, 0.003662109375, -9.238719940185546875e-06 ;  /* 0x1b80809bff167431 */ /* 0x002fe400000001ff */
[----:B------:R-:W-:Y:S01]  /*0a50*/  IMAD.MOV.U32 R20, RZ, RZ, 0xe070709 ;  /* 0x0e070709ff147424 */ /* 0x000fe200078e00ff */
[----:B------:R1:W-:Y:S01]  /*0a60*/  STL.128 [R1+0x650], R4 ;  /* 0x0006500401007387 */ /* 0x0003e20000100c00 */
[----:B------:R-:W-:Y:S02]  /*0a70*/  IMAD.MOV.U32 R21, RZ, RZ, 0x24121236 ;  /* 0x24121236ff157424 */ /* 0x000fe400078e00ff */
[----:B------:R-:W-:Y:S01]  /*0a80*/  IMAD.MOV.U32 R23, RZ, RZ, -0x201d1dc3 ;  /* 0xdfe2e23dff177424 */ /* 0x000fe200078e00ff */
[----:B------:R4:W-:Y:S01]  /*0a90*/  STL.128 [R1+0x670], R12 ;  /* 0x0006700c01007387 */ /* 0x0009e20000100c00 */
[----:B------:R-:W-:-:S02]  /*0aa0*/  IMAD.MOV.U32 R30, RZ, RZ, -0x9fe080a ;  /* 0xf601f7f6ff1e7424 */ /* 0x000fc400078e00ff */
[----:B0-----:R-:W-:Y:S02]  /*0ab0*/  HFMA2 R18, -RZ, RZ, 1.3935546875, -0.00093746185302734375 ;  /* 0x3d9393aeff127431 */ /* 0x001fe400000001ff */
[----:B------:R-:W-:Y:S01]  /*0ac0*/  IMAD.MOV.U32 R16, RZ, RZ, 0x75b7b7c2 ;  /* 0x75b7b7c2ff107424 */ /* 0x000fe200078e00ff */
[----:B------:R0:W-:Y:S01]  /*0ad0*/  STL.128 [R1+0x6e0], R20 ;  /* 0x0006e01401007387 */ /* 0x0001e20000100c00 */
[----:B------:R-:W-:Y:S01]  /*0ae0*/  IMAD.MOV.U32 R17, RZ, RZ, -0x1e0202e4 ;  /* 0xe1fdfd1cff117424 */ /* 0x000fe200078e00ff */
[----:B---3--:R-:W-:Y:S01]  /*0af0*/  MOV R9, 0xb3d4d467 ;  /* 0xb3d4d46700097802 */ /* 0x008fe20000000f00 */
[----:B------:R-:W-:Y:S01]  /*0b00*/  IMAD.MOV.U32 R19, RZ, RZ, 0x4c26266a ;  /* 0x4c26266aff137424 */ /* 0x000fe200078e00ff */
[----:B------:R-:W-:Y:S01]  /*0b10*/  STL.128 [R1+0x1940], R32 ;  /* 0x0019402001007387 */ /* 0x000fe20000100c00 */
[----:B------:R-:W-:Y:S02]  /*0b20*/  IMAD.MOV.U32 R8, RZ, RZ, 0x41adadec ;  /* 0x41adadecff087424 */ /* 0x000fe400078e00ff */
[----:B------:R-:W-:-:S02]  /*0b30*/  IMAD.MOV.U32 R10, RZ, RZ, 0x5fa2a2fd ;  /* 0x5fa2a2fdff0a7424 */ /* 0x000fc400078e00ff */
[----:B-1----:R-:W-:Y:S02]  /*0b40*/  HFMA2 R4, -RZ, RZ, 2152, 0.2724609375 ;  /* 0x6834345cff047431 */ /* 0x002fe400000001ff */
[----:B------:R-:W-:Y:S01]  /*0b50*/  IMAD.MOV.U32 R11, RZ, RZ, 0x45afafea ;  /* 0x45afafeaff0b7424 */ /* 0x000fe200078e00ff */
[----:B------:R-:W-:Y:S01]  /*0b60*/  MOV R7, 0xf9f1f108 ;  /* 0xf9f1f10800077802 */ /* 0x000fe20000000f00 */
[----:B------:R-:W-:Y:S01]  /*0b70*/  IMAD.MOV.U32 R5, RZ, RZ, 0x51a5a5f4 ;  /* 0x51a5a5f4ff057424 */ /* 0x000fe200078e00ff */
[----:B----4-:R-:W-:Y:S01]  /*0b80*/  MOV R13, 0x95c7c752 ;  /* 0x95c7c752000d7802 */ /* 0x010fe20000000f00 */
[----:B------:R-:W-:Y:S01]  /*0b90*/  IMAD.MOV.U32 R12, RZ, RZ, 0x804040c ;  /* 0x0804040cff0c7424 */ /* 0x000fe200078e00ff */
[----:B------:R1:W-:Y:S01]  /*0ba0*/  STL.128 [R1+0x680], R16 ;  /* 0x0006801001007387 */ /* 0x0003e20000100c00 */
[----:B------:R-:W-:Y:S02]  /*0bb0*/  IMAD.MOV.U32 R14, RZ, RZ, 0x46232365 ;  /* 0x46232365ff0e7424 */ /* 0x000fe400078e00ff */
[----:B0-----:R-:W-:-:S02]  /*0bc0*/  HFMA2 R20, -RZ, RZ, 49.28125, 0.042816162109375 ;  /* 0x5229297bff147431 */ /* 0x001fc400000001ff */
[----:B------:R-:W-:Y:S01]  /*0bd0*/  IMAD.MOV.U32 R15, RZ, RZ, -0x623c3ca2 ;  /* 0x9dc3c35eff0f7424 */ /* 0x000fe200078e00ff */
[----:B------:R0:W-:Y:S01]  /*0be0*/  STL.128 [R1+0x660], R8 ;  /* 0x0006600801007387 */ /* 0x0001e20000100c00 */
[----:B------:R-:W-:Y:S01]  /*0bf0*/  IMAD.MOV.U32 R6, RZ, RZ, -0x2e1a1acc ;  /* 0xd1e5e534ff067424 */ /* 0x000fe200078e00ff */
[----:B------:R-:W-:Y:S01]  /*0c00*/  MOV R23, 0x13848497 ;  /* 0x1384849700177802 */ /* 0x000fe20000000f00 */
[----:B------:R-:W-:Y:S01]  /*0c10*/  IMAD.MOV.U32 R21, RZ, RZ, -0x221c1cc2 ;  /* 0xdde3e33eff157424 */ /* 0x000fe200078e00ff */
[----:B------:R3:W-:Y:S01]  /*0c20*/  STL.128 [R1+0x6c0], R12 ;  /* 0x0006c00c01007387 */ /* 0x0007e20000100c00 */
[----:B------:R-:W-:-:S03]  /*0c30*/  IMAD.MOV.U32 R22, RZ, RZ, 0x5e2f2f71 ;  /* 0x5e2f2f71ff167424 */ /* 0x000fc600078e00ff */
[----:B------:R4:W-:Y:S01]  /*0c40*/  STL.128 [R1+0x6a0], R4 ;  /* 0x0006a00401007387 */ /* 0x0009e20000100c00 */
[----:B-1----:R-:W-:Y:S02]  /*0c50*/  HFMA2 R16, -RZ, RZ, 0.1279296875, 0.0020294189453125 ;  /* 0x30181828ff107431 */ /* 0x002fe400000001ff */
[----:B------:R-:W-:Y:S01]  /*0c60*/  IMAD.MOV.U32 R17, RZ, RZ, 0x379696a1 ;  /* 0x379696a1ff117424 */ /* 0x000fe200078e00ff */
[----:B------:R-:W-:Y:S01]  /*0c70*/  MOV R19, 0x2f9a9ab5 ;  /* 0x2f9a9ab500137802 */ /* 0x000fe20000000f00 */
[----:B------:R-:W-:Y:S02]  /*0c80*/  IMAD.MOV.U32 R18, RZ, RZ, 0xa05050f ;  /* 0x0a05050fff127424 */ /* 0x000fe400078e00ff */
[----:B0-----:R-:W-:Y:S02]  /*0c90*/  HFMA2 R10, -RZ, RZ, 792.5, 0.1663818359375 ;  /* 0x62313153ff0a7431 */ /* 0x001fe400000001ff */
[----:B------:R-:W-:Y:S01]  /*0ca0*/  IMAD.MOV.U32 R8, RZ, RZ, -0x1d8e8e6d ;  /* 0xe2717193ff087424 */ /* 0x000fe200078e00ff */
[----:B------:R0:W-:Y:S01]  /*0cb0*/  STL.128 [R1+0x730], R20 ;  /* 0x0007301401007387 */ /* 0x0001e20000100c00 */
[----:B------:R-:W-:-:S02]  /*0cc0*/  IMAD.MOV.U32 R9, RZ, RZ, -0x5427278d ;  /* 0xabd8d873ff097424 */ /* 0x000fc400078e00ff */
[----:B---3--:R-:W-:Y:S02]  /*0cd0*/  HFMA2 R14, -RZ, RZ, -0.27197265625, 221.75 ;  /* 0xb45a5aeeff0e7431 */ /* 0x008fe400000001ff */
[----:B------:R-:W-:Y:S01]  /*0ce0*/  IMAD.MOV.U32 R11, RZ, RZ, 0x2a15153f ;  /* 0x2a15153fff0b7424 */ /* 0x000fe200078e00ff */
[----:B------:R1:W-:Y:S01]  /*0cf0*/  STL.128 [R1+0x6d0], R16 ;  /* 0x0006d01001007387 */ /* 0x0003e20000100c00 */
[----:B------:R-:W-:Y:S01]  /*0d00*/  IMAD.MOV.U32 R12, RZ, RZ, 0x361b1b2d ;  /* 0x361b1b2dff0c7424 */ /* 0x000fe200078e00ff */
[----:B----4-:R-:W-:Y:S01]  /*0d10*/  MOV R5, 0x4e272769 ;  /* 0x4e27276900057802 */ /* 0x010fe20000000f00 */
[----:B------:R-:W-:Y:S01]  /*0d20*/  IMAD.MOV.U32 R4, RZ, RZ, -0x321414da ;  /* 0xcdebeb26ff047424 */ /* 0x000fe200078e00ff */
[----:B------:R3:W-:Y:S01]  /*0d30*/  STL.128 [R1+0x6b0], R8 ;  /* 0x0006b00801007387 */ /* 0x0007e20000100c00 */
[----:B------:R-:W-:Y:S02]  /*0d40*/  IMAD.MOV.U32 R6, RZ, RZ, 0x7fb2b2cd ;  /* 0x7fb2b2cdff067424 */ /* 0x000fe400078e00ff */
[----:B------:R-:W-:Y:S01]  /*0d50*/  IMAD.MOV.U32 R7, RZ, RZ, -0x158a8a61 ;  /* 0xea75759fff077424 */ /* 0x000fe200078e00ff */
[----:B------:R-:W-:Y:S01]  /*0d60*/  STL.128 [R1+0x1950], R28 ;  /* 0x0019501c01007387 */ /* 0x000fe20000100c00 */
[----:B------:R-:W-:-:S02]  /*0d70*/  IMAD.MOV.U32 R13, RZ, RZ, -0x2391914e ;  /* 0xdc6e6eb2ff0d7424 */ /* 0x000fc400078e00ff */
[----:B------:R-:W-:Y:S01]  /*0d80*/  IMAD.MOV.U32 R15, RZ, RZ, 0x5ba0a0fb ;  /* 0x5ba0a0fbff0f7424 */ /* 0x000fe200078e00ff */
[----:B0-----:R-:W-:Y:S01]  /*0d90*/  MOV R21, 0xc5efef2a ;  /* 0xc5efef2a00157802 */ /* 0x001fe20000000f00 */
[----:B------:R-:W-:Y:S01]  /*0da0*/  IMAD.MOV.U32 R20, RZ, RZ, -0x442f2f95 ;  /* 0xbbd0d06bff147424 */ /* 0x000fe200078e00ff */
[----:B------:R0:W-:Y:S01]  /*0db0*/  STL.128 [R1+0x6f0], R4 ;  /* 0x0006f00401007387 */ /* 0x0001e20000100c00 */
[----:B------:R-:W-:Y:S01]  /*0dc0*/  IMAD.MOV.U32 R22, RZ, RZ, 0x4faaaae5 ;  /* 0x4faaaae5ff167424 */ /* 0x000fe200078e00ff */
[----:B-1----:R-:W-:Y:S01]  /*0dd0*/  MOV R17, 0x763b3b4d ;  /* 0x763b3b4d00117802 */ /* 0x002fe20000000f00 */
[----:B------:R-:W-:Y:S01]  /*0de0*/  IMAD.MOV.U32 R23, RZ, RZ, -0x120404ea ;  /* 0xedfbfb16ff177424 */ /* 0x000fe200078e00ff */
[----:B------:R1:W-:Y:S01]  /*0df0*/  STL.128 [R1+0x710], R12 ;  /* 0x0007100c01007387 */ /* 0x0003e20000100c00 */
[----:B------:R-:W-:Y:S02]  /*0e00*/  IMAD.MOV.U32 R16, RZ, RZ, -0x5badad0a ;  /* 0xa45252f6ff107424 */ /* 0x000fe400078e00ff */
[----:B---3--:R-:W-:-:S02]  /*0e10*/  HFMA2 R8, -RZ, RZ, 0.000736713409423828125, 0.00015580654144287109375 ;  /* 0x1209091bff087431 */ /* 0x008fc400000001ff */
[----:B------:R-:W-:Y:S01]  /*0e20*/  IMAD.MOV.U32 R18, RZ, RZ, -0x4829299f ;  /* 0xb7d6d661ff127424 */ /* 0x000fe200078e00ff */
[----:B------:R-:W-:Y:S01]  /*0e30*/  MOV R11, 0x341a1a2e ;  /* 0x341a1a2e000b7802 */ /* 0x000fe20000000f00 */
[----:B------:R-:W-:Y:S01]  /*0e40*/  IMAD.MOV.U32 R19, RZ, RZ, 0x7db3b3ce ;  /* 0x7db3b3ceff137424 */ /* 0x000fe200078e00ff */
[----:B------:R3:W-:Y:S01]  /*0e50*/  STL.128 [R1+0x780], R20 ;  /* 0x0007801401007387 */ /* 0x0007e20000100c00 */
[----:B------:R-:W-:Y:S02]  /*0e60*/  IMAD.MOV.U32 R9, RZ, RZ, 0x1d83839e ;  /* 0x1d83839eff097424 */ /* 0x000fe400078e00ff */
[----:B------:R-:W-:Y:S01]  /*0e70*/  IMAD.MOV.U32 R10, RZ, RZ, 0x582c2c74 ;  /* 0x582c2c74ff0a7424 */ /* 0x000fe200078e00ff */
[----:B------:R4:W-:Y:S01]  /*0e80*/  STL.128 [R1+0x720], R16 ;  /* 0x0007201001007387 */ /* 0x0009e20000100c00 */
[----:B0-----:R-:W-:Y:S02]  /*0e90*/  HFMA2 R7, -RZ, RZ, -2.962890625, -5296 ;  /* 0xc1eded2cff077431 */ /* 0x001fe400000001ff */
[----:B------:R-:W-:Y:S01]  /*0ea0*/  IMAD.MOV.U32 R4, RZ, RZ, -0x59acac0b ;  /* 0xa65353f5ff047424 */ /* 0x000fe200078e00ff */
[----:B------:R0:W-:Y:S01]  /*0eb0*/  STL.128 [R1+0x700], R8 ;  /* 0x0007000801007387 */ /* 0x0001e20000100c00 */
[----:B------:R-:W-:-:S02]  /*0ec0*/  IMAD.MOV.U32 R5, RZ, RZ, -0x462e2e98 ;  /* 0xb9d1d168ff057424 */ /* 0x000fc400078e00ff */
[----:B-1----:R-:W-:Y:S02]  /*0ed0*/  HFMA2 R12, -RZ, RZ, -70.625, 3452 ;  /* 0xd46a6abeff0c7431 */ /* 0x002fe400000001ff */
[----:B------:R-:W-:Y:S01]  /*0ee0*/  IMAD.MOV.U32 R6, RZ, RZ, RZ ;  /* 0x000000ffff067224 */ /* 0x000fe200078e00ff */
[----:B------:R-:W-:Y:S01]  /*0ef0*/  MOV R15, 0x7239394b ;  /* 0x7239394b000f7802 */ /* 0x000fe20000000f00 */
[----:B------:R-:W-:Y:S02]  /*0f00*/  IMAD.MOV.U32 R13, RZ, RZ, -0x723434ba ;  /* 0x8dcbcb46ff0d7424 */ /* 0x000fe400078e00ff */
[----:B------:R-:W-:Y:S02]  /*0f10*/  IMAD.MOV.U32 R14, RZ, RZ, 0x67bebed9 ;  /* 0x67bebed9ff0e7424 */ /* 0x000fe400078e00ff */
[----:B---3--:R-:W-:Y:S02]  /*0f20*/  HFMA2 R22, -RZ, RZ, 8640, 0.53515625 ;  /* 0x70383848ff167431 */ /* 0x008fe400000001ff */
[----:B------:R-:W-:Y:S01]  /*0f30*/  IMAD.MOV.U32 R20, RZ, RZ, 0x3f9292ad ;  /* 0x3f9292adff147424 */ /* 0x000fe200078e00ff */
[----:B------:R1:W-:Y:S01]  /*0f40*/  STL.128 [R1+0x740], R4 ;  /* 0x0007400401007387 */ /* 0x0003e20000100c00 */
[----:B------:R-:W-:-:S02]  /*0f50*/  IMAD.MOV.U32 R21, RZ, RZ, 0x219d9dbc ;  /* 0x219d9dbcff157424 */ /* 0x000fc400078e00ff */
[----:B----4-:R-:W-:Y:S02]  /*0f60*/  HFMA2 R18, -RZ, RZ, -0.1357421875, 157 ;  /* 0xb05858e8ff127431 */ /* 0x010fe400000001ff */
[----:B------:R-:W-:Y:S01]  /*0f70*/  IMAD.MOV.U32 R23, RZ, RZ, -0xe0a0afc ;  /* 0xf1f5f504ff177424 */ /* 0x000fe200078e00ff */
[----:B------:R3:W-:Y:S01]  /*0f80*/  STL.128 [R1+0x760], R12 ;  /* 0x0007600c01007387 */ /* 0x0007e20000100c00 */
[----:B------:R-:W-:Y:S01]  /*0f90*/  IMAD.MOV.U32 R16, RZ, RZ, -0x6bb5b522 ;  /* 0x944a4adeff107424 */ /* 0x000fe200078e00ff */
[----:B0-----:R-:W-:Y:S01]  /*0fa0*/  MOV R9, 0xe3fcfc1f ;  /* 0xe3fcfc1f00097802 */ /* 0x001fe20000000f00 */
[----:B------:R-:W-:Y:S01]  /*0fb0*/  IMAD.MOV.U32 R17, RZ, RZ, -0x67b3b32c ;  /* 0x984c4cd4ff117424 */ /* 0x000fe200078e00ff */
[----:B------:R0:W-:Y:S01]  /*0fc0*/  STL.128 [R1+0x7d0], R20 ;  /* 0x0007d01401007387 */ /* 0x0001e20000100c00 */
[----:B------:R-:W-:Y:S02]  /*0fd0*/  IMAD.MOV.U32 R19, RZ, RZ, -0x7a3030b6 ;  /* 0x85cfcf4aff137424 */ /* 0x000fe400078e00ff */
[----:B------:R-:W-:-:S02]  /*0fe0*/  IMAD.MOV.U32 R8, RZ, RZ, 0x40202060 ;  /* 0x40202060ff087424 */ /* 0x000fc400078e00ff */
[----:B------:R-:W-:Y:S01]  /*0ff0*/  IMAD.MOV.U32 R10, RZ, RZ, 0x79b1b1c8 ;  /* 0x79b1b1c8ff0a7424 */ /* 0x000fe200078e00ff */
[----:B------:R4:W-:Y:S01]  /*1000*/  STL.128 [R1+0x770], R16 ;  /* 0x0007701001007387 */ /* 0x0009e20000100c00 */
[----:B------:R-:W-:Y:S02]  /*1010*/  IMAD.MOV.U32 R11, RZ, RZ, -0x49a4a413 ;  /* 0xb65b5bedff0b7424 */ /* 0x000fe400078e00ff */
[----:B-1----:R-:W-:Y:S02]  /*1020*/  HFMA2 R4, -RZ, RZ, -9.5546245574951171875e-05, 3.884765625 ;  /* 0x864343c5ff047431 */ /* 0x002fe400000001ff */
[----:B------:R-:W-:Y:S01]  /*1030*/  IMAD.MOV.U32 R5, RZ, RZ, -0x65b2b229 ;  /* 0x9a4d4dd7ff057424 */ /* 0x000fe200078e00ff */
[----:B------:R-:W-:Y:S01]  /*1040*/  MOV R7, 0x11858594 ;  /* 0x1185859400077802 */ /* 0x000fe20000000f00 */
[----:B------:R-:W-:Y:S01]  /*1050*/  IMAD.MOV.U32 R6, RZ, RZ, 0x66333355 ;  /* 0x66333355ff067424 */ /* 0x000fe200078e00ff */
[----:B---3--:R-:W-:Y:S01]  /*1060*/  MOV R13, 0x783c3c44 ;  /* 0x783c3c44000d7802 */ /* 0x008fe20000000f00 */
[----:B------:R-:W-:Y:S01]  /*1070*/  IMAD.MOV.U32 R12, RZ, RZ, -0x5fafaf10 ;  /* 0xa05050f0ff0c7424 */ /* 0x000fe200078e00ff */
[----:B------:R1:W-:Y:S01]  /*1080*/  STL.128 [R1+0x750], R8 ;  /* 0x0007500801007387 */ /* 0x0003e20000100c00 */
[----:B------:R-:W-:-:S02]  /*1090*/  IMAD.MOV.U32 R14, RZ, RZ, 0x259f9fba ;  /* 0x259f9fbaff0e7424 */ /* 0x000fc400078e00ff */
[----:B0-----:R-:W-:Y:S02]  /*10a0*/  HFMA2 R20, -RZ, RZ, -0.0009479522705078125, -4.33984375 ;  /* 0x93c4c457ff147431 */ /* 0x001fe400000001ff */
[----:B------:R-:W-:Y:S01]  /*10b0*/  IMAD.MOV.U32 R15, RZ, RZ, 0x4ba8a8e3 ;  /* 0x4ba8a8e3ff0f7424 */ /* 0x000fe200078e00ff */
[----:B------:R-:W-:Y:S01]  /*10c0*/  MOV R23, 0x7a3d3d47 ;  /* 0x7a3d3d4700177802 */ /* 0x000fe20000000f00 */
[----:B------:R-:W-:Y:S01]  /*10d0*/  IMAD.MOV.U32 R21, RZ, RZ, 0x55a7a7f2 ;  /* 0x55a7a7f2ff157424 */ /* 0x000fe200078e00ff */
[----:B------:R0:W-:Y:S01]  /*10e0*/  STL.128 [R1+0x790], R4 ;  /* 0x0007900401007387 */ /* 0x0001e20000100c00 */
[----:B------:R-:W-:Y:S02]  /*10f0*/  IMAD.MOV.U32 R22, RZ, RZ, -0x381817e ;  /* 0xfc7e7e82ff167424 */ /* 0x000fe400078e00ff */
[----:B----4-:R-:W-:Y:S02]  /*1100*/  HFMA2 R16, -RZ, RZ, -0.01233673095703125, 47.59375 ;  /* 0xa25151f3ff107431 */ /* 0x010fe400000001ff */
[----:B------:R-:W-:Y:S01]  /*1110*/  IMAD.MOV.U32 R17, RZ, RZ, 0x5da3a3fe ;  /* 0x5da3a3feff117424 */ /* 0x000fe200078e00ff */
[----:B------:R3:W-:Y:S01]  /*1120*/  STL.128 [R1+0x7b0], R12 ;  /* 0x0007b00c01007387 */ /* 0x0007e20000100c00 */
[----:B------:R-:W-:Y:S01]  /*1130*/  IMAD.MOV.U32 R18, RZ, RZ, -0x7fbfbf40 ;  /* 0x804040c0ff127424 */ /* 0x000fe200078e00ff */
[----:B------:R-:W-:-:S02]  /*1140*/  MOV R19, 0x58f8f8a ;  /* 0x058f8f8a00137802 */ /* 0x000fc40000000f00 */
[----:B------:R4:W-:Y:S01]  /*1150*/  STL.128 [R1+0x820], R20 ;  /* 0x0008201401007387 */ /* 0x0009e20000100c00 */
[----:B-1----:R-:W-:Y:S02]  /*1160*/  HFMA2 R10, -RZ, RZ, 6.115436553955078125e-05, 3.087520599365234375e-05 ;  /* 0x04020206ff0a7431 */ /* 0x002fe400000001ff */
[----:B------:R-:W-:Y:S01]  /*1170*/  IMAD.MOV.U32 R8, RZ, RZ, -0x75baba31 ;  /* 0x8a4545cfff087424 */ /* 0x000fe200078e00ff */
[----:B------:R1:W-:Y:S01]  /*1180*/  STL.128 [R1+0x7c0], R16 ;  /* 0x0007c01001007387 */ /* 0x0003e20000100c00 */
[----:B------:R-:W-:Y:S02]  /*1190*/  IMAD.MOV.U32 R9, RZ, RZ, -0x160606f0 ;  /* 0xe9f9f910ff097424 */ /* 0x000fe400078e00ff */
[----:B------:R-:W-:Y:S01]  /*11a0*/  IMAD.MOV.U32 R11, RZ, RZ, -0x180807f ;  /* 0xfe7f7f81ff0b7424 */ /* 0x000fe200078e00ff */
[----:B0-----:R-:W-:Y:S01]  /*11b0*/  MOV R5, 0x77b6b6c1 ;  /* 0x77b6b6c100057802 */ /* 0x001fe20000000f00 */
[----:B------:R-:W-:Y:S02]  /*11c0*/  IMAD.MOV.U32 R4, RZ, RZ, 0x63bcbcdf ;  /* 0x63bcbcdfff047424 */ /* 0x000fe400078e00ff */
[----:B------:R-:W-:-:S02]  /*11d0*/  IMAD.MOV.U32 R6, RZ, RZ, -0x5025258b ;  /* 0xafdada75ff067424 */ /* 0x000fc400078e00ff */
[----:B---3--:R-:W-:Y:S02]  /*11e0*/  HFMA2 R14, -RZ, RZ, 0.0237274169921875, 0.000879764556884765625 ;  /* 0x26131335ff0e7431 */ /* 0x008fe400000001ff */
[----:B------:R-:W-:Y:S01]  /*11f0*/  IMAD.MOV.U32 R7, RZ, RZ, 0x42212163 ;  /* 0x42212163ff077424 */ /* 0x000fe200078e00ff */
[----:B------:R0:W-:Y:S01]  /*1200*/  STL.128 [R1+0x7a0], R8 ;  /* 0x0007a00801007387 */ /* 0x0001e20000100c00 */
[----:B------:R-:W-:Y:S01]  /*1210*/  IMAD.MOV.U32 R12, RZ, RZ, -0x7e3232b4 ;  /* 0x81cdcd4cff0c7424 */ /* 0x000fe200078e00ff */
[----:B----4-:R-:W-:Y:S01]  /*1220*/  MOV R21, 0xbc5e5ee2 ;  /* 0xbc5e5ee200157802 */ /* 0x010fe20000000f00 */
[----:B------:R-:W-:Y:S01]  /*1230*/  IMAD.MOV.U32 R13, RZ, RZ, 0x180c0c14 ;  /* 0x180c0c14ff0d7424 */ /* 0x000fe200078e00ff */
[----:B------:R3:W-:Y:S01]  /*1240*/  STL.128 [R1+0x7e0], R4 ;  /* 0x0007e00401007387 */ /* 0x0007e20000100c00 */
[----:B------:R-:W-:Y:S01]  /*1250*/  IMAD.MOV.U32 R15, RZ, RZ, -0x3c1313d1 ;  /* 0xc3ecec2fff0f7424 */ /* 0x000fe200078e00ff */
[----:B-1----:R-:W-:Y:S01]  /*1260*/  MOV R17, 0x359797a2 ;  /* 0x359797a200117802 */ /* 0x002fe20000000f00 */
[----:B------:R-:W-:-:S02]  /*1270*/  IMAD.MOV.U32 R20, RZ, RZ, -0x58212187 ;  /* 0xa7dede79ff147424 */ /* 0x000fc400078e00ff */
[----:B------:R-:W-:Y:S01]  /*1280*/  IMAD.MOV.U32 R22, RZ, RZ, 0x160b0b1d ;  /* 0x160b0b1dff167424 */ /* 0x000fe200078e00ff */
[----:B------:R1:W-:Y:S01]  /*1290*/  STL.128 [R1+0x800], R12 ;  /* 0x0008000c01007387 */ /* 0x0003e20000100c00 */
[----:B------:R-:W-:Y:S02]  /*12a0*/  IMAD.MOV.U32 R23, RZ, RZ, -0x5224248a ;  /* 0xaddbdb76ff177424 */ /* 0x000fe400078e00ff */
[----:B------:R-:W-:Y:S02]  /*12b0*/  IMAD.MOV.U32 R16, RZ, RZ, -0x41a0a01f ;  /* 0xbe5f5fe1ff107424 */ /* 0x000fe400078e00ff */
[----:B------:R-:W-:Y:S02]  /*12c0*/  IMAD.MOV.U32 R18, RZ, RZ, -0x77bbbb34 ;  /* 0x884444ccff127424 */ /* 0x000fe400078e00ff */
[----:B0-----:R-:W-:Y:S02]  /*12d0*/  HFMA2 R8, -RZ, RZ, 0.0079345703125, 0.00051116943359375 ;  /* 0x20101030ff087431 */ /* 0x001fe400000001ff */
[----:B------:R-:W-:Y:S01]  /*12e0*/  IMAD.MOV.U32 R19, RZ, RZ, 0x2e171739 ;  /* 0x2e171739ff137424 */ /* 0x000fe200078e00ff */
[----:B------:R-:W-:Y:S01]  /*12f0*/  MOV R11, 0xbfd2d26d ;  /* 0xbfd2d26d000b7802 */ /* 0x000fe20000000f00 */
[----:B------:R-:W-:-:S02]  /*1300*/  IMAD.MOV.U32 R9, RZ, RZ, -0x1a0000e6 ;  /* 0xe5ffff1aff097424 */ /* 0x000fc400078e00ff */
[----:B---3--:R-:W-:Y:S02]  /*1310*/  HFMA2 R6, -RZ, RZ, 0.1905517578125, 0.0025234222412109375 ;  /* 0x3219192bff067431 */ /* 0x008fe400000001ff */
[----:B------:R-:W-:Y:S01]  /*1320*/  IMAD.MOV.U32 R10, RZ, RZ, -0x20c0cf2 ;  /* 0xfdf3f30eff0a7424 */ /* 0x000fe200078e00ff */
[----:B------:R0:W-:Y:S01]  /*1330*/  STL.128 [R1+0x870], R20 ;  /* 0x0008701401007387 */ /* 0x0001e20000100c00 */
[----:B------:R-:W-:Y:S02]  /*1340*/  IMAD.MOV.U32 R4, RZ, RZ, -0x379b9b54 ;  /* 0xc86464acff047424 */ /* 0x000fe400078e00ff */
[----:B------:R-:W-:Y:S02]  /*1350*/  IMAD.MOV.U32 R5, RZ, RZ, -0x45a2a219 ;  /* 0xba5d5de7ff057424 */ /* 0x000fe400078e00ff */
[----:B-1----:R-:W-:Y:S02]  /*1360*/  HFMA2 R12, -RZ, RZ, 4.1328125, 0.0124969482421875 ;  /* 0x44222266ff0c7431 */ /* 0x002fe400000001ff */
[----:B------:R-:W-:Y:S01]  /*1370*/  IMAD.MOV.U32 R7, RZ, RZ, -0x198c8c6b ;  /* 0xe6737395ff077424 */ /* 0x000fe200078e00ff */
[----:B------:R-:W-:Y:S01]  /*1380*/  MOV R15, 0xb888883 ;  /* 0x0b888883000f7802 */ /* 0x000fe20000000f00 */
[----:B------:R-:W-:Y:S01]  /*1390*/  IMAD.MOV.U32 R13, RZ, RZ, 0x542a2a7e ;  /* 0x542a2a7eff0d7424 */ /* 0x000fe200078e00ff */
[----:B------:R1:W-:Y:S01]  /*13a0*/  STL.128 [R1+0x810], R16 ;  /* 0x0008101001007387 */ /* 0x0003e20000100c00 */
[----:B------:R-:W-:-:S03]  /*13b0*/  IMAD.MOV.U32 R14, RZ, RZ, 0x3b9090ab ;  /* 0x3b9090abff0e7424 */ /* 0x000fc600078e00ff */
[----:B------:R3:W-:Y:S01]  /*13c0*/  STL.128 [R1+0x7f0], R8 ;  /* 0x0007f00801007387 */ /* 0x0007e20000100c00 */
[----:B0-----:R-:W-:Y:S02]  /*13d0*/  HFMA2 R22, -RZ, RZ, 6364, 0.459228515625 ;  /* 0x6e373759ff167431 */ /* 0x001fe400000001ff */
[----:B------:R-:W-:Y:S01]  /*13e0*/  IMAD.MOV.U32 R20, RZ, RZ, -0x2a1818ce ;  /* 0xd5e7e732ff147424 */ /* 0x000fe200078e00ff */
[----:B------:R0:W-:Y:S01]  /*13f0*/  STL.128 [R1+0x830], R4 ;  /* 0x0008300401007387 */ /* 0x0001e20000100c00 */
[----:B------:R-:W-:Y:S02]  /*1400*/  IMAD.MOV.U32 R21, RZ, RZ, -0x743737bd ;  /* 0x8bc8c843ff157424 */ /* 0x000fe400078e00ff */
[----:B------:R-:W-:Y:S01]  /*1410*/  IMAD.MOV.U32 R23, RZ, RZ, -0x25929249 ;  /* 0xda6d6db7ff177424 */ /* 0x000fe200078e00ff */
[----:B------:R4:W-:Y:S01]  /*1420*/  STL.128 [R1+0x850], R12 ;  /* 0x0008500c01007387 */ /* 0x0009e20000100c00 */
[----:B-1----:R-:W-:Y:S02]  /*1430*/  HFMA2 R18, -RZ, RZ, 3952, -0.60302734375 ;  /* 0x6bb8b8d3ff127431 */ /* 0x002fe400000001ff */
[----:B------:R-:W-:Y:S01]  /*1440*/  IMAD.MOV.U32 R16, RZ, RZ, -0x73b9b936 ;  /* 0x8c4646caff107424 */ /* 0x000fe200078e00ff */
[----:B------:R1:W-:Y:S01]  /*1450*/  STL.128 [R1+0x8c0], R20 ;  /* 0x0008c01401007387 */ /* 0x0003e20000100c00 */
[----:B------:R-:W-:Y:S01]  /*1460*/  IMAD.MOV.U32 R17, RZ, RZ, -0x381111d7 ;  /* 0xc7eeee29ff117424 */ /* 0x000fe200078e00ff */
[----:B---3--:R-:W-:Y:S01]  /*1470*/  MOV R9, 0x19818198 ;  /* 0x1981819800097802 */ /* 0x008fe20000000f00 */
[----:B------:R-:W-:-:S02]  /*1480*/  IMAD.MOV.U32 R19, RZ, RZ, 0x2814143c ;  /* 0x2814143cff137424 */ /* 0x000fc400078e00ff */
[----:B------:R-:W-:Y:S02]  /*1490*/  IMAD.MOV.U32 R8, RZ, RZ, -0x3f9f9f60 ;  /* 0xc06060a0ff087424 */ /* 0x000fe400078e00ff */
[----:B------:R-:W-:Y:S02]  /*14a0*/  IMAD.MOV.U32 R10, RZ, RZ, -0x61b0b02f ;  /* 0x9e4f4fd1ff0a7424 */ /* 0x000fe400078e00ff */
[----:B0-----:R-:W-:Y:S02]  /*14b0*/  HFMA2 R4, -RZ, RZ, -252, -541.5 ;  /* 0xdbe0e03bff047431 */ /* 0x001fe400000001ff */
[----:B------:R-:W-:Y:S01]  /*14c0*/  IMAD.MOV.U32 R11, RZ, RZ, -0x5c232381 ;  /* 0xa3dcdc7fff0b7424 */ /* 0x000fe200078e00ff */
[----:B------:R-:W-:Y:S01]  /*14d0*/  MOV R7, 0x140a0a1e ;  /* 0x140a0a1e00077802 */ /* 0x000fe20000000f00 */
[----:B------:R-:W-:Y:S01]  /*14e0*/  IMAD.MOV.U32 R5, RZ, RZ, 0x64323256 ;  /* 0x64323256ff057424 */ /* 0x000fe200078e00ff */
[----:B----4-:R-:W-:Y:S01]  /*14f0*/  MOV R13, 0xbdd3d36e ;  /* 0xbdd3d36e000d7802 */ /* 0x010fe20000000f00 */
[----:B------:R-:W-:Y:S01]  /*1500*/  IMAD.MOV.U32 R12, RZ, RZ, -0x603d3da3 ;  /* 0x9fc2c25dff0c7424 */ /* 0x000fe200078e00ff */
[----:B------:R0:W-:Y:S01]  /*1510*/  STL.128 [R1+0x860], R16 ;  /* 0x0008601001007387 */ /* 0x0001e20000100c00 */
[----:B------:R-:W-:-:S02]  /*1520*/  IMAD.MOV.U32 R14, RZ, RZ, 0x43acacef ;  /* 0x43acacefff0e7424 */ /* 0x000fc400078e00ff */
[----:B-1----:R-:W-:Y:S02]  /*1530*/  HFMA2 R20, -RZ, RZ, 0.513671875, 0.0040435791015625 ;  /* 0x381c1c24ff147431 */ /* 0x002fe400000001ff */
[----:B------:R-:W-:Y:S01]  /*1540*/  IMAD.MOV.U32 R15, RZ, RZ, -0x3b9d9d5a ;  /* 0xc46262a6ff0f7424 */ /* 0x000fe200078e00ff */
[----:B------:R1:W-:Y:S01]  /*1550*/  STL.128 [R1+0x840], R8 ;  /* 0x0008400801007387 */ /* 0x0003e20000100c00 */
[----:B------:R-:W-:Y:S01]  /*1560*/  IMAD.MOV.U32 R6, RZ, RZ, 0x743a3a4e ;  /* 0x743a3a4eff067424 */ /* 0x000fe200078e00ff */
[----:B------:R-:W-:Y:S01]  /*1570*/  MOV R23, 0x97c6c651 ;  /* 0x97c6c65100177802 */ /* 0x000fe20000000f00 */
[----:B------:R-:W-:Y:S01]  /*1580*/  IMAD.MOV.U32 R21, RZ, RZ, 0x57a6a6f1 ;  /* 0x57a6a6f1ff157424 */ /* 0x000fe200078e00ff */
[----:B------:R3:W-:Y:S01]  /*1590*/  STL.128 [R1+0x8a0], R12 ;  /* 0x0008a00c01007387 */ /* 0x0007e20000100c00 */
[----:B------:R-:W-:-:S03]  /*15a0*/  IMAD.MOV.U32 R22, RZ, RZ, 0x73b4b4c7 ;  /* 0x73b4b4c7ff167424 */ /* 0x000fc600078e00ff */
[----:B------:R4:W-:Y:S01]  /*15b0*/  STL.128 [R1+0x880], R4 ;  /* 0x0008800401007387 */ /* 0x0009e20000100c00 */
[----:B0-----:R-:W-:Y:S02]  /*15c0*/  HFMA2 R16, -RZ, RZ, 0.69580078125, -0.000690460205078125 ;  /* 0x399191a8ff107431 */ /* 0x001fe400000001ff */
[----:B------:R-:W-:Y:S01]  /*15d0*/  IMAD.MOV.U32 R17, RZ, RZ, 0x319595a4 ;  /* 0x319595a4ff117424 */ /* 0x000fe200078e00ff */
[----:B------:R-:W-:Y:S01]  /*15e0*/  MOV R19, 0xf279798b ;  /* 0xf279798b00137802 */ /* 0x000fe20000000f00 */
[----:B------:R-:W-:Y:S02]  /*15f0*/  IMAD.MOV.U32 R18, RZ, RZ, -0x2c1b1bc9 ;  /* 0xd3e4e437ff127424 */ /* 0x000fe400078e00ff */
[----:B-1----:R-:W-:Y:S02]  /*1600*/  HFMA2 R10, -RZ, RZ, 8.28125, 0.01727294921875 ;  /* 0x4824246cff0a7431 */ /* 0x002fe400000001ff */
[----:B------:R-:W-:Y:S01]  /*1610*/  IMAD.MOV.U32 R8, RZ, RZ, -0x6db6b625 ;  /* 0x924949dbff087424 */ /* 0x000fe200078e00ff */
[----:B------:R0:W-:Y:S01]  /*1620*/  STL.128 [R1+0x910], R20 ;  /* 0x0009101401007387 */ /* 0x0001e20000100c00 */
[----:B------:R-:W-:-:S02]  /*1630*/  IMAD.MOV.U32 R9, RZ, RZ, 0xc06060a ;  /* 0x0c06060aff097424 */ /* 0x000fc400078e00ff */
[----:B---3--:R-:W-:Y:S02]  /*1640*/  HFMA2 R14, -RZ, RZ, 7.6796875, -0.10797119140625 ;  /* 0x47aeaee9ff0e7431 */ /* 0x008fe400000001ff */
[----:B------:R-:W-:Y:S01]  /*1650*/  IMAD.MOV.U32 R11, RZ, RZ, -0x47a3a31c ;  /* 0xb85c5ce4ff0b7424 */ /* 0x000fe200078e00ff */
[----:B------:R1:W-:Y:S01]  /*1660*/  STL.128 [R1+0x8b0], R16 ;  /* 0x0008b01001007387 */ /* 0x0003e20000100c00 */
[----:B------:R-:W-:Y:S01]  /*1670*/  IMAD.MOV.U32 R12, RZ, RZ, -0x359a9a51 ;  /* 0xca6565afff0c7424 */ /* 0x000fe200078e00ff */
[----:B----4-:R-:W-:Y:S01]  /*1680*/  MOV R5, 0xb1d5d564 ;  /* 0xb1d5d56400057802 */ /* 0x010fe20000000f00 */
[----:B------:R-:W-:Y:S01]  /*1690*/  IMAD.MOV.U32 R4, RZ, RZ, 0x18d8d8c ;  /* 0x018d8d8cff047424 */ /* 0x000fe200078e00ff */
[----:B------:R3:W-:Y:S01]  /*16a0*/  STL.128 [R1+0x890], R8 ;  /* 0x0008900801007387 */ /* 0x0007e20000100c00 */
[----:B------:R-:W-:Y:S02]  /*16b0*/  IMAD.MOV.U32 R6, RZ, RZ, -0x63b1b12e ;  /* 0x9c4e4ed2ff067424 */ /* 0x000fe400078e00ff */
[----:B------:R-:W-:-:S02]  /*16c0*/  IMAD.MOV.U32 R7, RZ, RZ, 0x49a9a9e0 ;  /* 0x49a9a9e0ff077424 */ /* 0x000fc400078e00ff */
[----:B------:R-:W-:Y:S02]  /*16d0*/  IMAD.MOV.U32 R13, RZ, RZ, -0xb858572 ;  /* 0xf47a7a8eff0d7424 */ /* 0x000fe400078e00ff */
[----:B------:R-:W-:Y:S01]  /*16e0*/  IMAD.MOV.U32 R15, RZ, RZ, 0x10080818 ;  /* 0x10080818ff0f7424 */ /* 0x000fe200078e00ff */
[----:B0-----:R-:W-:Y:S01]  /*16f0*/  MOV R21, 0x6a35355f ;  /* 0x6a35355f00157802 */ /* 0x001fe20000000f00 */
[----:B------:R-:W-:Y:S01]  /*1700*/  IMAD.MOV.U32 R20, RZ, RZ, -0x3d9e9e5d ;  /* 0xc26161a3ff147424 */ /* 0x000fe200078e00ff */
[----:B------:R0:W-:Y:S01]  /*1710*/  STL.128 [R1+0x8d0], R4 ;  /* 0x0008d00401007387 */ /* 0x0001e20000100c00 */
[----:B------:R-:W-:Y:S01]  /*1720*/  IMAD.MOV.U32 R22, RZ, RZ, -0x51a8a807 ;  /* 0xae5757f9ff167424 */ /* 0x000fe200078e00ff */
[----:B-1----:R-:W-:Y:S01]  /*1730*/  MOV R17, 0xf0787888 ;  /* 0xf078788800117802 */ /* 0x002fe20000000f00 */
[----:B------:R-:W-:Y:S01]  /*1740*/  IMAD.MOV.U32 R23, RZ, RZ, 0x69b9b9d0 ;  /* 0x69b9b9d0ff177424 */ /* 0x000fe200078e00ff */
[----:B------:R1:W-:Y:S01]  /*1750*/  STL.128 [R1+0x8f0], R12 ;  /* 0x0008f00c01007387 */ /* 0x0003e20000100c00 */
[----:B------:R-:W-:-:S02]  /*1760*/  IMAD.MOV.U32 R16, RZ, RZ, 0x6fbabad5 ;  /* 0x6fbabad5ff107424 */ /* 0x000fc400078e00ff */
[----:B---3--:R-:W-:Y:S02]  /*1770*/  HFMA2 R8, -RZ, RZ, -141.5, 4816 ;  /* 0xd86c6cb4ff087431 */ /* 0x008fe400000001ff */
[----:B------:R-:W-:Y:S01]  /*1780*/  IMAD.MOV.U32 R18, RZ, RZ, 0x4a25256f ;  /* 0x4a25256fff127424 */ /* 0x000fe200078e00ff */
[----:B------:R-:W-:Y:S01]  /*1790*/  MOV R11, 0xcfeaea25 ;  /* 0xcfeaea25000b7802 */ /* 0x000fe20000000f00 */
[----:B------:R-:W-:Y:S01]  /*17a0*/  IMAD.MOV.U32 R19, RZ, RZ, 0x5c2e2e72 ;  /* 0x5c2e2e72ff137424 */ /* 0x000fe200078e00ff */
[----:B------:R3:W-:Y:S01]  /*17b0*/  STL.128 [R1+0x960], R20 ;  /* 0x0009601401007387 */ /* 0x0007e20000100c00 */
[----:B------:R-:W-:Y:S02]  /*17c0*/  IMAD.MOV.U32 R9, RZ, RZ, -0x53a9a906 ;  /* 0xac5656faff097424 */ /* 0x000fe400078e00ff */
[----:B------:R-:W-:Y:S01]  /*17d0*/  IMAD.MOV.U32 R10, RZ, RZ, -0xc0b0bf9 ;  /* 0xf3f4f407ff0a7424 */ /* 0x000fe200078e00ff */
[----:B------:R4:W-:Y:S01]  /*17e0*/  STL.128 [R1+0x900], R16 ;  /* 0x0009001001007387 */ /* 0x0009e20000100c00 */
[----:B0-----:R-:W-:-:S02]  /*17f0*/  HFMA2 R6, -RZ, RZ, -2280, 18880 ;  /* 0xe874749cff067431 */ /* 0x001fc400000001ff */
[----:B------:R-:W-:Y:S01]  /*1800*/  IMAD.MOV.U32 R4, RZ, RZ, -0x341717dd ;  /* 0xcbe8e823ff047424 */ /* 0x000fe200078e00ff */
[----:B------:R0:W-:Y:S01]  /*1810*/  STL.128 [R1+0x8e0], R8 ;  /* 0x0008e00801007387 */ /* 0x0001e20000100c00 */
[----:B------:R-:W-:Y:S02]  /*1820*/  IMAD.MOV.U32 R5, RZ, RZ, -0x5e222284 ;  /* 0xa1dddd7cff057424 */ /* 0x000fe400078e00ff */
[----:B-1----:R-:W-:Y:S02]  /*1830*/  HFMA2 R12, -RZ, RZ, -568, 9344 ;  /* 0xe0707090ff0c7431 */ /* 0x002fe400000001ff */
[----:B------:R-:W-:Y:S01]  /*1840*/  IMAD.MOV.U32 R7, RZ, RZ, 0x3e1f1f21 ;  /* 0x3e1f1f21ff077424 */ /* 0x000fe200078e00ff */
[----:B------:R-:W-:Y:S01]  /*1850*/  MOV R15, 0xcc6666aa ;  /* 0xcc6666aa000f7802 */ /* 0x000fe20000000f00 */
[----:B------:R-:W-:Y:S02]  /*1860*/  IMAD.MOV.U32 R13, RZ, RZ, 0x7c3e3e42 ;  /* 0x7c3e3e42ff0d7424 */ /* 0x000fe400078e00ff */
[----:B------:R-:W-:-:S02]  /*1870*/  IMAD.MOV.U32 R14, RZ, RZ, 0x71b5b5c4 ;  /* 0x71b5b5c4ff0e7424 */ /* 0x000fc400078e00ff */
[----:B---3--:R-:W-:Y:S02]  /*1880*/  HFMA2 R22, -RZ, RZ, 33.25, 0.034912109375 ;  /* 0x50282878ff167431 */ /* 0x008fe400000001ff */
[----:B------:R-:W-:Y:S01]  /*1890*/  IMAD.MOV.U32 R20, RZ, RZ, -0x783131b7 ;  /* 0x87cece49ff147424 */ /* 0x000fe200078e00ff */
[----:B------:R1:W-:Y:S01]  /*18a0*/  STL.128 [R1+0x920], R4 ;  /* 0x0009200401007387 */ /* 0x0003e20000100c00 */
[----:B------:R-:W-:Y:S02]  /*18b0*/  IMAD.MOV.U32 R21, RZ, RZ, -0x55aaaa01 ;  /* 0xaa5555ffff157424 */ /* 0x000fe400078e00ff */
[----:B----4-:R-:W-:Y:S02]  /*18c0*/  HFMA2 R18, -RZ, RZ, -32608, -24592 ;  /* 0xf7f6f601ff127431 */ /* 0x010fe400000001ff */
[----:B------:R-:W-:Y:S01]  /*18d0*/  IMAD.MOV.U32 R23, RZ, RZ, -0x5a202086 ;  /* 0xa5dfdf7aff177424 */ /* 0x000fe200078e00ff */
[----:B------:R3:W-:Y:S01]  /*18e0*/  STL.128 [R1+0x940], R12 ;  /* 0x0009400c01007387 */ /* 0x0007e20000100c00 */
[----:B------:R-:W-:Y:S01]  /*18f0*/  IMAD.MOV.U32 R16, RZ, RZ, -0x6fb7b728 ;  /* 0x904848d8ff107424 */ /* 0x000fe200078e00ff */
[----:B0-----:R-:W-:Y:S01]  /*1900*/  MOV R9, 0x61bdbddc ;  /* 0x61bdbddc00097802 */ /* 0x001fe20000000f00 */
[----:B------:R-:W-:Y:S01]  /*1910*/  IMAD.MOV.U32 R17, RZ, RZ, 0x6030305 ;  /* 0x06030305ff117424 */ /* 0x000fe200078e00ff */
[----:B------:R0:W-:Y:S01]  /*1920*/  STL.128 [R1+0x9b0], R20 ;  /* 0x0009b01401007387 */ /* 0x0001e20000100c00 */
[----:B------:R-:W-:-:S02]  /*1930*/  IMAD.MOV.U32 R19, RZ, RZ, 0x1c0e0e12 ;  /* 0x1c0e0e12ff137424 */ /* 0x000fc400078e00ff */
[----:B------:R-:W-:Y:S02]  /*1940*/  IMAD.MOV.U32 R8, RZ, RZ, -0x69b4b423 ;  /* 0x964b4bddff087424 */ /* 0x000fe400078e00ff */
[----:B------:R-:W-:Y:S01]  /*1950*/  IMAD.MOV.U32 R10, RZ, RZ, 0xd8b8b86 ;  /* 0x0d8b8b86ff0a7424 */ /* 0x000fe200078e00ff */
[----:B------:R4:W-:Y:S01]  /*1960*/  STL.128 [R1+0x950], R16 ;  /* 0x0009501001007387 */ /* 0x0009e20000100c00 */
[----:B------:R-:W-:Y:S02]  /*1970*/  IMAD.MOV.U32 R11, RZ, RZ, 0xf8a8a85 ;  /* 0x0f8a8a85ff0b7424 */ /* 0x000fe400078e00ff */
[----:B-1----:R-:W-:Y:S02]  /*1980*/  HFMA2 R4, -RZ, RZ, 0.0018367767333984375, -0.00010019540786743164062 ;  /* 0x17868691ff047431 */ /* 0x002fe400000001ff */
[----:B------:R-:W-:Y:S01]  /*1990*/  IMAD.MOV.U32 R5, RZ, RZ, -0x663e3ea8 ;  /* 0x99c1c158ff057424 */ /* 0x000fe200078e00ff */
[----:B------:R-:W-:Y:S01]  /*19a0*/  MOV R7, 0x279e9eb9 ;  /* 0x279e9eb900077802 */ /* 0x000fe20000000f00 */
[----:B------:R-:W-:Y:S01]  /*19b0*/  IMAD.MOV.U32 R6, RZ, RZ, 0x3a1d1d27 ;  /* 0x3a1d1d27ff067424 */ /* 0x000fe200078e00ff */
[----:B---3--:R-:W-:Y:S01]  /*19c0*/  MOV R13, 0xa9d9d970 ;  /* 0xa9d9d970000d7802 */ /* 0x008fe20000000f00 */
[----:B------:R-:W-:Y:S01]  /*19d0*/  IMAD.MOV.U32 R12, RZ, RZ, -0x2d969645 ;  /* 0xd26969bbff0c7424 */ /* 0x000fe200078e00ff */
[----:B------:R1:W-:Y:S01]  /*19e0*/  STL.128 [R1+0x930], R8 ;  /* 0x0009300801007387 */ /* 0x0003e20000100c00 */
[----:B------:R-:W-:-:S02]  /*19f0*/  IMAD.MOV.U32 R14, RZ, RZ, 0x78e8e89 ;  /* 0x078e8e89ff0e7424 */ /* 0x000fc400078e00ff */
[----:B0-----:R-:W-:Y:S02]  /*1a00*/  HFMA2 R20, -RZ, RZ, -0.022552490234375, 945.5 ;  /* 0xa5c66363ff147431 */ /* 0x001fe400000001ff */
[----:B------:R-:W-:Y:S01]  /*1a10*/  IMAD.MOV.U32 R15, RZ, RZ, 0x339494a7 ;  /* 0x339494a7ff0f7424 */ /* 0x000fe200078e00ff */
[----:B------:R-:W-:Y:S01]  /*1a20*/  MOV R23, 0x8df67b7b ;  /* 0x8df67b7b00177802 */ /* 0x000fe20000000f00 */
[----:B------:R-:W-:Y:S01]  /*1a30*/  IMAD.MOV.U32 R21, RZ, RZ, -0x7b078384 ;  /* 0x84f87c7cff157424 */ /* 0x000fe200078e00ff */
[----:B------:R0:W-:Y:S01]  /*1a40*/  STL.128 [R1+0x970], R4 ;  /* 0x0009700401007387 */ /* 0x0001e20000100c00 */
[----:B------:R-:W-:Y:S02]  /*1a50*/  IMAD.MOV.U32 R22, RZ, RZ, -0x66118889 ;  /* 0x99ee7777ff167424 */ /* 0x000fe400078e00ff */
[----:B----4-:R-:W-:Y:S02]  /*1a60*/  HFMA2 R16, -RZ, RZ, 0.08758544921875, -0.003765106201171875 ;  /* 0x2d9b9bb6ff107431 */ /* 0x010fe400000001ff */
[----:B------:R-:W-:Y:S01]  /*1a70*/  IMAD.MOV.U32 R17, RZ, RZ, 0x3c1e1e22 ;  /* 0x3c1e1e22ff117424 */ /* 0x000fe200078e00ff */
[----:B------:R3:W-:Y:S01]  /*1a80*/  STL.128 [R1+0x990], R12 ;  /* 0x0009900c01007387 */ /* 0x0007e20000100c00 */
[----:B------:R-:W-:Y:S01]  /*1a90*/  IMAD.MOV.U32 R18, RZ, RZ, 0x15878792 ;  /* 0x15878792ff127424 */ /* 0x000fe200078e00ff */
[----:B------:R-:W-:-:S02]  /*1aa0*/  MOV R19, 0xc9e9e920 ;  /* 0xc9e9e92000137802 */ /* 0x000fc40000000f00 */
[----:B------:R4:W-:Y:S01]  /*1ab0*/  STL.128 [R1+0xe00], R20 ;  /* 0x000e001401007387 */ /* 0x0009e20000100c00 */
[----:B-1----:R-:W-:Y:S02]  /*1ac0*/  HFMA2 R10, -RZ, RZ, 0.059326171875, -0.0022945404052734375 ;  /* 0x2b9898b3ff0a7431 */ /* 0x002fe400000001ff */
[----:B------:R-:W-:Y:S01]  /*1ad0*/  IMAD.MOV.U32 R8, RZ, RZ, -0x261e1ec8 ;  /* 0xd9e1e138ff087424 */ /* 0x000fe200078e00ff */
[----:B------:R1:W-:Y:S01]  /*1ae0*/  STL.128 [R1+0x9a0], R16 ;  /* 0x0009a01001007387 */ /* 0x0003e20000100c00 */
[----:B------:R-:W-:Y:S02]  /*1af0*/  IMAD.MOV.U32 R9, RZ, RZ, -0x140707ed ;  /* 0xebf8f813ff097424 */ /* 0x000fe400078e00ff */
[----:B------:R-:W-:Y:S01]  /*1b00*/  IMAD.MOV.U32 R11, RZ, RZ, 0x22111133 ;  /* 0x22111133ff0b7424 */ /* 0x000fe200078e00ff */
[----:B0-----:R-:W-:Y:S01]  /*1b10*/  MOV R5, 0x59a1a1f8 ;  /* 0x59a1a1f800057802 */ /* 0x001fe20000000f00 */
[----:B------:R-:W-:Y:S02]  /*1b20*/  IMAD.MOV.U32 R4, RZ, RZ, 0x38c8c8f ;  /* 0x038c8c8fff047424 */ /* 0x000fe400078e00ff */
[----:B------:R-:W-:-:S02]  /*1b30*/  IMAD.MOV.U32 R6, RZ, RZ, 0x9898980 ;  /* 0x09898980ff067424 */ /* 0x000fc400078e00ff */
[----:B---3--:R-:W-:Y:S02]  /*1b40*/  HFMA2 R14, -RZ, RZ, 197.625, 0.08538818359375 ;  /* 0x5a2d2d77ff0e7431 */ /* 0x008fe400000001ff */
[----:B------:R-:W-:Y:S01]  /*1b50*/  IMAD.MOV.U32 R7, RZ, RZ, 0x1a0d0d17 ;  /* 0x1a0d0d17ff077424 */ /* 0x000fe200078e00ff */
[----:B------:R0:W-:Y:S01]  /*1b60*/  STL.128 [R1+0x980], R8 ;  /* 0x0009800801007387 */ /* 0x0001e20000100c00 */
[----:B------:R-:W-:Y:S02]  /*1b70*/  IMAD.MOV.U32 R12, RZ, RZ, -0x7dbebe3d ;  /* 0x824141c3ff0c7424 */ /* 0x000fe400078e00ff */
[----:B----4-:R-:W-:Y:S02]  /*1b80*/  HFMA2 R21, -RZ, RZ, -3940, 171.125 ;  /* 0xebb25959ff157431 */ /* 0x010fe400000001ff */
[----:B------:R-:W-:Y:S01]  /*1b90*/  IMAD.MOV.U32 R13, RZ, RZ, 0x299999b0 ;  /* 0x299999b0ff0d7424 */ /* 0x000fe200078e00ff */
[----:B------:R3:W-:Y:S01]  /*1ba0*/  STL.128 [R1+0x9c0], R4 ;  /* 0x0009c00401007387 */ /* 0x0007e20000100c00 */
[----:B------:R-:W-:Y:S01]  /*1bb0*/  IMAD.MOV.U32 R15, RZ, RZ, 0x1e0f0f11 ;  /* 0x1e0f0f11ff0f7424 */ /* 0x000fe200078e00ff */
[----:B-1----:R-:W-:Y:S01]  /*1bc0*/  MOV R17, 0xa85454fc ;  /* 0xa85454fc00117802 */ /* 0x002fe20000000f00 */
[----:B------:R-:W-:-:S02]  /*1bd0*/  IMAD.MOV.U32 R16, RZ, RZ, 0x7bb0b0cb ;  /* 0x7bb0b0cbff107424 */ /* 0x000fc400078e00ff */
[----:B------:R-:W-:Y:S01]  /*1be0*/  IMAD.MOV.U32 R18, RZ, RZ, 0x6dbbbbd6 ;  /* 0x6dbbbbd6ff127424 */ /* 0x000fe200078e00ff */
[----:B------:R1:W-:Y:S01]  /*1bf0*/  STL.128 [R1+0x9e0], R12 ;  /* 0x0009e00c01007387 */ /* 0x0003e20000100c00 */
[----:B------:R-:W-:Y:S02]  /*1c00*/  IMAD.MOV.U32 R19, RZ, RZ, 0x2c16163a ;  /* 0x2c16163aff137424 */ /* 0x000fe400078e00ff */
[----:B------:R-:W-:Y:S02]  /*1c10*/  IMAD.MOV.U32 R20, RZ, RZ, 0x15effafa ;  /* 0x15effafaff147424 */ /* 0x000fe400078e00ff */
[----:B------:R-:W-:Y:S02]  /*1c20*/  IMAD.MOV.U32 R22, RZ, RZ, -0x3671b8b9 ;  /* 0xc98e4747ff167424 */ /* 0x000fe400078e00ff */
[----:B0-----:R-:W-:Y:S02]  /*1c30*/  HFMA2 R8, -RZ, RZ, 1471, -1.962890625 ;  /* 0x65bfbfdaff087431 */ /* 0x001fe400000001ff */
[----:B------:R-:W-:Y:S01]  /*1c40*/  IMAD.MOV.U32 R23, RZ, RZ, 0xbfbf0f0 ;  /* 0x0bfbf0f0ff177424 */ /* 0x000fe200078e00ff */
[----:B------:R-:W-:Y:S01]  /*1c50*/  MOV R11, 0xd06868b8 ;  /* 0xd06868b8000b7802 */ /* 0x000fe20000000f00 */
[----:B------:R-:W-:-:S02]  /*1c60*/  IMAD.MOV.U32 R9, RZ, RZ, -0x281919cf ;  /* 0xd7e6e631ff097424 */ /* 0x000fc400078e00ff */
[----:B---3--:R-:W-:Y:S02]  /*1c70*/  HFMA2 R6, -RZ, RZ, -0.183349609375, 7612 ;  /* 0xb1de6f6fff067431 */ /* 0x008fe400000001ff */
[----:B------:R-:W-:Y:S01]  /*1c80*/  IMAD.MOV.U32 R10, RZ, RZ, -0x7bbdbd3a ;  /* 0x844242c6ff0a7424 */ /* 0x000fe200078e00ff */
[----:B------:R0:W-:Y:S01]  /*1c90*/  STL.128 [R1+0x9f0], R16 ;  /* 0x0009f01001007387 */ /* 0x0001e20000100c00 */
[----:B------:R-:W-:Y:S02]  /*1ca0*/  IMAD.MOV.U32 R4, RZ, RZ, 0xdfff2f2 ;  /* 0x0dfff2f2ff047424 */ /* 0x000fe400078e00ff */
[----:B------:R-:W-:Y:S02]  /*1cb0*/  IMAD.MOV.U32 R5, RZ, RZ, -0x42299495 ;  /* 0xbdd66b6bff057424 */ /* 0x000fe400078e00ff */
[----:B-1----:R-:W-:Y:S02]  /*1cc0*/  HFMA2 R15, -RZ, RZ, -0.00337982177734375, 26464 ;  /* 0x9aec7676ff0f7431 */ /* 0x002fe400000001ff */
[----:B------:R-:W-:Y:S01]  /*1cd0*/  IMAD.MOV.U32 R7, RZ, RZ, 0x5491c5c5 ;  /* 0x5491c5c5ff077424 */ /* 0x000fe200078e00ff */
[----:B------:R-:W-:Y:S01]  /*1ce0*/  MOV R12, 0x19e7fefe ;  /* 0x19e7fefe000c7802 */ /* 0x000fe20000000f00 */
[----:B------:R-:W-:Y:S01]  /*1cf0*/  IMAD.MOV.U32 R13, RZ, RZ, 0x62b5d7d7 ;  /* 0x62b5d7d7ff0d7424 */ /* 0x000fe200078e00ff */
[----:B------:R1:W-:Y:S01]  /*1d00*/  STL.128 [R1+0xe50], R20 ;  /* 0x000e501401007387 */ /* 0x0003e20000100c00 */
[----:B------:R-:W-:-:S03]  /*1d10*/  IMAD.MOV.U32 R14, RZ, RZ, -0x19b25455 ;  /* 0xe64dababff0e7424 */ /* 0x000fc600078e00ff */
[----:B------:R3:W-:Y:S01]  /*1d20*/  STL.128 [R1+0x9d0], R8 ;  /* 0x0009d00801007387 */ /* 0x0007e20000100c00 */
[----:B0-----:R-:W-:Y:S01]  /*1d30*/  IMAD.MOV.U32 R16, RZ, RZ, 0x458fcaca ;  /* 0x458fcacaff107424 */ /* 0x001fe200078e00ff */
[----:B------:R-:W-:Y:S01]  /*1d40*/  MOV R18, 0x4089c9c9 ;  /* 0x4089c9c900127802 */ /* 0x000fe20000000f00 */
[----:B------:R-:W-:Y:S01]  /*1d50*/  IMAD.MOV.U32 R17, RZ, RZ, -0x62e07d7e ;  /* 0x9d1f8282ff117424 */ /* 0x000fe200078e00ff */
[----:B------:R0:W-:Y:S01]  /*1d60*/  STL.128 [R1+0xe10], R4 ;  /* 0x000e100401007387 */ /* 0x0001e20000100c00 */
[----:B------:R-:W-:-:S03]  /*1d70*/  IMAD.MOV.U32 R19, RZ, RZ, -0x78058283 ;  /* 0x87fa7d7dff137424 */ /* 0x000fc600078e00ff */
[----:B------:R4:W-:Y:S01]  /*1d80*/  STL.128 [R1+0xe30], R12 ;  /* 0x000e300c01007387 */ /* 0x0009e20000100c00 */
[----:B-1----:R-:W-:Y:S02]  /*1d90*/  HFMA2 R22, -RZ, RZ, 0.301025390625, -1509 ;  /* 0x34d1e5e5ff167431 */ /* 0x002fe400000001ff */
[----:B------:R-:W-:Y:S02]  /*1da0*/  IMAD.MOV.U32 R20, RZ, RZ, 0x5c683434 ;  /* 0x5c683434ff147424 */ /* 0x000fe400078e00ff */
[----:B------:R-:W-:Y:S01]  /*1db0*/  IMAD.MOV.U32 R21, RZ, RZ, -0xbae5a5b ;  /* 0xf451a5a5ff157424 */ /* 0x000fe200078e00ff */
[----:B---3--:R-:W-:Y:S01]  /*1dc0*/  MOV R9, 0x3020101 ;  /* 0x0302010100097802 */ /* 0x008fe20000000f00 */
[----:B------:R-:W-:Y:S01]  /*1dd0*/  IMAD.MOV.U32 R8, RZ, RZ, 0x50603030 ;  /* 0x50603030ff087424 */ /* 0x000fe200078e00ff */
[----:B------:R1:W-:Y:S01]  /*1de0*/  STL.128 [R1+0xe40], R16 ;  /* 0x000e401001007387 */ /* 0x0003e20000100c00 */
[----:B------:R-:W-:Y:S02]  /*1df0*/  IMAD.MOV.U32 R10, RZ, RZ, -0x56319899 ;  /* 0xa9ce6767ff0a7424 */ /* 0x000fe400078e00ff */
[----:B------:R-:W-:-:S02]  /*1e00*/  IMAD.MOV.U32 R11, RZ, RZ, 0x7d562b2b ;  /* 0x7d562b2bff0b7424 */ /* 0x000fc400078e00ff */
[----:B------:R-:W-:Y:S02]  /*1e10*/  IMAD.MOV.U32 R23, RZ, RZ, 0x8f9f1f1 ;  /* 0x08f9f1f1ff177424 */ /* 0x000fe400078e00ff */
[----:B0-----:R-:W-:Y:S01]  /*1e20*/  HFMA2 R7, -RZ, RZ, -3210, -0.12005615234375 ;  /* 0xea45afafff077431 */ /* 0x001fe200000001ff */
[----:B------:R-:W-:Y:S01]  /*1e30*/  MOV R4, 0xec41adad ;  /* 0xec41adad00047802 */ /* 0x000fe20000000f00 */
[----:B------:R-:W-:Y:S01]  /*1e40*/  IMAD.MOV.U32 R5, RZ, RZ, 0x67b3d4d4 ;  /* 0x67b3d4d4ff057424 */ /* 0x000fe200078e00ff */
[----:B----4-:R-:W-:Y:S01]  /*1e50*/  MOV R13, 0x1ce1fdfd ;  /* 0x1ce1fdfd000d7802 */ /* 0x010fe20000000f00 */
[----:B------:R-:W-:Y:S01]  /*1e60*/  IMAD.MOV.U32 R12, RZ, RZ, -0x3d8a4849 ;  /* 0xc275b7b7ff0c7424 */ /* 0x000fe200078e00ff */
[----:B------:R0:W-:Y:S01]  /*1e70*/  STL.128 [R1+0xe20], R8 ;  /* 0x000e200801007387 */ /* 0x0001e20000100c00 */
[----:B------:R-:W-:Y:S02]  /*1e80*/  IMAD.MOV.U32 R14, RZ, RZ, -0x51c26c6d ;  /* 0xae3d9393ff0e7424 */ /* 0x000fe400078e00ff */
[----:B------:R-:W-:Y:S01]  /*1e90*/  IMAD.MOV.U32 R15, RZ, RZ, 0x6a4c2626 ;  /* 0x6a4c2626ff0f7424 */ /* 0x000fe200078e00ff */
[----:B------:R3:W-:Y:S01]  /*1ea0*/  STL.128 [R1+0xea0], R20 ;  /* 0x000ea01401007387 */ /* 0x0007e20000100c00 */
[----:B------:R-:W-:-:S02]  /*1eb0*/  IMAD.MOV.U32 R6, RZ, RZ, -0x2a05d5e ;  /* 0xfd5fa2a2ff067424 */ /* 0x000fc400078e00ff */
[----:B-1----:R-:W-:Y:S02]  /*1ec0*/  HFMA2 R16, -RZ, RZ, 205.5, 0.38818359375 ;  /* 0x5a6c3636ff107431 */ /* 0x002fe400000001ff */
[----:B------:R-:W-:Y:S01]  /*1ed0*/  IMAD.MOV.U32 R17, RZ, RZ, 0x417e3f3f ;  /* 0x417e3f3fff117424 */ /* 0x000fe200078e00ff */
[----:B------:R-:W-:Y:S01]  /*1ee0*/  MOV R19, 0x4f83cccc ;  /* 0x4f83cccc00137802 */ /* 0x000fe20000000f00 */
[----:B------:R-:W-:Y:S01]  /*1ef0*/  IMAD.MOV.U32 R18, RZ, RZ, 0x2f5f7f7 ;  /* 0x02f5f7f7ff127424 */ /* 0x000fe200078e00ff */
[----:B------:R1:W-:Y:S04]  /*1f00*/  STL.128 [R1+0xe80], R12 ;  /* 0x000e800c01007387 */ /* 0x0003e80000100c00 */
[----:B------:R4:W-:Y:S01]  /*1f10*/  STL.128 [R1+0xe60], R4 ;  /* 0x000e600401007387 */ /* 0x0009e20000100c00 */
[----:B0-----:R-:W-:Y:S01]  /*1f20*/  IMAD.MOV.U32 R8, RZ, RZ, -0x40dc6364 ;  /* 0xbf239c9cff087424 */ /* 0x001fe200078e00ff */
[----:B------:R-:W-:Y:S01]  /*1f30*/  MOV R10, 0x96e47272 ;  /* 0x96e47272000a7802 */ /* 0x000fe20000000f00 */
[----:B------:R-:W-:Y:S01]  /*1f40*/  IMAD.MOV.U32 R9, RZ, RZ, -0x8ac5b5c ;  /* 0xf753a4a4ff097424 */ /* 0x000fe200078e00ff */
[----:B------:R0:W-:Y:S01]  /*1f50*/  STL.128 [R1+0xe90], R16 ;  /* 0x000e901001007387 */ /* 0x0001e20000100c00 */
[----:B------:R-:W-:-:S02]  /*1f60*/  IMAD.MOV.U32 R11, RZ, RZ, 0x5b9bc0c0 ;  /* 0x5b9bc0c0ff0b7424 */ /* 0x000fc400078e00ff */
[----:B---3--:R-:W-:Y:S02]  /*1f70*/  HFMA2 R20, -RZ, RZ, 0.0265655517578125, -4054 ;  /* 0x26cdebebff147431 */ /* 0x008fe400000001ff */
[----:B------:R-:W-:Y:S01]  /*1f80*/  IMAD.MOV.U32 R21, RZ, RZ, 0x694e2727 ;  /* 0x694e2727ff157424 */ /* 0x000fe200078e00ff */
[----:B------:R-:W-:Y:S01]  /*1f90*/  MOV R23, 0x9fea7575 ;  /* 0x9fea757500177802 */ /* 0x000fe20000000f00 */
[----:B------:R-:W-:Y:S01]  /*1fa0*/  IMAD.MOV.U32 R22, RZ, RZ, -0x32804d4e ;  /* 0xcd7fb2b2ff167424 */ /* 0x000fe200078e00ff */
[----:B------:R3:W-:Y:S01]  /*1fb0*/  STL.128 [R1+0xe70], R8 ;  /* 0x000e700801007387 */ /* 0x0007e20000100c00 */
[----:B-1----:R-:W-:Y:S02]  /*1fc0*/  HFMA2 R14, -RZ, RZ, 0.000429630279541015625, 7.6591968536376953125e-05 ;  /* 0x0f0a0505ff0e7431 */ /* 0x002fe400000001ff */
[----:B------:R-:W-:Y:S02]  /*1fd0*/  IMAD.MOV.U32 R12, RZ, RZ, 0x28301818 ;  /* 0x28301818ff0c7424 */ /* 0x000fe400078e00ff */
[----:B------:R-:W-:Y:S01]  /*1fe0*/  IMAD.MOV.U32 R13, RZ, RZ, -0x5ec8696a ;  /* 0xa1379696ff0d7424 */ /* 0x000fe200078e00ff */
[----:B----4-:R-:W-:Y:S01]  /*1ff0*/  MOV R5, 0x73abd8d8 ;  /* 0x73abd8d800057802 */ /* 0x010fe20000000f00 */
[----:B------:R-:W-:Y:S01]  /*2000*/  IMAD.MOV.U32 R4, RZ, RZ, -0x6c1d8e8f ;  /* 0x93e27171ff047424 */ /* 0x000fe200078e00ff */
[----:B------:R1:W-:Y:S01]  /*2010*/  STL.128 [R1+0xef0], R20 ;  /* 0x000ef01401007387 */ /* 0x0003e20000100c00 */
[----:B------:R-:W-:-:S02]  /*2020*/  IMAD.MOV.U32 R6, RZ, RZ, 0x53623131 ;  /* 0x53623131ff067424 */ /* 0x000fc400078e00ff */
[----:B------:R-:W-:Y:S01]  /*2030*/  IMAD.MOV.U32 R7, RZ, RZ, 0x3f2a1515 ;  /* 0x3f2a1515ff077424 */ /* 0x000fe200078e00ff */
[----:B0-----:R-:W-:Y:S01]  /*2040*/  MOV R17, 0x36241212 ;  /* 0x3624121200117802 */ /* 0x001fe20000000f00 */
[----:B------:R-:W-:Y:S02]  /*2050*/  IMAD.MOV.U32 R15, RZ, RZ, -0x4ad06566 ;  /* 0xb52f9a9aff0f7424 */ /* 0x000fe400078e00ff */
[----:B------:R-:W-:Y:S01]  /*2060*/  IMAD.MOV.U32 R16, RZ, RZ, 0x90e0707 ;  /* 0x090e0707ff107424 */ /* 0x000fe200078e00ff */
[----:B------:R0:W-:Y:S01]  /*2070*/  STL.128 [R1+0xeb0], R4 ;  /* 0x000eb00401007387 */ /* 0x0001e20000100c00 */
[----:B------:R-:W-:Y:S02]  /*2080*/  IMAD.MOV.U32 R18, RZ, RZ, -0x64e47f80 ;  /* 0x9b1b8080ff127424 */ /* 0x000fe400078e00ff */
[----:B---3--:R-:W-:Y:S02]  /*2090*/  HFMA2 R8, -RZ, RZ, 0.0002460479736328125, 6.12735748291015625e-05 ;  /* 0x0c080404ff087431 */ /* 0x008fe400000001ff */
[----:B------:R-:W-:Y:S01]  /*20a0*/  IMAD.MOV.U32 R19, RZ, RZ, 0x3ddfe2e2 ;  /* 0x3ddfe2e2ff137424 */ /* 0x000fe200078e00ff */
[----:B------:R-:W-:Y:S01]  /*20b0*/  MOV R11, 0x5e9dc3c3 ;  /* 0x5e9dc3c3000b7802 */ /* 0x000fe20000000f00 */
[----:B------:R-:W-:Y:S01]  /*20c0*/  IMAD.MOV.U32 R9, RZ, RZ, 0x5295c7c7 ;  /* 0x5295c7c7ff097424 */ /* 0x000fe200078e00ff */
[----:B------:R3:W-:Y:S01]  /*20d0*/  STL.128 [R1+0xed0], R12 ;  /* 0x000ed00c01007387 */ /* 0x0007e20000100c00 */
[----:B------:R-:W-:Y:S01]  /*20e0*/  IMAD.MOV.U32 R10, RZ, RZ, 0x65462323 ;  /* 0x65462323ff0a7424 */ /* 0x000fe200078e00ff */
[----:B-1----:R-:W-:Y:S01]  /*20f0*/  MOV R21, 0x68b9d1d1 ;  /* 0x68b9d1d100157802 */ /* 0x002fe20000000f00 */
[----:B------:R-:W-:Y:S01]  /*2100*/  IMAD.MOV.U32 R20, RZ, RZ, -0xa59acad ;  /* 0xf5a65353ff147424 */ /* 0x000fe200078e00ff */
[----:B------:R1:W-:Y:S01]  /*2110*/  STL.128 [R1+0xee0], R16 ;  /* 0x000ee01001007387 */ /* 0x0003e20000100c00 */
[----:B------:R-:W-:-:S02]  /*2120*/  IMAD.MOV.U32 R23, RZ, RZ, 0x2cc1eded ;  /* 0x2cc1ededff177424 */ /* 0x000fc400078e00ff */
[----:B------:R-:W-:Y:S01]  /*2130*/  IMAD.MOV.U32 R22, RZ, RZ, RZ ;  /* 0x000000ffff167224 */ /* 0x000fe200078e00ff */
[----:B------:R4:W-:Y:S01]  /*2140*/  STL.128 [R1+0xec0], R8 ;  /* 0x000ec00801007387 */ /* 0x0009e20000100c00 */
[----:B0-----:R-:W-:Y:S02]  /*2150*/  HFMA2 R6, -RZ, RZ, 17792, 0.065185546875 ;  /* 0x74582c2cff067431 */ /* 0x001fe400000001ff */
[----:B------:R-:W-:Y:S01]  /*2160*/  IMAD.MOV.U32 R4, RZ, RZ, 0x1b120909 ;  /* 0x1b120909ff047424 */ /* 0x000fe200078e00ff */
[----:B------:R0:W-:Y:S01]  /*2170*/  STL.128 [R1+0xf40], R20 ;  /* 0x000f401401007387 */ /* 0x0001e20000100c00 */
[----:B------:R-:W-:Y:S02]  /*2180*/  IMAD.MOV.U32 R5, RZ, RZ, -0x61e27c7d ;  /* 0x9e1d8383ff057424 */ /* 0x000fe400078e00ff */
[----:B------:R-:W-:Y:S02]  /*2190*/  IMAD.MOV.U32 R7, RZ, RZ, 0x2e341a1a ;  /* 0x2e341a1aff077424 */ /* 0x000fe400078e00ff */
[----:B---3--:R-:W-:-:S02]  /*21a0*/  HFMA2 R12, -RZ, RZ, -27200, 50.5625 ;  /* 0xf6a45252ff0c7431 */ /* 0x008fc400000001ff */
[----:B------:R-:W-:Y:S01]  /*21b0*/  IMAD.MOV.U32 R13, RZ, RZ, 0x4d763b3b ;  /* 0x4d763b3bff0d7424 */ /* 0x000fe200078e00ff */
[----:B------:R-:W-:Y:S01]  /*21c0*/  MOV R15, 0xce7db3b3 ;  /* 0xce7db3b3000f7802 */ /* 0x000fe20000000f00 */
[----:B------:R-:W-:Y:S02]  /*21d0*/  IMAD.MOV.U32 R14, RZ, RZ, 0x61b7d6d6 ;  /* 0x61b7d6d6ff0e7424 */ /* 0x000fe400078e00ff */
[----:B-1----:R-:W-:Y:S02]  /*21e0*/  HFMA2 R18, -RZ, RZ, 10992, 0.11224365234375 ;  /* 0x715e2f2fff127431 */ /* 0x002fe400000001ff */
[----:B------:R-:W-:Y:S01]  /*21f0*/  IMAD.MOV.U32 R16, RZ, RZ, 0x7b522929 ;  /* 0x7b522929ff107424 */ /* 0x000fe200078e00ff */
[----:B------:R1:W-:Y:S01]  /*2200*/  STL.128 [R1+0xf00], R4 ;  /* 0x000f000401007387 */ /* 0x0003e20000100c00 */
[----:B------:R-:W-:Y:S01]  /*2210*/  IMAD.MOV.U32 R17, RZ, RZ, 0x3edde3e3 ;  /* 0x3edde3e3ff117424 */ /* 0x000fe200078e00ff */
[----:B----4-:R-:W-:Y:S01]  /*2220*/  MOV R9, 0xb2dc6e6e ;  /* 0xb2dc6e6e00097802 */ /* 0x010fe20000000f00 */
[----:B------:R-:W-:Y:S01]  /*2230*/  IMAD.MOV.U32 R19, RZ, RZ, -0x68ec7b7c ;  /* 0x97138484ff137424 */ /* 0x000fe200078e00ff */
[----:B------:R3:W-:Y:S01]  /*2240*/  STL.128 [R1+0xf20], R12 ;  /* 0x000f200c01007387 */ /* 0x0007e20000100c00 */
[----:B------:R-:W-:-:S02]  /*2250*/  IMAD.MOV.U32 R8, RZ, RZ, 0x2d361b1b ;  /* 0x2d361b1bff087424 */ /* 0x000fc400078e00ff */
[----:B0-----:R-:W-:Y:S02]  /*2260*/  HFMA2 R22, -RZ, RZ, 86.375, 0.2249755859375 ;  /* 0x55663333ff167431 */ /* 0x001fe400000001ff */
[----:B------:R-:W-:Y:S01]  /*2270*/  IMAD.MOV.U32 R10, RZ, RZ, -0x114ba5a6 ;  /* 0xeeb45a5aff0a7424 */ /* 0x000fe200078e00ff */
[----:B------:R0:W-:Y:S01]  /*2280*/  STL.128 [R1+0xf30], R16 ;  /* 0x000f301001007387 */ /* 0x0001e20000100c00 */
[----:B------:R-:W-:Y:S02]  /*2290*/  IMAD.MOV.U32 R11, RZ, RZ, -0x4a45f60 ;  /* 0xfb5ba0a0ff0b7424 */ /* 0x000fe400078e00ff */
[----:B------:R-:W-:Y:S02]  /*22a0*/  IMAD.MOV.U32 R20, RZ, RZ, -0x3a79bcbd ;  /* 0xc5864343ff147424 */ /* 0x000fe400078e00ff */
[----:B------:R-:W-:Y:S01]  /*22b0*/  IMAD.MOV.U32 R21, RZ, RZ, -0x2865b2b3 ;  /* 0xd79a4d4dff157424 */ /* 0x000fe200078e00ff */
[----:B------:R4:W-:Y:S01]  /*22c0*/  STL.128 [R1+0xf10], R8 ;  /* 0x000f100801007387 */ /* 0x0009e20000100c00 */
[----:B------:R-:W-:-:S02]  /*22d0*/  IMAD.MOV.U32 R23, RZ, RZ, -0x6bee7a7b ;  /* 0x94118585ff177424 */ /* 0x000fc400078e00ff */
[----:B-1----:R-:W-:Y:S02]  /*22e0*/  HFMA2 R4, -RZ, RZ, 544, 0.008056640625 ;  /* 0x60402020ff047431 */ /* 0x002fe400000001ff */
[----:B------:R-:W-:Y:S01]  /*22f0*/  IMAD.MOV.U32 R5, RZ, RZ, 0x1fe3fcfc ;  /* 0x1fe3fcfcff057424 */ /* 0x000fe200078e00ff */
[----:B------:R-:W-:Y:S01]  /*2300*/  MOV R7, 0xedb65b5b ;  /* 0xedb65b5b00077802 */ /* 0x000fe20000000f00 */
[----:B------:R-:W-:Y:S01]  /*2310*/  IMAD.MOV.U32 R6, RZ, RZ, -0x37864e4f ;  /* 0xc879b1b1ff067424 */ /* 0x000fe200078e00ff */
[----:B---3--:R-:W-:Y:S01]  /*2320*/  MOV R13, 0xd4984c4c ;  /* 0xd4984c4c000d7802 */ /* 0x008fe20000000f00 */
[----:B------:R-:W-:Y:S01]  /*2330*/  IMAD.MOV.U32 R12, RZ, RZ, -0x216bb5b6 ;  /* 0xde944a4aff0c7424 */ /* 0x000fe200078e00ff */
[----:B------:R1:W-:Y:S01]  /*2340*/  STL.128 [R1+0xf90], R20 ;  /* 0x000f901401007387 */ /* 0x0003e20000100c00 */
[----:B------:R-:W-:Y:S02]  /*2350*/  IMAD.MOV.U32 R14, RZ, RZ, -0x174fa7a8 ;  /* 0xe8b05858ff0e7424 */ /* 0x000fe400078e00ff */
[----:B0-----:R-:W-:-:S02]  /*2360*/  HFMA2 R16, -RZ, RZ, 3958, -38.5 ;  /* 0x6bbbd0d0ff107431 */ /* 0x001fc400000001ff */
[----:B------:R-:W-:Y:S01]  /*2370*/  IMAD.MOV.U32 R15, RZ, RZ, 0x4a85cfcf ;  /* 0x4a85cfcfff0f7424 */ /* 0x000fe200078e00ff */
[----:B------:R-:W-:Y:S01]  /*2380*/  MOV R19, 0x16edfbfb ;  /* 0x16edfbfb00137802 */ /* 0x000fe20000000f00 */
[----:B------:R-:W-:Y:S01]  /*2390*/  IMAD.MOV.U32 R17, RZ, RZ, 0x2ac5efef ;  /* 0x2ac5efefff117424 */ /* 0x000fe200078e00ff */
[----:B------:R0:W-:Y:S01]  /*23a0*/  STL.128 [R1+0xf50], R4 ;  /* 0x000f500401007387 */ /* 0x0001e20000100c00 */
[----:B------:R-:W-:Y:S02]  /*23b0*/  IMAD.MOV.U32 R18, RZ, RZ, -0x1ab05556 ;  /* 0xe54faaaaff127424 */ /* 0x000fe400078e00ff */
[----:B----4-:R-:W-:Y:S02]  /*23c0*/  HFMA2 R10, -RZ, RZ, -172.875, -1.685546875 ;  /* 0xd967bebeff0a7431 */ /* 0x010fe400000001ff */
[----:B------:R-:W-:Y:S01]  /*23d0*/  IMAD.MOV.U32 R8, RZ, RZ, -0x412b9596 ;  /* 0xbed46a6aff087424 */ /* 0x000fe200078e00ff */
[----:B------:R3:W-:Y:S01]  /*23e0*/  STL.128 [R1+0xf70], R12 ;  /* 0x000f700c01007387 */ /* 0x0007e20000100c00 */
[----:B------:R-:W-:-:S02]  /*23f0*/  IMAD.MOV.U32 R9, RZ, RZ, 0x468dcbcb ;  /* 0x468dcbcbff097424 */ /* 0x000fc400078e00ff */
[----:B------:R-:W-:Y:S01]  /*2400*/  IMAD.MOV.U32 R11, RZ, RZ, 0x4b723939 ;  /* 0x4b723939ff0b7424 */ /* 0x000fe200078e00ff */
[----:B------:R4:W-:Y:S01]  /*2410*/  STL.128 [R1+0xf80], R16 ;  /* 0x000f801001007387 */ /* 0x0009e20000100c00 */
[----:B-1----:R-:W-:Y:S02]  /*2420*/  HFMA2 R20, -RZ, RZ, -472.75, -1.18359375 ;  /* 0xdf63bcbcff147431 */ /* 0x002fe400000001ff */
[----:B------:R-:W-:Y:S01]  /*2430*/  IMAD.MOV.U32 R21, RZ, RZ, -0x3e88494a ;  /* 0xc177b6b6ff157424 */ /* 0x000fe200078e00ff */
[----:B------:R-:W-:Y:S01]  /*2440*/  MOV R23, 0x63422121 ;  /* 0x6342212100177802 */ /* 0x000fe20000000f00 */
[----:B------:R-:W-:Y:S01]  /*2450*/  IMAD.MOV.U32 R22, RZ, RZ, 0x75afdada ;  /* 0x75afdadaff167424 */ /* 0x000fe200078e00ff */
[----:B------:R1:W-:Y:S01]  /*2460*/  STL.128 [R1+0xf60], R8 ;  /* 0x000f600801007387 */ /* 0x0003e20000100c00 */
[----:B0-----:R-:W-:Y:S01]  /*2470*/  IMAD.MOV.U32 R4, RZ, RZ, -0x3075babb ;  /* 0xcf8a4545ff047424 */ /* 0x001fe200078e00ff */
[----:B------:R-:W-:Y:S01]  /*2480*/  MOV R5, 0x10e9f9f9 ;  /* 0x10e9f9f900057802 */ /* 0x000fe20000000f00 */
[----:B------:R-:W-:Y:S01]  /*2490*/  IMAD.MOV.U32 R6, RZ, RZ, 0x6040202 ;  /* 0x06040202ff067424 */ /* 0x000fe200078e00ff */
[----:B------:R0:W-:Y:S01]  /*24a0*/  STL.128 [R1+0xfe0], R20 ;  /* 0x000fe01401007387 */ /* 0x0001e20000100c00 */
[----:B---3--:R-:W-:-:S02]  /*24b0*/  HFMA2 R14, -RZ, RZ, -2.25, 2.125 ;  /* 0xc0804040ff0e7431 */ /* 0x008fc400000001ff */
[----:B------:R-:W-:Y:S02]  /*24c0*/  IMAD.MOV.U32 R7, RZ, RZ, -0x7e018081 ;  /* 0x81fe7f7fff077424 */ /* 0x000fe400078e00ff */
[----:B------:R-:W-:Y:S01]  /*24d0*/  IMAD.MOV.U32 R12, RZ, RZ, -0xc5daeaf ;  /* 0xf3a25151ff0c7424 */ /* 0x000fe200078e00ff */
[----:B----4-:R-:W-:Y:S01]  /*24e0*/  MOV R17, 0xbc219d9d ;  /* 0xbc219d9d00117802 */ /* 0x010fe20000000f00 */
[----:B------:R-:W-:Y:S01]  /*24f0*/  IMAD.MOV.U32 R13, RZ, RZ, -0x1a25c5d ;  /* 0xfe5da3a3ff0d7424 */ /* 0x000fe200078e00ff */
[----:B------:R3:W-:Y:S01]  /*2500*/  STL.128 [R1+0xfa0], R4 ;  /* 0x000fa00401007387 */ /* 0x0007e20000100c00 */
[----:B------:R-:W-:Y:S02]  /*2510*/  IMAD.MOV.U32 R15, RZ, RZ, -0x75fa7071 ;  /* 0x8a058f8fff0f7424 */ /* 0x000fe400078e00ff */
[----:B------:R-:W-:Y:S02]  /*2520*/  IMAD.MOV.U32 R16, RZ, RZ, -0x52c06d6e ;  /* 0xad3f9292ff107424 */ /* 0x000fe400078e00ff */
[----:B-1----:R-:W-:-:S02]  /*2530*/  HFMA2 R8, -RZ, RZ, -9472, 34.5 ;  /* 0xf0a05050ff087431 */ /* 0x002fc400000001ff */
[----:B------:R-:W-:Y:S01]  /*2540*/  IMAD.MOV.U32 R18, RZ, RZ, 0x48703838 ;  /* 0x48703838ff127424 */ /* 0x000fe200078e00ff */
[----:B------:R-:W-:Y:S01]  /*2550*/  MOV R11, 0xe34ba8a8 ;  /* 0xe34ba8a8000b7802 */ /* 0x000fe20000000f00 */
[----:B------:R-:W-:Y:S01]  /*2560*/  IMAD.MOV.U32 R19, RZ, RZ, 0x4f1f5f5 ;  /* 0x04f1f5f5ff137424 */ /* 0x000fe200078e00ff */
[----:B------:R1:W-:Y:S01]  /*2570*/  STL.128 [R1+0xfc0], R12 ;  /* 0x000fc00c01007387 */ /* 0x0003e20000100c00 */
[----:B------:R-:W-:Y:S02]  /*2580*/  IMAD.MOV.U32 R9, RZ, RZ, 0x44783c3c ;  /* 0x44783c3cff097424 */ /* 0x000fe400078e00ff */
[----:B0-----:R-:W-:Y:S02]  /*2590*/  HFMA2 R21, -RZ, RZ, -1978, 343.25 ;  /* 0xe7ba5d5dff157431 */ /* 0x001fe400000001ff */
[----:B------:R-:W-:Y:S01]  /*25a0*/  IMAD.MOV.U32 R10, RZ, RZ, -0x45da6061 ;  /* 0xba259f9fff0a7424 */ /* 0x000fe200078e00ff */
[----:B------:R0:W-:Y:S01]  /*25b0*/  STL.128 [R1+0xfd0], R16 ;  /* 0x000fd01001007387 */ /* 0x0001e20000100c00 */
[----:B------:R-:W-:-:S02]  /*25c0*/  IMAD.MOV.U32 R20, RZ, RZ, -0x53379b9c ;  /* 0xacc86464ff147424 */ /* 0x000fc400078e00ff */
[----:B------:R-:W-:Y:S02]  /*25d0*/  IMAD.MOV.U32 R22, RZ, RZ, 0x2b321919 ;  /* 0x2b321919ff167424 */ /* 0x000fe400078e00ff */
[----:B---3--:R-:W-:Y:S02]  /*25e0*/  HFMA2 R6, -RZ, RZ, 0.0004265308380126953125, -16280 ;  /* 0x0efdf3f3ff067431 */ /* 0x008fe400000001ff */
[----:B------:R-:W-:Y:S01]  /*25f0*/  IMAD.MOV.U32 R23, RZ, RZ, -0x6a198c8d ;  /* 0x95e67373ff177424 */ /* 0x000fe200078e00ff */
[----:B------:R3:W-:Y:S01]  /*2600*/  STL.128 [R1+0xfb0], R8 ;  /* 0x000fb00801007387 */ /* 0x0007e20000100c00 */
[----:B------:R-:W-:Y:S02]  /*2610*/  IMAD.MOV.U32 R4, RZ, RZ, 0x30201010 ;  /* 0x30201010ff047424 */ /* 0x000fe400078e00ff */
[----:B------:R-:W-:Y:S01]  /*2620*/  IMAD.MOV.U32 R5, RZ, RZ, 0x1ae5ffff ;  /* 0x1ae5ffffff057424 */ /* 0x000fe200078e00ff */
[----:B------:R4:W-:Y:S01]  /*2630*/  STL.128 [R1+0x1030], R20 ;  /* 0x0010301401007387 */ /* 0x0009e20000100c00 */
[----:B------:R-:W-:-:S02]  /*2640*/  IMAD.MOV.U32 R7, RZ, RZ, 0x6dbfd2d2 ;  /* 0x6dbfd2d2ff077424 */ /* 0x000fc400078e00ff */
[----:B-1----:R-:W-:Y:S02]  /*2650*/  HFMA2 R12, -RZ, RZ, -735, 471.75 ;  /* 0xe1be5f5fff0c7431 */ /* 0x002fe400000001ff */
[----:B------:R-:W-:Y:S01]  /*2660*/  IMAD.MOV.U32 R13, RZ, RZ, -0x5dca6869 ;  /* 0xa2359797ff0d7424 */ /* 0x000fe200078e00ff */
[----:B------:R-:W-:Y:S01]  /*2670*/  MOV R15, 0x392e1717 ;  /* 0x392e1717000f7802 */ /* 0x000fe20000000f00 */
[----:B------:R-:W-:Y:S01]  /*2680*/  IMAD.MOV.U32 R14, RZ, RZ, -0x3377bbbc ;  /* 0xcc884444ff0e7424 */ /* 0x000fe200078e00ff */
[----:B0-----:R-:W-:Y:S01]  /*2690*/  MOV R18, 0x82fc7e7e ;  /* 0x82fc7e7e00127802 */ /* 0x001fe20000000f00 */
[----:B------:R-:W-:Y:S01]  /*26a0*/  IMAD.MOV.U32 R16, RZ, RZ, 0x5793c4c4 ;  /* 0x5793c4c4ff107424 */ /* 0x000fe200078e00ff */
[----:B------:R0:W-:Y:S01]  /*26b0*/  STL.128 [R1+0xff0], R4 ;  /* 0x000ff00401007387 */ /* 0x0001e20000100c00 */
[----:B------:R-:W-:Y:S02]  /*26c0*/  IMAD.MOV.U32 R17, RZ, RZ, -0xdaa5859 ;  /* 0xf255a7a7ff117424 */ /* 0x000fe400078e00ff */
[----:B------:R-:W-:Y:S01]  /*26d0*/  IMAD.MOV.U32 R19, RZ, RZ, 0x477a3d3d ;  /* 0x477a3d3dff137424 */ /* 0x000fe200078e00ff */
[----:B---3--:R-:W-:Y:S01]  /*26e0*/  MOV R9, 0x14180c0c ;  /* 0x14180c0c00097802 */ /* 0x008fe20000000f00 */
[----:B------:R-:W-:Y:S01]  /*26f0*/  IMAD.MOV.U32 R8, RZ, RZ, 0x4c81cdcd ;  /* 0x4c81cdcdff087424 */ /* 0x000fe200078e00ff */
[----:B------:R1:W-:Y:S01]  /*2700*/  STL.128 [R1+0x1010], R12 ;  /* 0x0010100c01007387 */ /* 0x0003e20000100c00 */
[----:B------:R-:W-:-:S02]  /*2710*/  IMAD.MOV.U32 R10, RZ, RZ, 0x35261313 ;  /* 0x35261313ff0a7424 */ /* 0x000fc400078e00ff */
[----:B----4-:R-:W-:Y:S02]  /*2720*/  HFMA2 R22, -RZ, RZ, 25.8125, 0.7783203125 ;  /* 0x4e743a3aff167431 */ /* 0x010fe400000001ff */
[----:B------:R-:W-:Y:S01]  /*2730*/  IMAD.MOV.U32 R11, RZ, RZ, 0x2fc3ecec ;  /* 0x2fc3ececff0b7424 */ /* 0x000fe200078e00ff */
[----:B------:R3:W-:Y:S01]  /*2740*/  STL.128 [R1+0x1020], R16 ;  /* 0x0010201001007387 */ /* 0x0007e20000100c00 */
[----:B------:R-:W-:Y:S02]  /*2750*/  IMAD.MOV.U32 R20, RZ, RZ, 0x3bdbe0e0 ;  /* 0x3bdbe0e0ff147424 */ /* 0x000fe400078e00ff */
[----:B------:R-:W-:Y:S01]  /*2760*/  IMAD.MOV.U32 R21, RZ, RZ, 0x56643232 ;  /* 0x56643232ff157424 */ /* 0x000fe200078e00ff */
[----:B------:R4:W-:Y:S01]  /*2770*/  STL.128 [R1+0x1000], R8 ;  /* 0x0010000801007387 */ /* 0x0009e20000100c00 */
[----:B------:R-:W-:Y:S01]  /*2780*/  IMAD.MOV.U32 R23, RZ, RZ, 0x1e140a0a ;  /* 0x1e140a0aff177424 */ /* 0x000fe200078e00ff */
[----:B0-----:R-:W-:Y:S01]  /*2790*/  MOV R4, 0xa0c06060 ;  /* 0xa0c0606000047802 */ /* 0x001fe20000000f00 */
[----:B------:R-:W-:Y:S01]  /*27a0*/  IMAD.MOV.U32 R5, RZ, RZ, -0x67e67e7f ;  /* 0x98198181ff057424 */ /* 0x000fe200078e00ff */
[----:B------:R-:W-:Y:S01]  /*27b0*/  MOV R7, 0x7fa3dcdc ;  /* 0x7fa3dcdc00077802 */ /* 0x000fe20000000f00 */
[----:B------:R-:W-:Y:S01]  /*27c0*/  IMAD.MOV.U32 R6, RZ, RZ, -0x2e61b0b1 ;  /* 0xd19e4f4fff067424 */ /* 0x000fe200078e00ff */
[----:B------:R0:W-:Y:S01]  /*27d0*/  STL.128 [R1+0x1080], R20 ;  /* 0x0010801401007387 */ /* 0x0001e20000100c00 */
[----:B-1----:R-:W-:Y:S01]  /*27e0*/  IMAD.MOV.U32 R12, RZ, RZ, -0x3573b9ba ;  /* 0xca8c4646ff0c7424 */ /* 0x002fe200078e00ff */
[----:B------:R-:W-:Y:S01]  /*27f0*/  MOV R13, 0x29c7eeee ;  /* 0x29c7eeee000d7802 */ /* 0x000fe20000000f00 */
[----:B------:R-:W-:Y:S01]  /*2800*/  IMAD.MOV.U32 R14, RZ, RZ, -0x2c944748 ;  /* 0xd36bb8b8ff0e7424 */ /* 0x000fe200078e00ff */
[----:B------:R1:W-:Y:S01]  /*2810*/  STL.128 [R1+0x1040], R4 ;  /* 0x0010400401007387 */ /* 0x0003e20000100c00 */
[----:B------:R-:W-:-:S02]  /*2820*/  IMAD.MOV.U32 R15, RZ, RZ, 0x3c281414 ;  /* 0x3c281414ff0f7424 */ /* 0x000fc400078e00ff */
[----:B---3--:R-:W-:Y:S02]  /*2830*/  HFMA2 R16, -RZ, RZ, 46304, -439.5 ;  /* 0x79a7dedeff107431 */ /* 0x008fe400000001ff */
[----:B------:R-:W-:Y:S01]  /*2840*/  IMAD.MOV.U32 R17, RZ, RZ, -0x1d43a1a2 ;  /* 0xe2bc5e5eff117424 */ /* 0x000fe200078e00ff */
[----:B------:R-:W-:Y:S01]  /*2850*/  MOV R19, 0x76addbdb ;  /* 0x76addbdb00137802 */ /* 0x000fe20000000f00 */
[----:B------:R-:W-:Y:S02]  /*2860*/  IMAD.MOV.U32 R18, RZ, RZ, 0x1d160b0b ;  /* 0x1d160b0bff127424 */ /* 0x000fe400078e00ff */
[----:B----4-:R-:W-:Y:S02]  /*2870*/  HFMA2 R10, -RZ, RZ, -0.056488037109375, -0.00055694580078125 ;  /* 0xab3b9090ff0a7431 */ /* 0x010fe400000001ff */
[----:B------:R-:W-:Y:S01]  /*2880*/  IMAD.MOV.U32 R8, RZ, RZ, 0x66442222 ;  /* 0x66442222ff087424 */ /* 0x000fe200078e00ff */
[----:B------:R3:W-:Y:S01]  /*2890*/  STL.128 [R1+0x1060], R12 ;  /* 0x0010600c01007387 */ /* 0x0007e20000100c00 */
[----:B------:R-:W-:-:S02]  /*28a0*/  IMAD.MOV.U32 R9, RZ, RZ, 0x7e542a2a ;  /* 0x7e542a2aff097424 */ /* 0x000fc400078e00ff */
[----:B------:R-:W-:Y:S01]  /*28b0*/  IMAD.MOV.U32 R11, RZ, RZ, -0x7cf47778 ;  /* 0x830b8888ff0b7424 */ /* 0x000fe200078e00ff */
[----:B------:R4:W-:Y:S01]  /*28c0*/  STL.128 [R1+0x1070], R16 ;  /* 0x0010701001007387 */ /* 0x0009e20000100c00 */
[----:B0-----:R-:W-:Y:S02]  /*28d0*/  HFMA2 R20, -RZ, RZ, -0.0002443790435791015625, -0.0003387928009033203125 ;  /* 0x8c018d8dff147431 */ /* 0x001fe400000001ff */
[----:B------:R-:W-:Y:S01]  /*28e0*/  IMAD.MOV.U32 R21, RZ, RZ, 0x64b1d5d5 ;  /* 0x64b1d5d5ff157424 */ /* 0x000fe200078e00ff */
[----:B------:R-:W-:Y:S01]  /*28f0*/  MOV R23, 0xe049a9a9 ;  /* 0xe049a9a900177802 */ /* 0x000fe20000000f00 */
[----:B-1----:R-:W-:Y:S01]  /*2900*/  IMAD.MOV.U32 R4, RZ, RZ, -0x246db6b7 ;  /* 0xdb924949ff047424 */ /* 0x002fe200078e00ff */
[----:B------:R-:W-:Y:S01]  /*2910*/  MOV R5, 0xa0c0606 ;  /* 0x0a0c060600057802 */ /* 0x000fe20000000f00 */
[----:B------:R-:W-:Y:S01]  /*2920*/  IMAD.MOV.U32 R6, RZ, RZ, 0x6c482424 ;  /* 0x6c482424ff067424 */ /* 0x000fe200078e00ff */
[----:B------:R0:W-:Y:S01]  /*2930*/  STL.128 [R1+0x1050], R8 ;  /* 0x0010500801007387 */ /* 0x0001e20000100c00 */
[----:B------:R-:W-:-:S02]  /*2940*/  IMAD.MOV.U32 R7, RZ, RZ, -0x1b47a3a4 ;  /* 0xe4b85c5cff077424 */ /* 0x000fc400078e00ff */
[----:B------:R-:W-:Y:S02]  /*2950*/  IMAD.MOV.U32 R22, RZ, RZ, -0x2d63b1b2 ;  /* 0xd29c4e4eff167424 */ /* 0x000fe400078e00ff */
[----:B---3--:R-:W-:Y:S02]  /*2960*/  HFMA2 R14, -RZ, RZ, 0.489013671875, -1252 ;  /* 0x37d3e4e4ff0e7431 */ /* 0x008fe400000001ff */
        /* <DEDUP_REMOVED lines=9> */
[----:B------:R-:W-:Y:S02]  /*2a00*/  IMAD.MOV.U32 R19, RZ, RZ, -0x48259293 ;  /* 0xb7da6d6dff137424 */ /* 0x000fe400078e00ff */
[----:B0-----:R-:W-:Y:S02]  /*2a10*/  HFMA2 R8, -RZ, RZ, 359.75, -3.37890625 ;  /* 0x5d9fc2c2ff087431 */ /* 0x001fe400000001ff */
[----:B------:R-:W-:Y:S01]  /*2a20*/  IMAD.MOV.U32 R9, RZ, RZ, 0x6ebdd3d3 ;  /* 0x6ebdd3d3ff097424 */ /* 0x000fe200078e00ff */
[----:B------:R-:W-:Y:S01]  /*2a30*/  MOV R11, 0xa6c46262 ;  /* 0xa6c46262000b7802 */ /* 0x000fe20000000f00 */
[----:B------:R-:W-:Y:S01]  /*2a40*/  IMAD.MOV.U32 R10, RZ, RZ, -0x10bc5354 ;  /* 0xef43acacff0a7424 */ /* 0x000fe200078e00ff */
[----:B------:R0:W-:Y:S01]  /*2a50*/  STL.128 [R1+0x10c0], R16 ;  /* 0x0010c01001007387 */ /* 0x0001e20000100c00 */
[----:B-1----:R-:W-:-:S02]  /*2a60*/  HFMA2 R6, -RZ, RZ, 0.00012129545211791992188, -20288 ;  /* 0x07f3f4f4ff067431 */ /* 0x002fc400000001ff */
[----:B------:R-:W-:Y:S01]  /*2a70*/  IMAD.MOV.U32 R4, RZ, RZ, -0x4b279394 ;  /* 0xb4d86c6cff047424 */ /* 0x000fe200078e00ff */
[----:B------:R1:W-:Y:S01]  /*2a80*/  STL.128 [R1+0x10a0], R8 ;  /* 0x0010a00801007387 */ /* 0x0003e20000100c00 */
[----:B------:R-:W-:Y:S01]  /*2a90*/  IMAD.MOV.U32 R5, RZ, RZ, -0x553a9aa ;  /* 0xfaac5656ff057424 */ /* 0x000fe200078e00ff */
[----:B---3--:R-:W-:Y:S01]  /*2aa0*/  MOV R21, 0x7ca1dddd ;  /* 0x7ca1dddd00157802 */ /* 0x008fe20000000f00 */
[----:B------:R-:W-:Y:S02]  /*2ab0*/  IMAD.MOV.U32 R7, RZ, RZ, 0x25cfeaea ;  /* 0x25cfeaeaff077424 */ /* 0x000fe400078e00ff */
[----:B------:R-:W-:Y:S02]  /*2ac0*/  IMAD.MOV.U32 R20, RZ, RZ, 0x23cbe8e8 ;  /* 0x23cbe8e8ff147424 */ /* 0x000fe400078e00ff */
[----:B----4-:R-:W-:Y:S02]  /*2ad0*/  HFMA2 R12, -RZ, RZ, -86.9375, -0.8408203125 ;  /* 0xd56fbabaff0c7431 */ /* 0x010fe400000001ff */
[----:B------:R-:W-:Y:S01]  /*2ae0*/  IMAD.MOV.U32 R22, RZ, RZ, -0x63178b8c ;  /* 0x9ce87474ff167424 */ /* 0x000fe200078e00ff */
[----:B------:R-:W-:Y:S01]  /*2af0*/  MOV R15, 0x725c2e2e ;  /* 0x725c2e2e000f7802 */ /* 0x000fe20000000f00 */
[----:B------:R-:W-:Y:S01]  /*2b00*/  IMAD.MOV.U32 R23, RZ, RZ, 0x213e1f1f ;  /* 0x213e1f1fff177424 */ /* 0x000fe200078e00ff */
[----:B------:R3:W-:Y:S01]  /*2b10*/  STL.128 [R1+0x10e0], R4 ;  /* 0x0010e00401007387 */ /* 0x0007e20000100c00 */
[----:B------:R-:W-:-:S02]  /*2b20*/  IMAD.MOV.U32 R13, RZ, RZ, -0x770f8788 ;  /* 0x88f07878ff0d7424 */ /* 0x000fc400078e00ff */
[----:B0-----:R-:W-:Y:S02]  /*2b30*/  HFMA2 R18, -RZ, RZ, -7.44921875, -0.2939453125 ;  /* 0xc773b4b4ff127431 */ /* 0x001fe400000001ff */
[----:B------:R-:W-:Y:S01]  /*2b40*/  IMAD.MOV.U32 R14, RZ, RZ, 0x6f4a2525 ;  /* 0x6f4a2525ff0e7424 */ /* 0x000fe200078e00ff */
[----:B------:R0:W-:Y:S01]  /*2b50*/  STL.128 [R1+0x1120], R20 ;  /* 0x0011201401007387 */ /* 0x0001e20000100c00 */
[----:B------:R-:W-:Y:S01]  /*2b60*/  IMAD.MOV.U32 R16, RZ, RZ, 0x24381c1c ;  /* 0x24381c1cff107424 */ /* 0x000fe200078e00ff */
[----:B-1----:R-:W-:Y:S01]  /*2b70*/  MOV R9, 0x8ef47a7a ;  /* 0x8ef47a7a00097802 */ /* 0x002fe20000000f00 */
[----:B------:R-:W-:Y:S01]  /*2b80*/  IMAD.MOV.U32 R17, RZ, RZ, -0xea8595a ;  /* 0xf157a6a6ff117424 */ /* 0x000fe200078e00ff */
[----:B------:R1:W-:Y:S01]  /*2b90*/  STL.128 [R1+0x1100], R12 ;  /* 0x0011000c01007387 */ /* 0x0003e20000100c00 */
[----:B------:R-:W-:Y:S02]  /*2ba0*/  IMAD.MOV.U32 R19, RZ, RZ, 0x5197c6c6 ;  /* 0x5197c6c6ff137424 */ /* 0x000fe400078e00ff */
[----:B------:R-:W-:-:S02]  /*2bb0*/  IMAD.MOV.U32 R8, RZ, RZ, -0x50359a9b ;  /* 0xafca6565ff087424 */ /* 0x000fc400078e00ff */
[----:B------:R-:W-:Y:S01]  /*2bc0*/  IMAD.MOV.U32 R10, RZ, RZ, -0x16b85152 ;  /* 0xe947aeaeff0a7424 */ /* 0x000fe200078e00ff */
[----:B------:R4:W-:Y:S01]  /*2bd0*/  STL.128 [R1+0x1110], R16 ;  /* 0x0011101001007387 */ /* 0x0009e20000100c00 */
[----:B------:R-:W-:Y:S02]  /*2be0*/  IMAD.MOV.U32 R11, RZ, RZ, 0x18100808 ;  /* 0x18100808ff0b7424 */ /* 0x000fe400078e00ff */
[----:B---3--:R-:W-:Y:S02]  /*2bf0*/  HFMA2 R4, -RZ, RZ, -357.5, 14.5859375 ;  /* 0xdd964b4bff047431 */ /* 0x008fe400000001ff */
[----:B------:R-:W-:Y:S01]  /*2c00*/  IMAD.MOV.U32 R5, RZ, RZ, -0x239e4243 ;  /* 0xdc61bdbdff057424 */ /* 0x000fe200078e00ff */
[----:B------:R-:W-:Y:S01]  /*2c10*/  MOV R7, 0x850f8a8a ;  /* 0x850f8a8a00077802 */ /* 0x000fe20000000f00 */
[----:B------:R-:W-:Y:S02]  /*2c20*/  IMAD.MOV.U32 R6, RZ, RZ, -0x79f27475 ;  /* 0x860d8b8bff067424 */ /* 0x000fe400078e00ff */
[----:B0-----:R-:W-:-:S02]  /*2c30*/  HFMA2 R22, -RZ, RZ, 0.028228759765625, 0.004993438720703125 ;  /* 0x273a1d1dff167431 */ /* 0x001fc400000001ff */
[----:B------:R-:W-:Y:S01]  /*2c40*/  IMAD.MOV.U32 R20, RZ, RZ, -0x6ee8797a ;  /* 0x91178686ff147424 */ /* 0x000fe200078e00ff */
[----:B------:R0:W-:Y:S01]  /*2c50*/  STL.128 [R1+0x10f0], R8 ;  /* 0x0010f00801007387 */ /* 0x0001e20000100c00 */
[----:B------:R-:W-:Y:S01]  /*2c60*/  IMAD.MOV.U32 R21, RZ, RZ, 0x5899c1c1 ;  /* 0x5899c1c1ff157424 */ /* 0x000fe200078e00ff */
[----:B-1----:R-:W-:Y:S01]  /*2c70*/  MOV R13, 0x5060303 ;  /* 0x05060303000d7802 */ /* 0x002fe20000000f00 */
[----:B------:R-:W-:Y:S01]  /*2c80*/  IMAD.MOV.U32 R12, RZ, RZ, -0x276fb7b8 ;  /* 0xd8904848ff0c7424 */ /* 0x000fe200078e00ff */
[----:B------:R1:W-:Y:S01]  /*2c90*/  STL.128 [R1+0x1130], R4 ;  /* 0x0011300401007387 */ /* 0x0003e20000100c00 */
[----:B------:R-:W-:Y:S02]  /*2ca0*/  IMAD.MOV.U32 R14, RZ, RZ, 0x1f7f6f6 ;  /* 0x01f7f6f6ff0e7424 */ /* 0x000fe400078e00ff */
[----:B------:R-:W-:Y:S02]  /*2cb0*/  IMAD.MOV.U32 R15, RZ, RZ, 0x121c0e0e ;  /* 0x121c0e0eff0f7424 */ /* 0x000fe400078e00ff */
[----:B----4-:R-:W-:-:S02]  /*2cc0*/  HFMA2 R16, -RZ, RZ, -0.0151519775390625, 688.5 ;  /* 0xa3c26161ff107431 */ /* 0x010fc400000001ff */
[----:B------:R-:W-:Y:S01]  /*2cd0*/  IMAD.MOV.U32 R23, RZ, RZ, -0x46d86162 ;  /* 0xb9279e9eff177424 */ /* 0x000fe200078e00ff */
[----:B------:R-:W-:Y:S01]  /*2ce0*/  MOV R19, 0xd069b9b9 ;  /* 0xd069b9b900137802 */ /* 0x000fe20000000f00 */
[----:B------:R-:W-:Y:S01]  /*2cf0*/  IMAD.MOV.U32 R17, RZ, RZ, 0x5f6a3535 ;  /* 0x5f6a3535ff117424 */ /* 0x000fe200078e00ff */
[----:B------:R3:W-:Y:S01]  /*2d00*/  STL.128 [R1+0x1150], R12 ;  /* 0x0011500c01007387 */ /* 0x0007e20000100c00 */
[----:B------:R-:W-:Y:S02]  /*2d10*/  IMAD.MOV.U32 R18, RZ, RZ, -0x651a8a9 ;  /* 0xf9ae5757ff127424 */ /* 0x000fe400078e00ff */
[----:B0-----:R-:W-:Y:S02]  /*2d20*/  HFMA2 R10, -RZ, RZ, -4.44140625, -0.356689453125 ;  /* 0xc471b5b5ff0a7431 */ /* 0x001fe400000001ff */
[----:B------:R-:W-:Y:S01]  /*2d30*/  IMAD.MOV.U32 R8, RZ, RZ, -0x6f1f8f90 ;  /* 0x90e07070ff087424 */ /* 0x000fe200078e00ff */
[----:B------:R0:W-:Y:S01]  /*2d40*/  STL.128 [R1+0x1170], R20 ;  /* 0x0011701401007387 */ /* 0x0001e20000100c00 */
[----:B------:R-:W-:Y:S01]  /*2d50*/  IMAD.MOV.U32 R9, RZ, RZ, 0x427c3e3e ;  /* 0x427c3e3eff097424 */ /* 0x000fe200078e00ff */
[----:B-1----:R-:W-:Y:S01]  /*2d60*/  MOV R5, 0x13ebf8f8 ;  /* 0x13ebf8f800057802 */ /* 0x002fe20000000f00 */
[----:B------:R-:W-:Y:S01]  /*2d70*/  IMAD.MOV.U32 R11, RZ, RZ, -0x5533999a ;  /* 0xaacc6666ff0b7424 */ /* 0x000fe200078e00ff */
[----:B------:R1:W-:Y:S01]  /*2d80*/  STL.128 [R1+0x1160], R16 ;  /* 0x0011601001007387 */ /* 0x0003e20000100c00 */
[----:B------:R-:W-:-:S02]  /*2d90*/  IMAD.MOV.U32 R4, RZ, RZ, 0x38d9e1e1 ;  /* 0x38d9e1e1ff047424 */ /* 0x000fc400078e00ff */
[----:B------:R-:W-:Y:S01]  /*2da0*/  IMAD.MOV.U32 R6, RZ, RZ, -0x4cd46768 ;  /* 0xb32b9898ff067424 */ /* 0x000fe200078e00ff */
[----:B------:R4:W-:Y:S01]  /*2db0*/  STL.128 [R1+0x1140], R8 ;  /* 0x0011400801007387 */ /* 0x0009e20000100c00 */
[----:B------:R-:W-:Y:S02]  /*2dc0*/  IMAD.MOV.U32 R7, RZ, RZ, 0x33221111 ;  /* 0x33221111ff077424 */ /* 0x000fe400078e00ff */
[----:B---3--:R-:W-:Y:S02]  /*2dd0*/  HFMA2 R14, -RZ, RZ, -0.000742435455322265625, -0.00011485815048217773438 ;  /* 0x92158787ff0e7431 */ /* 0x008fe400000001ff */
[----:B------:R-:W-:Y:S02]  /*2de0*/  IMAD.MOV.U32 R12, RZ, RZ, -0x49d26465 ;  /* 0xb62d9b9bff0c7424 */ /* 0x000fe400078e00ff */
[----:B------:R-:W-:Y:S01]  /*2df0*/  IMAD.MOV.U32 R13, RZ, RZ, 0x223c1e1e ;  /* 0x223c1e1eff0d7424 */ /* 0x000fe200078e00ff */
[----:B------:R3:W-:Y:S01]  /*2e00*/  STL.128 [R1+0x1180], R4 ;  /* 0x0011800401007387 */ /* 0x0007e20000100c00 */
[----:B------:R-:W-:-:S02]  /*2e10*/  IMAD.MOV.U32 R15, RZ, RZ, 0x20c9e9e9 ;  /* 0x20c9e9e9ff0f7424 */ /* 0x000fc400078e00ff */
[----:B0-----:R-:W-:Y:S02]  /*2e20*/  HFMA2 R20, -RZ, RZ, -0.0004279613494873046875, -0.00027751922607421875 ;  /* 0x8f038c8cff147431 */ /* 0x001fe400000001ff */
[----:B------:R-:W-:Y:S01]  /*2e30*/  IMAD.MOV.U32 R21, RZ, RZ, -0x7a65e5f ;  /* 0xf859a1a1ff157424 */ /* 0x000fe200078e00ff */
[----:B------:R-:W-:Y:S01]  /*2e40*/  MOV R23, 0x171a0d0d ;  /* 0x171a0d0d00177802 */ /* 0x000fe20000000f00 */
[----:B------:R-:W-:Y:S01]  /*2e50*/  IMAD.MOV.U32 R22, RZ, RZ, -0x7ff67677 ;  /* 0x80098989ff167424 */ /* 0x000fe200078e00ff */
[----:B-1----:R-:W-:Y:S01]  /*2e60*/  MOV R17, 0xffaa5555 ;  /* 0xffaa555500117802 */ /* 0x002fe20000000f00 */
[----:B------:R-:W-:Y:S01]  /*2e70*/  IMAD.MOV.U32 R16, RZ, RZ, 0x4987cece ;  /* 0x4987ceceff107424 */ /* 0x000fe200078e00ff */
[----:B------:R0:W-:Y:S01]  /*2e80*/  STL.128 [R1+0x11a0], R12 ;  /* 0x0011a00c01007387 */ /* 0x0001e20000100c00 */
[----:B------:R-:W-:Y:S02]  /*2e90*/  IMAD.MOV.U32 R18, RZ, RZ, 0x78502828 ;  /* 0x78502828ff127424 */ /* 0x000fe400078e00ff */
[----:B----4-:R-:W-:-:S02]  /*2ea0*/  HFMA2 R8, -RZ, RZ, -0.9775390625, 2770 ;  /* 0xbbd26969ff087431 */ /* 0x010fc400000001ff */
[----:B------:R-:W-:Y:S01]  /*2eb0*/  IMAD.MOV.U32 R19, RZ, RZ, 0x7aa5dfdf ;  /* 0x7aa5dfdfff137424 */ /* 0x000fe200078e00ff */
[----:B------:R-:W-:Y:S01]  /*2ec0*/  MOV R11, 0xa7339494 ;  /* 0xa7339494000b7802 */ /* 0x000fe20000000f00 */
[----:B------:R-:W-:Y:S01]  /*2ed0*/  IMAD.MOV.U32 R9, RZ, RZ, 0x70a9d9d9 ;  /* 0x70a9d9d9ff097424 */ /* 0x000fe200078e00ff */
[----:B------:R1:W-:Y:S01]  /*2ee0*/  STL.128 [R1+0x11c0], R20 ;  /* 0x0011c01401007387 */ /* 0x0003e20000100c00 */
[----:B------:R-:W-:Y:S02]  /*2ef0*/  IMAD.MOV.U32 R10, RZ, RZ, -0x76f87172 ;  /* 0x89078e8eff0a7424 */ /* 0x000fe400078e00ff */
[----:B---3--:R-:W-:Y:S02]  /*2f00*/  HFMA2 R6, -RZ, RZ, -6.515625, 3.12890625 ;  /* 0xc6844242ff067431 */ /* 0x008fe400000001ff */
[----:B------:R-:W-:Y:S01]  /*2f10*/  IMAD.MOV.U32 R4, RZ, RZ, -0x259a4041 ;  /* 0xda65bfbfff047424 */ /* 0x000fe200078e00ff */
[----:B------:R3:W-:Y:S01]  /*2f20*/  STL.128 [R1+0x11b0], R16 ;  /* 0x0011b01001007387 */ /* 0x0007e20000100c00 */
[----:B------:R-:W-:-:S02]  /*2f30*/  IMAD.MOV.U32 R5, RZ, RZ, 0x31d7e6e6 ;  /* 0x31d7e6e6ff057424 */ /* 0x000fc400078e00ff */
[----:B------:R-:W-:Y:S01]  /*2f40*/  IMAD.MOV.U32 R7, RZ, RZ, -0x472f9798 ;  /* 0xb8d06868ff077424 */ /* 0x000fe200078e00ff */
[----:B------:R4:W-:Y:S01]  /*2f50*/  STL.128 [R1+0x1190], R8 ;  /* 0x0011900801007387 */ /* 0x0009e20000100c00 */
[----:B0-----:R-:W-:Y:S02]  /*2f60*/  HFMA2 R12, -RZ, RZ, -14.9609375, -0.146484375 ;  /* 0xcb7bb0b0ff0c7431 */ /* 0x001fe400000001ff */
[----:B------:R-:W-:Y:S01]  /*2f70*/  IMAD.MOV.U32 R13, RZ, RZ, -0x357abac ;  /* 0xfca85454ff0d7424 */ /* 0x000fe200078e00ff */
[----:B------:R-:W-:Y:S01]  /*2f80*/  MOV R15, 0x3a2c1616 ;  /* 0x3a2c1616000f7802 */ /* 0x000fe20000000f00 */
[----:B------:R-:W-:Y:S01]  /*2f90*/  IMAD.MOV.U32 R14, RZ, RZ, -0x29924445 ;  /* 0xd66dbbbbff0e7424 */ /* 0x000fe200078e00ff */
[----:B------:R0:W-:Y:S01]  /*2fa0*/  STL.128 [R1+0x11d0], R4 ;  /* 0x0011d00401007387 */ /* 0x0001e20000100c00 */
[----:B-1----:R-:W-:Y:S01]  /*2fb0*/  IMAD.MOV.U32 R20, RZ, RZ, -0xdf2000e ;  /* 0xf20dfff2ff147424 */ /* 0x002fe200078e00ff */
[----:B------:R-:W-:Y:S01]  /*2fc0*/  MOV R21, 0x6bbdd66b ;  /* 0x6bbdd66b00157802 */ /* 0x000fe20000000f00 */
[----:B------:R-:W-:Y:S01]  /*2fd0*/  IMAD.MOV.U32 R22, RZ, RZ, 0x6fb1de6f ;  /* 0x6fb1de6fff167424 */ /* 0x000fe200078e00ff */
[----:B------:R1:W-:Y:S01]  /*2fe0*/  STL.128 [R1+0x11f0], R12 ;  /* 0x0011f00c01007387 */ /* 0x0003e20000100c00 */
[----:B---3--:R-:W-:-:S02]  /*2ff0*/  HFMA2 R18, -RZ, RZ, 31120, -6620 ;  /* 0x7799ee77ff127431 */ /* 0x008fc400000001ff */
[----:B------:R-:W-:Y:S02]  /*3000*/  IMAD.MOV.U32 R23, RZ, RZ, -0x3aab6e3b ;  /* 0xc55491c5ff177424 */ /* 0x000fe400078e00ff */
[----:B------:R-:W-:Y:S01]  /*3010*/  IMAD.MOV.U32 R16, RZ, RZ, 0x63a5c663 ;  /* 0x63a5c663ff107424 */ /* 0x000fe200078e00ff */
[----:B----4-:R-:W-:Y:S01]  /*3020*/  MOV R9, 0xb0299999 ;  /* 0xb029999900097802 */ /* 0x010fe20000000f00 */
[----:B------:R-:W-:Y:S01]  /*3030*/  IMAD.MOV.U32 R17, RZ, RZ, 0x7c84f87c ;  /* 0x7c84f87cff117424 */ /* 0x000fe200078e00ff */
[----:B------:R3:W-:Y:S01]  /*3040*/  STL.128 [R1+0x1610], R20 ;  /* 0x0016101401007387 */ /* 0x0007e20000100c00 */
[----:B------:R-:W-:Y:S02]  /*3050*/  IMAD.MOV.U32 R19, RZ, RZ, 0x7b8df67b ;  /* 0x7b8df67bff137424 */ /* 0x000fe400078e00ff */
[----:B------:R-:W-:Y:S02]  /*3060*/  IMAD.MOV.U32 R8, RZ, RZ, -0x3c7dbebf ;  /* 0xc3824141ff087424 */ /* 0x000fe400078e00ff */
[----:B0-----:R-:W-:-:S02]  /*3070*/  HFMA2 R4, -RZ, RZ, 0.134765625, 536 ;  /* 0x30506030ff047431 */ /* 0x001fc400000001ff */
[----:B------:R-:W-:Y:S01]  /*3080*/  IMAD.MOV.U32 R10, RZ, RZ, 0x775a2d2d ;  /* 0x775a2d2dff0a7424 */ /* 0x000fe200078e00ff */
[----:B------:R0:W-:Y:S01]  /*3090*/  STL.128 [R1+0x1600], R16 ;  /* 0x0016001001007387 */ /* 0x0001e20000100c00 */
[----:B------:R-:W-:Y:S01]  /*30a0*/  IMAD.MOV.U32 R11, RZ, RZ, 0x111e0f0f ;  /* 0x111e0f0fff0b7424 */ /* 0x000fe200078e00ff */
[----:B------:R-:W-:Y:S01]  /*30b0*/  MOV R7, 0x2b7d562b ;  /* 0x2b7d562b00077802 */ /* 0x000fe20000000f00 */
[----:B------:R-:W-:Y:S01]  /*30c0*/  IMAD.MOV.U32 R5, RZ, RZ, 0x1030201 ;  /* 0x01030201ff057424 */ /* 0x000fe200078e00ff */
[----:B-1----:R-:W-:Y:S01]  /*30d0*/  MOV R13, 0x829d1f82 ;  /* 0x829d1f82000d7802 */ /* 0x002fe20000000f00 */
[----:B------:R-:W-:Y:S01]  /*30e0*/  IMAD.MOV.U32 R6, RZ, RZ, 0x67a9ce67 ;  /* 0x67a9ce67ff067424 */ /* 0x000fe200078e00ff */
[----:B------:R1:W-:Y:S01]  /*30f0*/  STL.128 [R1+0x11e0], R8 ;  /* 0x0011e00801007387 */ /* 0x0003e20000100c00 */
[----:B------:R-:W-:Y:S02]  /*3100*/  IMAD.MOV.U32 R12, RZ, RZ, -0x35ba7036 ;  /* 0xca458fcaff0c7424 */ /* 0x000fe400078e00ff */
[----:B------:R-:W-:-:S02]  /*3110*/  IMAD.MOV.U32 R14, RZ, RZ, -0x36bf7637 ;  /* 0xc94089c9ff0e7424 */ /* 0x000fc400078e00ff */
[----:B---3--:R-:W-:Y:S02]  /*3120*/  HFMA2 R22, -RZ, RZ, -0.01364898681640625, 488.5 ;  /* 0xa2fd5fa2ff167431 */ /* 0x008fe400000001ff */
[----:B------:R-:W-:Y:S01]  /*3130*/  IMAD.MOV.U32 R15, RZ, RZ, 0x7d87fa7d ;  /* 0x7d87fa7dff0f7424 */ /* 0x000fe200078e00ff */
[----:B------:R3:W-:Y:S01]  /*3140*/  STL.128 [R1+0x1620], R4 ;  /* 0x0016200401007387 */ /* 0x0007e20000100c00 */
[----:B------:R-:W-:Y:S02]  /*3150*/  IMAD.MOV.U32 R20, RZ, RZ, -0x5213be53 ;  /* 0xadec41adff147424 */ /* 0x000fe400078e00ff */
[----:B------:R-:W-:Y:S02]  /*3160*/  IMAD.MOV.U32 R21, RZ, RZ, -0x2b984c2c ;  /* 0xd467b3d4ff157424 */ /* 0x000fe400078e00ff */
[----:B0-----:R-:W-:Y:S02]  /*3170*/  HFMA2 R16, -RZ, RZ, -49824, -8168 ;  /* 0xfa15effaff107431 */ /* 0x001fe400000001ff */
[----:B------:R-:W-:Y:S01]  /*3180*/  IMAD.MOV.U32 R23, RZ, RZ, -0x5015ba51 ;  /* 0xafea45afff177424 */ /* 0x000fe200078e00ff */
[----:B------:R-:W-:Y:S01]  /*3190*/  MOV R19, 0xf00bfbf0 ;  /* 0xf00bfbf000137802 */ /* 0x000fe20000000f00 */
[----:B------:R-:W-:Y:S01]  /*31a0*/  IMAD.MOV.U32 R17, RZ, RZ, 0x59ebb259 ;  /* 0x59ebb259ff117424 */ /* 0x000fe200078e00ff */
[----:B------:R0:W-:Y:S01]  /*31b0*/  STL.128 [R1+0x1640], R12 ;  /* 0x0016400c01007387 */ /* 0x0001e20000100c00 */
[----:B------:R-:W-:-:S02]  /*31c0*/  IMAD.MOV.U32 R18, RZ, RZ, 0x47c98e47 ;  /* 0x47c98e47ff127424 */ /* 0x000fc400078e00ff */
[----:B-1----:R-:W-:Y:S02]  /*31d0*/  HFMA2 R10, -RZ, RZ, -0.06170654296875, 22.671875 ;  /* 0xabe64dabff0a7431 */ /* 0x002fe400000001ff */
[----:B------:R-:W-:Y:S01]  /*31e0*/  IMAD.MOV.U32 R8, RZ, RZ, -0x1e61802 ;  /* 0xfe19e7feff087424 */ /* 0x000fe200078e00ff */
[----:B------:R1:W-:Y:S01]  /*31f0*/  STL.128 [R1+0x1660], R20 ;  /* 0x0016601401007387 */ /* 0x0003e20000100c00 */
[----:B------:R-:W-:Y:S02]  /*3200*/  IMAD.MOV.U32 R9, RZ, RZ, -0x289d4a29 ;  /* 0xd762b5d7ff097424 */ /* 0x000fe400078e00ff */
[----:B------:R-:W-:Y:S01]  /*3210*/  IMAD.MOV.U32 R11, RZ, RZ, 0x769aec76 ;  /* 0x769aec76ff0b7424 */ /* 0x000fe200078e00ff */
[----:B---3--:R-:W-:Y:S01]  /*3220*/  MOV R5, 0xa4f753a4 ;  /* 0xa4f753a400057802 */ /* 0x008fe20000000f00 */
[----:B------:R-:W-:Y:S01]  /*3230*/  IMAD.MOV.U32 R4, RZ, RZ, -0x6340dc64 ;  /* 0x9cbf239cff047424 */ /* 0x000fe200078e00ff */
[----:B------:R3:W-:Y:S01]  /*3240*/  STL.128 [R1+0x1650], R16 ;  /* 0x0016501001007387 */ /* 0x0007e20000100c00 */
[----:B------:R-:W-:-:S02]  /*3250*/  IMAD.MOV.U32 R6, RZ, RZ, 0x7296e472 ;  /* 0x7296e472ff067424 */ /* 0x000fc400078e00ff */
[----:B------:R-:W-:Y:S01]  /*3260*/  IMAD.MOV.U32 R7, RZ, RZ, -0x3fa46440 ;  /* 0xc05b9bc0ff077424 */ /* 0x000fe200078e00ff */
[----:B------:R4:W-:Y:S01]  /*3270*/  STL.128 [R1+0x1630], R8 ;  /* 0x0016300801007387 */ /* 0x0009e20000100c00 */
[----:B0-----:R-:W-:Y:S02]  /*3280*/  HFMA2 R14, -RZ, RZ, -28704, -24432 ;  /* 0xf702f5f7ff0e7431 */ /* 0x001fe400000001ff */
[----:B------:R-:W-:Y:S01]  /*3290*/  IMAD.MOV.U32 R12, RZ, RZ, 0x365a6c36 ;  /* 0x365a6c36ff0c7424 */ /* 0x000fe200078e00ff */
[----:B------:R0:W-:Y:S01]  /*32a0*/  STL.128 [R1+0x1670], R4 ;  /* 0x0016700401007387 */ /* 0x0001e20000100c00 */
[----:B------:R-:W-:Y:S02]  /*32b0*/  IMAD.MOV.U32 R13, RZ, RZ, 0x3f417e3f ;  /* 0x3f417e3fff0d7424 */ /* 0x000fe400078e00ff */
[----:B-1----:R-:W-:Y:S02]  /*32c0*/  HFMA2 R20, -RZ, RZ, 11416, -824.5 ;  /* 0x7193e271ff147431 */ /* 0x002fe400000001ff */
[----:B------:R-:W-:Y:S01]  /*32d0*/  IMAD.MOV.U32 R15, RZ, RZ, -0x33b07c34 ;  /* 0xcc4f83ccff0f7424 */ /* 0x000fe200078e00ff */
[----:B------:R-:W-:Y:S01]  /*32e0*/  MOV R23, 0x153f2a15 ;  /* 0x153f2a1500177802 */ /* 0x000fe20000000f00 */
[----:B------:R-:W-:-:S02]  /*32f0*/  IMAD.MOV.U32 R21, RZ, RZ, -0x278c5428 ;  /* 0xd873abd8ff157424 */ /* 0x000fc400078e00ff */
[----:B------:R-:W-:Y:S01]  /*3300*/  IMAD.MOV.U32 R22, RZ, RZ, 0x31536231 ;  /* 0x31536231ff167424 */ /* 0x000fe200078e00ff */
[----:B---3--:R-:W-:Y:S01]  /*3310*/  MOV R17, 0xa5f451a5 ;  /* 0xa5f451a500117802 */ /* 0x008fe20000000f00 */
[----:B------:R-:W-:Y:S01]  /*3320*/  IMAD.MOV.U32 R16, RZ, RZ, 0x345c6834 ;  /* 0x345c6834ff107424 */ /* 0x000fe200078e00ff */
[----:B------:R1:W-:Y:S01]  /*3330*/  STL.128 [R1+0x1690], R12 ;  /* 0x0016900c01007387 */ /* 0x0003e20000100c00 */
[----:B------:R-:W-:Y:S02]  /*3340*/  IMAD.MOV.U32 R18, RZ, RZ, -0x1acb2e1b ;  /* 0xe534d1e5ff127424 */ /* 0x000fe400078e00ff */
[----:B----4-:R-:W-:Y:S02]  /*3350*/  HFMA2 R8, -RZ, RZ, -0.48486328125, 23408 ;  /* 0xb7c275b7ff087431 */ /* 0x010fe400000001ff */
[----:B------:R-:W-:Y:S01]  /*3360*/  IMAD.MOV.U32 R19, RZ, RZ, -0xef7060f ;  /* 0xf108f9f1ff137424 */ /* 0x000fe200078e00ff */
[----:B------:R-:W-:Y:S01]  /*3370*/  MOV R11, 0x266a4c26 ;  /* 0x266a4c26000b7802 */ /* 0x000fe20000000f00 */
[----:B------:R-:W-:-:S02]  /*3380*/  IMAD.MOV.U32 R9, RZ, RZ, -0x2e31e03 ;  /* 0xfd1ce1fdff097424 */ /* 0x000fc400078e00ff */
[----:B0-----:R-:W-:Y:S02]  /*3390*/  HFMA2 R6, -RZ, RZ, 0.01444244384765625, 6.13671875 ;  /* 0x23654623ff067431 */ /* 0x001fe400000001ff */
[----:B------:R-:W-:Y:S01]  /*33a0*/  IMAD.MOV.U32 R10, RZ, RZ, -0x6c51c26d ;  /* 0x93ae3d93ff0a7424 */ /* 0x000fe200078e00ff */
[----:B------:R0:W-:Y:S01]  /*33b0*/  STL.128 [R1+0x16a0], R16 ;  /* 0x0016a01001007387 */ /* 0x0001e20000100c00 */
[----:B------:R-:W-:Y:S02]  /*33c0*/  IMAD.MOV.U32 R4, RZ, RZ, 0x40c0804 ;  /* 0x040c0804ff047424 */ /* 0x000fe400078e00ff */
[----:B------:R-:W-:Y:S01]  /*33d0*/  IMAD.MOV.U32 R5, RZ, RZ, -0x38ad6a39 ;  /* 0xc75295c7ff057424 */ /* 0x000fe200078e00ff */
[----:B------:R3:W-:Y:S01]  /*33e0*/  STL.128 [R1+0x16b0], R20 ;  /* 0x0016b01401007387 */ /* 0x0007e20000100c00 */
[----:B------:R-:W-:Y:S02]  /*33f0*/  IMAD.MOV.U32 R7, RZ, RZ, -0x3ca1623d ;  /* 0xc35e9dc3ff077424 */ /* 0x000fe400078e00ff */
[----:B-1----:R-:W-:-:S02]  /*3400*/  HFMA2 R12, -RZ, RZ, 0.00010734796524047851562, 0.0003678798675537109375 ;  /* 0x07090e07ff0c7431 */ /* 0x002fc400000001ff */
[----:B------:R-:W-:Y:S01]  /*3410*/  IMAD.MOV.U32 R13, RZ, RZ, 0x12362412 ;  /* 0x12362412ff0d7424 */ /* 0x000fe200078e00ff */
[----:B------:R-:W-:Y:S01]  /*3420*/  MOV R15, 0xe23ddfe2 ;  /* 0xe23ddfe2000f7802 */ /* 0x000fe20000000f00 */
[----:B------:R-:W-:Y:S01]  /*3430*/  IMAD.MOV.U32 R14, RZ, RZ, -0x7f64e480 ;  /* 0x809b1b80ff0e7424 */ /* 0x000fe200078e00ff */
[----:B------:R1:W-:Y:S01]  /*3440*/  STL.128 [R1+0x1680], R8 ;  /* 0x0016800801007387 */ /* 0x0003e20000100c00 */
[----:B0-----:R-:W-:Y:S01]  /*3450*/  IMAD.MOV.U32 R16, RZ, RZ, -0x14d93215 ;  /* 0xeb26cdebff107424 */ /* 0x001fe200078e00ff */
[----:B------:R-:W-:Y:S01]  /*3460*/  MOV R18, 0xb2cd7fb2 ;  /* 0xb2cd7fb200127802 */ /* 0x000fe20000000f00 */
[----:B------:R-:W-:Y:S01]  /*3470*/  IMAD.MOV.U32 R17, RZ, RZ, 0x27694e27 ;  /* 0x27694e27ff117424 */ /* 0x000fe200078e00ff */
[----:B------:R0:W-:Y:S01]  /*3480*/  STL.128 [R1+0x16c0], R4 ;  /* 0x0016c00401007387 */ /* 0x0001e20000100c00 */
[----:B------:R-:W-:Y:S02]  /*3490*/  IMAD.MOV.U32 R19, RZ, RZ, 0x759fea75 ;  /* 0x759fea75ff137424 */ /* 0x000fe400078e00ff */
[----:B---3--:R-:W-:-:S02]  /*34a0*/  HFMA2 R21, -RZ, RZ, -5.519390106201171875e-05, 0.005382537841796875 ;  /* 0x839e1d83ff157431 */ /* 0x008fc400000001ff */
[----:B------:R-:W-:Y:S01]  /*34b0*/  IMAD.MOV.U32 R20, RZ, RZ, 0x91b1209 ;  /* 0x091b1209ff147424 */ /* 0x000fe200078e00ff */
[----:B------:R3:W-:Y:S01]  /*34c0*/  STL.128 [R1+0x16e0], R12 ;  /* 0x0016e00c01007387 */ /* 0x0007e20000100c00 */
[----:B------:R-:W-:Y:S02]  /*34d0*/  IMAD.MOV.U32 R22, RZ, RZ, 0x2c74582c ;  /* 0x2c74582cff167424 */ /* 0x000fe400078e00ff */
[----:B------:R-:W-:Y:S01]  /*34e0*/  IMAD.MOV.U32 R23, RZ, RZ, 0x1a2e341a ;  /* 0x1a2e341aff177424 */ /* 0x000fe200078e00ff */
[----:B------:R4:W-:Y:S01]  /*34f0*/  STL.128 [R1+0x16f0], R16 ;  /* 0x0016f01001007387 */ /* 0x0009e20000100c00 */
[----:B-1----:R-:W-:Y:S01]  /*3500*/  IMAD.MOV.U32 R8, RZ, RZ, 0x18283018 ;  /* 0x18283018ff087424 */ /* 0x002fe200078e00ff */
[----:B------:R-:W-:Y:S01]  /*3510*/  MOV R9, 0x96a13796 ;  /* 0x96a1379600097802 */ /* 0x000fe20000000f00 */
[----:B------:R-:W-:Y:S01]  /*3520*/  IMAD.MOV.U32 R10, RZ, RZ, 0x50f0a05 ;  /* 0x050f0a05ff0a7424 */ /* 0x000fe200078e00ff */
[----:B------:R1:W-:Y:S01]  /*3530*/  STL.128 [R1+0x1700], R20 ;  /* 0x0017001401007387 */ /* 0x0003e20000100c00 */
[----:B------:R-:W-:-:S02]  /*3540*/  IMAD.MOV.U32 R11, RZ, RZ, -0x654ad066 ;  /* 0x9ab52f9aff0b7424 */ /* 0x000fc400078e00ff */
[----:B0-----:R-:W-:Y:S01]  /*3550*/  HFMA2 R7, -RZ, RZ, -0.00972747802734375, 244 ;  /* 0xa0fb5ba0ff077431 */ /* 0x001fe200000001ff */
[----:B------:R-:W-:Y:S01]  /*3560*/  MOV R4, 0x1b2d361b ;  /* 0x1b2d361b00047802 */ /* 0x000fe20000000f00 */
[----:B------:R-:W-:Y:S01]  /*3570*/  IMAD.MOV.U32 R5, RZ, RZ, 0x6eb2dc6e ;  /* 0x6eb2dc6eff057424 */ /* 0x000fe200078e00ff */
[----:B------:R0:W-:Y:S01]  /*3580*/  STL.128 [R1+0x16d0], R8 ;  /* 0x0016d00801007387 */ /* 0x0001e20000100c00 */
[----:B------:R-:W-:Y:S02]  /*3590*/  IMAD.MOV.U32 R6, RZ, RZ, 0x5aeeb45a ;  /* 0x5aeeb45aff067424 */ /* 0x000fe400078e00ff */
[----:B---3--:R-:W-:Y:S02]  /*35a0*/  HFMA2 R13, -RZ, RZ, -927, -376.75 ;  /* 0xe33edde3ff0d7431 */ /* 0x008fe400000001ff */
[----:B------:R-:W-:Y:S02]  /*35b0*/  IMAD.MOV.U32 R12, RZ, RZ, 0x297b5229 ;  /* 0x297b5229ff0c7424 */ /* 0x000fe400078e00ff */
[----:B----4-:R-:W-:Y:S01]  /*35c0*/  HFMA2 R18, -RZ, RZ, 0, 0 ;  /* 0x00000000ff127431 */ /* 0x010fe200000001ff */
[----:B------:R-:W-:Y:S01]  /*35d0*/  MOV R16, 0x53f5a653 ;  /* 0x53f5a65300107802 */ /* 0x000fe20000000f00 */
[----:B------:R-:W-:Y:S01]  /*35e0*/  IMAD.MOV.U32 R17, RZ, RZ, -0x2e97462f ;  /* 0xd168b9d1ff117424 */ /* 0x000fe200078e00ff */
[----:B------:R3:W-:Y:S01]  /*35f0*/  STL.128 [R1+0x1710], R4 ;  /* 0x0017100401007387 */ /* 0x0007e20000100c00 */
[----:B------:R-:W-:Y:S01]  /*3600*/  IMAD.MOV.U32 R19, RZ, RZ, -0x12d33e13 ;  /* 0xed2cc1edff137424 */ /* 0x000fe200078e00ff */
[----:B-1----:R-:W-:Y:S01]  /*3610*/  MOV R22, 0xb1c879b1 ;  /* 0xb1c879b100167802 */ /* 0x002fe20000000f00 */
[----:B------:R-:W-:-:S02]  /*3620*/  IMAD.MOV.U32 R20, RZ, RZ, 0x20604020 ;  /* 0x20604020ff147424 */ /* 0x000fc400078e00ff */
[----:B------:R-:W-:Y:S01]  /*3630*/  IMAD.MOV.U32 R21, RZ, RZ, -0x3e01c04 ;  /* 0xfc1fe3fcff157424 */ /* 0x000fe200078e00ff */
[----:B------:R1:W-:Y:S01]  /*3640*/  STL.128 [R1+0x1740], R16 ;  /* 0x0017401001007387 */ /* 0x0003e20000100c00 */
[----:B------:R-:W-:Y:S01]  /*3650*/  IMAD.MOV.U32 R23, RZ, RZ, 0x5bedb65b ;  /* 0x5bedb65bff177424 */ /* 0x000fe200078e00ff */
[----:B0-----:R-:W-:Y:S01]  /*3660*/  MOV R10, 0xd661b7d6 ;  /* 0xd661b7d6000a7802 */ /* 0x001fe20000000f00 */
[----:B------:R-:W-:Y:S02]  /*3670*/  IMAD.MOV.U32 R14, RZ, RZ, 0x2f715e2f ;  /* 0x2f715e2fff0e7424 */ /* 0x000fe400078e00ff */
[----:B------:R-:W-:Y:S01]  /*3680*/  IMAD.MOV.U32 R15, RZ, RZ, -0x7b68ec7c ;  /* 0x84971384ff0f7424 */ /* 0x000fe200078e00ff */
[----:B------:R0:W-:Y:S01]  /*3690*/  STL.128 [R1+0x1750], R20 ;  /* 0x0017501401007387 */ /* 0x0001e20000100c00 */
[----:B------:R-:W-:Y:S02]  /*36a0*/  IMAD.MOV.U32 R8, RZ, RZ, 0x52f6a452 ;  /* 0x52f6a452ff087424 */ /* 0x000fe400078e00ff */
[----:B------:R-:W-:-:S02]  /*36b0*/  IMAD.MOV.U32 R9, RZ, RZ, 0x3b4d763b ;  /* 0x3b4d763bff097424 */ /* 0x000fc400078e00ff */
[----:B---3--:R-:W-:Y:S02]  /*36c0*/  HFMA2 R5, -RZ, RZ, -14.546875, -0.0003535747528076171875 ;  /* 0xcb468dcbff057431 */ /* 0x008fe400000001ff */
[----:B------:R-:W-:Y:S01]  /*36d0*/  IMAD.MOV.U32 R11, RZ, RZ, -0x4c31824d ;  /* 0xb3ce7db3ff0b7424 */ /* 0x000fe200078e00ff */
[----:B------:R3:W-:Y:S01]  /*36e0*/  STL.128 [R1+0x1730], R12 ;  /* 0x0017300c01007387 */ /* 0x0007e20000100c00 */
[----:B------:R-:W-:Y:S02]  /*36f0*/  IMAD.MOV.U32 R4, RZ, RZ, 0x6abed46a ;  /* 0x6abed46aff047424 */ /* 0x000fe400078e00ff */
[----:B------:R-:W-:Y:S02]  /*3700*/  IMAD.MOV.U32 R6, RZ, RZ, -0x41269842 ;  /* 0xbed967beff067424 */ /* 0x000fe400078e00ff */
[----:B-1----:R-:W-:Y:S01]  /*3710*/  HFMA2 R17, -RZ, RZ, 23.359375, -0.0030765533447265625 ;  /* 0x4dd79a4dff117431 */ /* 0x002fe200000001ff */
[----:B------:R1:W-:Y:S01]  /*3720*/  STL.128 [R1+0x1720], R8 ;  /* 0x0017200801007387 */ /* 0x0003e20000100c00 */
[----:B------:R-:W-:-:S02]  /*3730*/  IMAD.MOV.U32 R7, RZ, RZ, 0x394b7239 ;  /* 0x394b7239ff077424 */ /* 0x000fc400078e00ff */
[----:B------:R-:W-:Y:S01]  /*3740*/  IMAD.MOV.U32 R16, RZ, RZ, 0x43c58643 ;  /* 0x43c58643ff107424 */ /* 0x000fe200078e00ff */
[----:B0-----:R-:W-:Y:S01]  /*3750*/  MOV R20, 0x45cf8a45 ;  /* 0x45cf8a4500147802 */ /* 0x001fe20000000f00 */
[----:B------:R-:W-:Y:S01]  /*3760*/  IMAD.MOV.U32 R21, RZ, RZ, -0x6ef1607 ;  /* 0xf910e9f9ff157424 */ /* 0x000fe200078e00ff */
[----:B------:R-:W-:Y:S01]  /*3770*/  MOV R23, 0x7f81fe7f ;  /* 0x7f81fe7f00177802 */ /* 0x000fe20000000f00 */
[----:B------:R-:W-:Y:S01]  /*3780*/  IMAD.MOV.U32 R22, RZ, RZ, 0x2060402 ;  /* 0x02060402ff167424 */ /* 0x000fe200078e00ff */
[----:B------:R0:W-:Y:S01]  /*3790*/  STL.128 [R1+0x1760], R4 ;  /* 0x0017600401007387 */ /* 0x0001e20000100c00 */
[----:B------:R-:W-:Y:S01]  /*37a0*/  IMAD.MOV.U32 R18, RZ, RZ, 0x33556633 ;  /* 0x33556633ff127424 */ /* 0x000fe200078e00ff */
[----:B---3--:R-:W-:Y:S01]  /*37b0*/  MOV R14, 0xaae54faa ;  /* 0xaae54faa000e7802 */ /* 0x008fe20000000f00 */
[----:B------:R-:W-:Y:S01]  /*37c0*/  IMAD.MOV.U32 R12, RZ, RZ, -0x2f944430 ;  /* 0xd06bbbd0ff0c7424 */ /* 0x000fe200078e00ff */
[----:B------:R3:W-:Y:S01]  /*37d0*/  STL.128 [R1+0x17a0], R20 ;  /* 0x0017a01401007387 */ /* 0x0007e20000100c00 */
[----:B------:R-:W-:-:S02]  /*37e0*/  IMAD.MOV.U32 R13, RZ, RZ, -0x10d53a11 ;  /* 0xef2ac5efff0d7424 */ /* 0x000fc400078e00ff */
[----:B------:R-:W-:Y:S02]  /*37f0*/  IMAD.MOV.U32 R15, RZ, RZ, -0x4e91205 ;  /* 0xfb16edfbff0f7424 */ /* 0x000fe400078e00ff */
[----:B-1----:R-:W-:Y:S02]  /*3800*/  HFMA2 R11, -RZ, RZ, -29.15625, -8.8632106781005859375e-05 ;  /* 0xcf4a85cfff0b7431 */ /* 0x002fe400000001ff */
[----:B------:R-:W-:Y:S01]  /*3810*/  IMAD.MOV.U32 R19, RZ, RZ, -0x7a6bee7b ;  /* 0x85941185ff137424 */ /* 0x000fe200078e00ff */
[----:B------:R-:W-:Y:S01]  /*3820*/  MOV R8, 0x4ade944a ;  /* 0x4ade944a00087802 */ /* 0x000fe20000000f00 */
[----:B------:R-:W-:Y:S01]  /*3830*/  IMAD.MOV.U32 R9, RZ, RZ, 0x4cd4984c ;  /* 0x4cd4984cff097424 */ /* 0x000fe200078e00ff */
[----:B------:R1:W-:Y:S01]  /*3840*/  STL.128 [R1+0x1780], R12 ;  /* 0x0017800c01007387 */ /* 0x0003e20000100c00 */
[----:B------:R-:W-:-:S03]  /*3850*/  IMAD.MOV.U32 R10, RZ, RZ, 0x58e8b058 ;  /* 0x58e8b058ff0a7424 */ /* 0x000fc600078e00ff */
[----:B------:R4:W-:Y:S01]  /*3860*/  STL.128 [R1+0x1790], R16 ;  /* 0x0017901001007387 */ /* 0x0009e20000100c00 */
[----:B0-----:R-:W-:Y:S02]  /*3870*/  HFMA2 R6, -RZ, RZ, -0.00754547119140625, 0.0219573974609375 ;  /* 0x9fba259fff067431 */ /* 0x001fe400000001ff */
[----:B------:R-:W-:Y:S02]  /*3880*/  IMAD.MOV.U32 R4, RZ, RZ, 0x50f0a050 ;  /* 0x50f0a050ff047424 */ /* 0x000fe400078e00ff */
[----:B---3--:R-:W-:Y:S01]  /*3890*/  IMAD.MOV.U32 R20, RZ, RZ, 0x10302010 ;  /* 0x10302010ff147424 */ /* 0x008fe200078e00ff */
[----:B------:R-:W-:Y:S01]  /*38a0*/  MOV R21, 0xff1ae5ff ;  /* 0xff1ae5ff00157802 */ /* 0x000fe20000000f00 */
[----:B------:R-:W-:Y:S01]  /*38b0*/  IMAD.MOV.U32 R22, RZ, RZ, -0xcf1020d ;  /* 0xf30efdf3ff167424 */ /* 0x000fe200078e00ff */
[----:B------:R0:W-:Y:S01]  /*38c0*/  STL.128 [R1+0x1770], R8 ;  /* 0x0017700801007387 */ /* 0x0001e20000100c00 */
[----:B------:R-:W-:Y:S02]  /*38d0*/  IMAD.MOV.U32 R23, RZ, RZ, -0x2d92402e ;  /* 0xd26dbfd2ff177424 */ /* 0x000fe400078e00ff */
[----:B------:R-:W-:-:S02]  /*38e0*/  IMAD.MOV.U32 R5, RZ, RZ, 0x3c44783c ;  /* 0x3c44783cff057424 */ /* 0x000fc400078e00ff */
[----:B-1----:R-:W-:Y:S02]  /*38f0*/  HFMA2 R12, -RZ, RZ, -0.000814914703369140625, 1.892578125 ;  /* 0x92ad3f92ff0c7431 */ /* 0x002fe400000001ff */
[----:B------:R-:W-:Y:S01]  /*3900*/  IMAD.MOV.U32 R7, RZ, RZ, -0x571cb458 ;  /* 0xa8e34ba8ff077424 */ /* 0x000fe200078e00ff */
[----:B------:R-:W-:Y:S01]  /*3910*/  MOV R15, 0xf504f1f5 ;  /* 0xf504f1f5000f7802 */ /* 0x000fe20000000f00 */
[----:B------:R-:W-:Y:S02]  /*3920*/  IMAD.MOV.U32 R13, RZ, RZ, -0x6243de63 ;  /* 0x9dbc219dff0d7424 */ /* 0x000fe400078e00ff */
[----:B----4-:R-:W-:Y:S02]  /*3930*/  HFMA2 R18, -RZ, RZ, -206.625, -0.1226806640625 ;  /* 0xda75afdaff127431 */ /* 0x010fe400000001ff */
[----:B------:R-:W-:Y:S01]  /*3940*/  IMAD.MOV.U32 R14, RZ, RZ, 0x38487038 ;  /* 0x38487038ff0e7424 */ /* 0x000fe200078e00ff */
[----:B------:R1:W-:Y:S01]  /*3950*/  STL.128 [R1+0x17f0], R20 ;  /* 0x0017f01401007387 */ /* 0x0003e20000100c00 */
[----:B------:R-:W-:-:S02]  /*3960*/  IMAD.MOV.U32 R16, RZ, RZ, -0x43209c44 ;  /* 0xbcdf63bcff107424 */ /* 0x000fc400078e00ff */
[----:B------:R-:W-:Y:S01]  /*3970*/  IMAD.MOV.U32 R17, RZ, RZ, -0x493e884a ;  /* 0xb6c177b6ff117424 */ /* 0x000fe200078e00ff */
[----:B------:R3:W-:Y:S01]  /*3980*/  STL.128 [R1+0x17b0], R4 ;  /* 0x0017b00401007387 */ /* 0x0007e20000100c00 */
[----:B------:R-:W-:Y:S01]  /*3990*/  IMAD.MOV.U32 R19, RZ, RZ, 0x21634221 ;  /* 0x21634221ff137424 */ /* 0x000fe200078e00ff */
[----:B0-----:R-:W-:Y:S01]  /*39a0*/  MOV R9, 0xa3fe5da3 ;  /* 0xa3fe5da300097802 */ /* 0x001fe20000000f00 */
[----:B------:R-:W-:Y:S01]  /*39b0*/  IMAD.MOV.U32 R8, RZ, RZ, 0x51f3a251 ;  /* 0x51f3a251ff087424 */ /* 0x000fe200078e00ff */
[----:B------:R0:W-:Y:S01]  /*39c0*/  STL.128 [R1+0x17d0], R12 ;  /* 0x0017d00c01007387 */ /* 0x0001e20000100c00 */
[----:B------:R-:W-:Y:S02]  /*39d0*/  IMAD.MOV.U32 R10, RZ, RZ, 0x40c08040 ;  /* 0x40c08040ff0a7424 */ /* 0x000fe400078e00ff */
[----:B------:R-:W-:Y:S01]  /*39e0*/  IMAD.MOV.U32 R11, RZ, RZ, -0x7075fa71 ;  /* 0x8f8a058fff0b7424 */ /* 0x000fe200078e00ff */
[----:B------:R4:W-:Y:S01]  /*39f0*/  STL.128 [R1+0x17e0], R16 ;  /* 0x0017e01001007387 */ /* 0x0009e20000100c00 */
[----:B-1----:R-:W-:-:S02]  /*3a00*/  HFMA2 R22, -RZ, RZ, 31.265625, -0.006160736083984375 ;  /* 0x4fd19e4fff167431 */ /* 0x002fc400000001ff */
[----:B------:R-:W-:Y:S01]  /*3a10*/  IMAD.MOV.U32 R20, RZ, RZ, 0x60a0c060 ;  /* 0x60a0c060ff147424 */ /* 0x000fe200078e00ff */
[----:B------:R1:W-:Y:S01]  /*3a20*/  STL.128 [R1+0x17c0], R8 ;  /* 0x0017c00801007387 */ /* 0x0003e20000100c00 */
[----:B------:R-:W-:Y:S02]  /*3a30*/  IMAD.MOV.U32 R21, RZ, RZ, -0x7e67e67f ;  /* 0x81981981ff157424 */ /* 0x000fe400078e00ff */
[----:B---3--:R-:W-:Y:S02]  /*3a40*/  HFMA2 R4, -RZ, RZ, -21.1875, -2.7477741241455078125e-05 ;  /* 0xcd4c81cdff047431 */ /* 0x008fe400000001ff */
[----:B------:R-:W-:Y:S01]  /*3a50*/  IMAD.MOV.U32 R23, RZ, RZ, -0x23805c24 ;  /* 0xdc7fa3dcff177424 */ /* 0x000fe200078e00ff */
[----:B------:R-:W-:Y:S01]  /*3a60*/  MOV R7, 0xec2fc3ec ;  /* 0xec2fc3ec00077802 */ /* 0x000fe20000000f00 */
[----:B------:R-:W-:Y:S01]  /*3a70*/  IMAD.MOV.U32 R5, RZ, RZ, 0xc14180c ;  /* 0x0c14180cff057424 */ /* 0x000fe200078e00ff */
[----:B0-----:R-:W-:Y:S01]  /*3a80*/  MOV R13, 0xa7f255a7 ;  /* 0xa7f255a7000d7802 */ /* 0x001fe20000000f00 */
[----:B------:R-:W-:Y:S01]  /*3a90*/  IMAD.MOV.U32 R12, RZ, RZ, -0x3ba86c3c ;  /* 0xc45793c4ff0c7424 */ /* 0x000fe200078e00ff */
[----:B------:R0:W-:Y:S01]  /*3aa0*/  STL.128 [R1+0x1840], R20 ;  /* 0x0018401401007387 */ /* 0x0001e20000100c00 */
[----:B------:R-:W-:-:S02]  /*3ab0*/  IMAD.MOV.U32 R14, RZ, RZ, 0x7e82fc7e ;  /* 0x7e82fc7eff0e7424 */ /* 0x000fc400078e00ff */
[----:B----4-:R-:W-:Y:S02]  /*3ac0*/  HFMA2 R16, -RZ, RZ, 1196, -8.78125 ;  /* 0x64acc864ff107431 */ /* 0x010fe400000001ff */
[----:B------:R-:W-:Y:S01]  /*3ad0*/  IMAD.MOV.U32 R15, RZ, RZ, 0x3d477a3d ;  /* 0x3d477a3dff0f7424 */ /* 0x000fe200078e00ff */
[----:B------:R-:W-:Y:S01]  /*3ae0*/  MOV R19, 0x7395e673 ;  /* 0x7395e67300137802 */ /* 0x000fe20000000f00 */
[----:B------:R-:W-:Y:S02]  /*3af0*/  IMAD.MOV.U32 R6, RZ, RZ, 0x13352613 ;  /* 0x13352613ff067424 */ /* 0x000fe400078e00ff */
[----:B------:R-:W-:Y:S02]  /*3b00*/  IMAD.MOV.U32 R17, RZ, RZ, 0x5de7ba5d ;  /* 0x5de7ba5dff117424 */ /* 0x000fe400078e00ff */
[----:B-1----:R-:W-:Y:S02]  /*3b10*/  HFMA2 R10, -RZ, RZ, 4.796875, -0.000130176544189453125 ;  /* 0x44cc8844ff0a7431 */ /* 0x002fe400000001ff */
[----:B------:R-:W-:Y:S01]  /*3b20*/  IMAD.MOV.U32 R18, RZ, RZ, 0x192b3219 ;  /* 0x192b3219ff127424 */ /* 0x000fe200078e00ff */
[----:B------:R1:W-:Y:S01]  /*3b30*/  STL.128 [R1+0x1820], R12 ;  /* 0x0018200c01007387 */ /* 0x0003e20000100c00 */
[----:B------:R-:W-:-:S02]  /*3b40*/  IMAD.MOV.U32 R8, RZ, RZ, 0x5fe1be5f ;  /* 0x5fe1be5fff087424 */ /* 0x000fc400078e00ff */
[----:B------:R-:W-:Y:S01]  /*3b50*/  IMAD.MOV.U32 R9, RZ, RZ, -0x685dca69 ;  /* 0x97a23597ff097424 */ /* 0x000fe200078e00ff */
[----:B------:R3:W-:Y:S01]  /*3b60*/  STL.128 [R1+0x1800], R4 ;  /* 0x0018000401007387 */ /* 0x0007e20000100c00 */
[----:B------:R-:W-:Y:S02]  /*3b70*/  IMAD.MOV.U32 R11, RZ, RZ, 0x17392e17 ;  /* 0x17392e17ff0b7424 */ /* 0x000fe400078e00ff */
[----:B0-----:R-:W-:Y:S02]  /*3b80*/  HFMA2 R20, -RZ, RZ, 11.7109375, -0.000767230987548828125 ;  /* 0x49db9249ff147431 */ /* 0x001fe400000001ff */
[----:B------:R-:W-:Y:S01]  /*3b90*/  IMAD.MOV.U32 R21, RZ, RZ, 0x60a0c06 ;  /* 0x060a0c06ff157424 */ /* 0x000fe200078e00ff */
[----:B------:R0:W-:Y:S01]  /*3ba0*/  STL.128 [R1+0x1830], R16 ;  /* 0x0018301001007387 */ /* 0x0001e20000100c00 */
[----:B------:R-:W-:Y:S01]  /*3bb0*/  IMAD.MOV.U32 R22, RZ, RZ, 0x246c4824 ;  /* 0x246c4824ff167424 */ /* 0x000fe200078e00ff */
[----:B------:R-:W-:Y:S02]  /*3bc0*/  MOV R23, 0x5ce4b85c ;  /* 0x5ce4b85c00177802 */ /* 0x000fe40000000f00 */
[----:B------:R4:W-:Y:S01]  /*3bd0*/  STL.128 [R1+0x1810], R8 ;  /* 0x0018100801007387 */ /* 0x0009e20000100c00 */
[----:B-1----:R-:W-:-:S02]  /*3be0*/  HFMA2 R14, -RZ, RZ, 0.00021708011627197265625, 0.00147533416748046875 ;  /* 0x0b1d160bff0e7431 */ /* 0x002fc400000001ff */
[----:B------:R-:W-:Y:S01]  /*3bf0*/  IMAD.MOV.U32 R12, RZ, RZ, -0x21865822 ;  /* 0xde79a7deff0c7424 */ /* 0x000fe200078e00ff */
[----:B------:R1:W-:Y:S01]  /*3c00*/  STL.128 [R1+0x1890], R20 ;  /* 0x0018901401007387 */ /* 0x0003e20000100c00 */
[----:B------:R-:W-:Y:S01]  /*3c10*/  IMAD.MOV.U32 R13, RZ, RZ, 0x5ee2bc5e ;  /* 0x5ee2bc5eff0d7424 */ /* 0x000fe200078e00ff */
[----:B---3--:R-:W-:Y:S01]  /*3c20*/  MOV R5, 0x2a7e542a ;  /* 0x2a7e542a00057802 */ /* 0x008fe20000000f00 */
[----:B------:R-:W-:Y:S02]  /*3c30*/  IMAD.MOV.U32 R4, RZ, RZ, 0x22664422 ;  /* 0x22664422ff047424 */ /* 0x000fe400078e00ff */
[----:B------:R-:W-:Y:S01]  /*3c40*/  IMAD.MOV.U32 R6, RZ, RZ, -0x6f54c470 ;  /* 0x90ab3b90ff067424 */ /* 0x000fe200078e00ff */
[----:B0-----:R-:W-:Y:S01]  /*3c50*/  MOV R17, 0x32566432 ;  /* 0x3256643200117802 */ /* 0x001fe20000000f00 */
[----:B------:R-:W-:Y:S02]  /*3c60*/  IMAD.MOV.U32 R7, RZ, RZ, -0x777cf478 ;  /* 0x88830b88ff077424 */ /* 0x000fe400078e00ff */
[----:B------:R-:W-:-:S02]  /*3c70*/  IMAD.MOV.U32 R15, RZ, RZ, -0x24895225 ;  /* 0xdb76addbff0f7424 */ /* 0x000fc400078e00ff */
[----:B----4-:R-:W-:Y:S02]  /*3c80*/  HFMA2 R8, -RZ, RZ, 6.7890625, -0.000260829925537109375 ;  /* 0x46ca8c46ff087431 */ /* 0x010fe400000001ff */
[----:B------:R-:W-:Y:S01]  /*3c90*/  IMAD.MOV.U32 R16, RZ, RZ, -0x1fc42420 ;  /* 0xe03bdbe0ff107424 */ /* 0x000fe200078e00ff */
[----:B------:R-:W-:Y:S01]  /*3ca0*/  MOV R11, 0x143c2814 ;  /* 0x143c2814000b7802 */ /* 0x000fe20000000f00 */
[----:B------:R-:W-:Y:S01]  /*3cb0*/  IMAD.MOV.U32 R18, RZ, RZ, 0x3a4e743a ;  /* 0x3a4e743aff127424 */ /* 0x000fe200078e00ff */
[----:B------:R0:W-:Y:S01]  /*3cc0*/  STL.128 [R1+0x1850], R4 ;  /* 0x0018500401007387 */ /* 0x0001e20000100c00 */
[----:B------:R-:W-:Y:S01]  /*3cd0*/  IMAD.MOV.U32 R19, RZ, RZ, 0xa1e140a ;  /* 0x0a1e140aff137424 */ /* 0x000fe200078e00ff */
[----:B-1----:R-:W-:Y:S01]  /*3ce0*/  MOV R21, 0x56faac56 ;  /* 0x56faac5600157802 */ /* 0x002fe20000000f00 */
[----:B------:R-:W-:Y:S01]  /*3cf0*/  IMAD.MOV.U32 R9, RZ, RZ, -0x11d63812 ;  /* 0xee29c7eeff097424 */ /* 0x000fe200078e00ff */
[----:B------:R1:W-:Y:S01]  /*3d00*/  STL.128 [R1+0x1870], R12 ;  /* 0x0018700c01007387 */ /* 0x0003e20000100c00 */
[----:B------:R-:W-:-:S02]  /*3d10*/  IMAD.MOV.U32 R10, RZ, RZ, -0x472c9448 ;  /* 0xb8d36bb8ff0a7424 */ /* 0x000fc400078e00ff */
[----:B------:R-:W-:Y:S01]  /*3d20*/  IMAD.MOV.U32 R20, RZ, RZ, 0x6cb4d86c ;  /* 0x6cb4d86cff147424 */ /* 0x000fe200078e00ff */
[----:B------:R3:W-:Y:S01]  /*3d30*/  STL.128 [R1+0x1880], R16 ;  /* 0x0018801001007387 */ /* 0x0007e20000100c00 */
[----:B------:R-:W-:Y:S02]  /*3d40*/  IMAD.MOV.U32 R22, RZ, RZ, -0xbf80c0c ;  /* 0xf407f3f4ff167424 */ /* 0x000fe400078e00ff */
[----:B------:R-:W-:Y:S01]  /*3d50*/  IMAD.MOV.U32 R23, RZ, RZ, -0x15da3016 ;  /* 0xea25cfeaff177424 */ /* 0x000fe200078e00ff */
[----:B------:R4:W-:Y:S01]  /*3d60*/  STL.128 [R1+0x1860], R8 ;  /* 0x0018600801007387 */ /* 0x0009e20000100c00 */
[----:B0-----:R-:W-:Y:S02]  /*3d70*/  HFMA2 R6, -RZ, RZ, -0.07708740234375, 3.8359375 ;  /* 0xacef43acff067431 */ /* 0x001fe400000001ff */
[----:B------:R-:W-:Y:S01]  /*3d80*/  IMAD.MOV.U32 R4, RZ, RZ, -0x3da2603e ;  /* 0xc25d9fc2ff047424 */ /* 0x000fe200078e00ff */
[----:B------:R0:W-:Y:S01]  /*3d90*/  STL.128 [R1+0x18e0], R20 ;  /* 0x0018e01401007387 */ /* 0x0001e20000100c00 */
[----:B------:R-:W-:-:S02]  /*3da0*/  IMAD.MOV.U32 R5, RZ, RZ, -0x2c91422d ;  /* 0xd36ebdd3ff057424 */ /* 0x000fc400078e00ff */
[----:B-1----:R-:W-:Y:S02]  /*3db0*/  HFMA2 R12, -RZ, RZ, -1842, -94.4375 ;  /* 0xe732d5e7ff0c7431 */ /* 0x002fe400000001ff */
[----:B------:R-:W-:Y:S01]  /*3dc0*/  IMAD.MOV.U32 R7, RZ, RZ, 0x62a6c462 ;  /* 0x62a6c462ff077424 */ /* 0x000fe200078e00ff */
[----:B------:R-:W-:Y:S01]  /*3dd0*/  MOV R15, 0x6db7da6d ;  /* 0x6db7da6d000f7802 */ /* 0x000fe20000000f00 */
[----:B------:R-:W-:Y:S02]  /*3de0*/  IMAD.MOV.U32 R13, RZ, RZ, -0x37bc7438 ;  /* 0xc8438bc8ff0d7424 */ /* 0x000fe400078e00ff */
[----:B---3--:R-:W-:Y:S02]  /*3df0*/  HFMA2 R18, -RZ, RZ, 27.28125, -0.00420379638671875 ;  /* 0x4ed29c4eff127431 */ /* 0x008fe400000001ff */
[----:B------:R-:W-:Y:S01]  /*3e00*/  IMAD.MOV.U32 R14, RZ, RZ, 0x37596e37 ;  /* 0x37596e37ff0e7424 */ /* 0x000fe200078e00ff */
[----:B------:R1:W-:Y:S01]  /*3e10*/  STL.128 [R1+0x18a0], R4 ;  /* 0x0018a00401007387 */ /* 0x0003e20000100c00 */
[----:B------:R-:W-:Y:S01]  /*3e20*/  IMAD.MOV.U32 R16, RZ, RZ, -0x7273fe73 ;  /* 0x8d8c018dff107424 */ /* 0x000fe200078e00ff */
[----:B----4-:R-:W-:Y:S01]  /*3e30*/  MOV R9, 0x95a43195 ;  /* 0x95a4319500097802 */ /* 0x010fe20000000f00 */
[----:B------:R-:W-:Y:S01]  /*3e40*/  IMAD.MOV.U32 R17, RZ, RZ, -0x2a9b4e2b ;  /* 0xd564b1d5ff117424 */ /* 0x000fe200078e00ff */
[----:B------:R3:W-:Y:S01]  /*3e50*/  STL.128 [R1+0x18c0], R12 ;  /* 0x0018c00c01007387 */ /* 0x0007e20000100c00 */
[----:B------:R-:W-:-:S02]  /*3e60*/  IMAD.MOV.U32 R19, RZ, RZ, -0x561fb657 ;  /* 0xa9e049a9ff137424 */ /* 0x000fc400078e00ff */
[----:B------:R-:W-:Y:S02]  /*3e70*/  IMAD.MOV.U32 R8, RZ, RZ, -0x6e57c66f ;  /* 0x91a83991ff087424 */ /* 0x000fe400078e00ff */
[----:B0-----:R-:W-:Y:S02]  /*3e80*/  HFMA2 R22, -RZ, RZ, -0.0002295970916748046875, 0.0003383159637451171875 ;  /* 0x8b860d8bff167431 */ /* 0x001fe400000001ff */
[----:B------:R-:W-:Y:S01]  /*3e90*/  IMAD.MOV.U32 R10, RZ, RZ, -0x1bc82c1c ;  /* 0xe437d3e4ff0a7424 */ /* 0x000fe200078e00ff */
[----:B------:R0:W-:Y:S01]  /*3ea0*/  STL.128 [R1+0x18d0], R16 ;  /* 0x0018d01001007387 */ /* 0x0001e20000100c00 */
[----:B------:R-:W-:Y:S02]  /*3eb0*/  IMAD.MOV.U32 R11, RZ, RZ, 0x798bf279 ;  /* 0x798bf279ff0b7424 */ /* 0x000fe400078e00ff */
[----:B------:R-:W-:Y:S02]  /*3ec0*/  IMAD.MOV.U32 R20, RZ, RZ, 0x4bdd964b ;  /* 0x4bdd964bff147424 */ /* 0x000fe400078e00ff */
[----:B------:R-:W-:Y:S01]  /*3ed0*/  IMAD.MOV.U32 R21, RZ, RZ, -0x42239e43 ;  /* 0xbddc61bdff157424 */ /* 0x000fe200078e00ff */
[----:B------:R4:W-:Y:S01]  /*3ee0*/  STL.128 [R1+0x18b0], R8 ;  /* 0x0018b00801007387 */ /* 0x0009e20000100c00 */
[----:B------:R-:W-:-:S02]  /*3ef0*/  IMAD.MOV.U32 R23, RZ, RZ, -0x757af076 ;  /* 0x8a850f8aff177424 */ /* 0x000fc400078e00ff */
[----:B-1----:R-:W-:Y:S02]  /*3f00*/  HFMA2 R4, -RZ, RZ, 1455, -12.7890625 ;  /* 0x65afca65ff047431 */ /* 0x002fe400000001ff */
[----:B------:R-:W-:Y:S01]  /*3f10*/  IMAD.MOV.U32 R5, RZ, RZ, 0x7a8ef47a ;  /* 0x7a8ef47aff057424 */ /* 0x000fe200078e00ff */
[----:B---3--:R-:W-:Y:S01]  /*3f20*/  MOV R13, 0xa6f157a6 ;  /* 0xa6f157a6000d7802 */ /* 0x008fe20000000f00 */
[----:B------:R-:W-:Y:S01]  /*3f30*/  IMAD.MOV.U32 R12, RZ, RZ, 0x1c24381c ;  /* 0x1c24381cff0c7424 */ /* 0x000fe200078e00ff */
[----:B------:R-:W-:Y:S01]  /*3f40*/  MOV R7, 0x8181008 ;  /* 0x0818100800077802 */ /* 0x000fe20000000f00 */
[----:B------:R-:W-:Y:S01]  /*3f50*/  IMAD.MOV.U32 R14, RZ, RZ, -0x4b388c4c ;  /* 0xb4c773b4ff0e7424 */ /* 0x000fe200078e00ff */
[----:B------:R2:W-:Y:S01]  /*3f60*/  STL.128 [R1+0x1930], R20 ;  /* 0x0019301401007387 */ /* 0x0005e20000100c00 */
[----:B------:R-:W-:Y:S02]  /*3f70*/  IMAD.MOV.U32 R15, RZ, RZ, -0x39ae683a ;  /* 0xc65197c6ff0f7424 */ /* 0x000fe400078e00ff */
[----:B0-----:R-:W-:-:S02]  /*3f80*/  HFMA2 R16, -RZ, RZ, -2118, -15.8125 ;  /* 0xe823cbe8ff107431 */ /* 0x001fc400000001ff */
[----:B------:R-:W-:Y:S01]  /*3f90*/  IMAD.MOV.U32 R6, RZ, RZ, -0x5116b852 ;  /* 0xaee947aeff067424 */ /* 0x000fe200078e00ff */
[----:B------:R-:W-:Y:S01]  /*3fa0*/  MOV R19, 0x1f213e1f ;  /* 0x1f213e1f00137802 */ /* 0x000fe20000000f00 */
[----:B------:R-:W-:Y:S01]  /*3fb0*/  IMAD.MOV.U32 R17, RZ, RZ, -0x22835e23 ;  /* 0xdd7ca1ddff117424 */ /* 0x000fe200078e00ff */
[----:B------:R0:W-:Y:S01]  /*3fc0*/  STL.128 [R1+0x1910], R12 ;  /* 0x0019100c01007387 */ /* 0x0001e20000100c00 */
[----:B------:R-:W-:Y:S02]  /*3fd0*/  IMAD.MOV.U32 R18, RZ, RZ, 0x749ce874 ;  /* 0x749ce874ff127424 */ /* 0x000fe400078e00ff */
[----:B----4-:R-:W-:Y:S02]  /*3fe0*/  HFMA2 R10, -RZ, RZ, 0.0212249755859375, 12.2890625 ;  /* 0x256f4a25ff0a7431 */ /* 0x010fe400000001ff */
[----:B------:R-:W-:Y:S01]  /*3ff0*/  IMAD.MOV.U32 R8, RZ, RZ, -0x452a9046 ;  /* 0xbad56fbaff087424 */ /* 0x000fe200078e00ff */
[----:B------:R1:W-:Y:S01]  /*4000*/  STL.128 [R1+0x18f0], R4 ;  /* 0x0018f00401007387 */ /* 0x0003e20000100c00 */
[----:B------:R-:W-:-:S02]  /*4010*/  IMAD.MOV.U32 R9, RZ, RZ, 0x7888f078 ;  /* 0x7888f078ff097424 */ /* 0x000fc400078e00ff */
[----:B------:R-:W-:Y:S01]  /*4020*/  IMAD.MOV.U32 R11, RZ, RZ, 0x2e725c2e ;  /* 0x2e725c2eff0b7424 */ /* 0x000fe200078e00ff */
[----:B------:R3:W-:Y:S01]  /*4030*/  STL.128 [R1+0x1920], R16 ;  /* 0x0019201001007387 */ /* 0x0007e20000100c00 */
[----:B--2---:R-:W-:-:S03]  /*4040*/  LEA R20, P0, R24, UR4, 0x5 ;  /* 0x0000000418147c11 */ /* 0x004fc6000f8028ff */
[----:B------:R2:W-:Y:S01]  /*4050*/  STL.128 [R1+0x1900], R8 ;  /* 0x0019000801007387 */ /* 0x0005e20000100c00 */
[----:B------:R-:W-:Y:S01]  /*4060*/  LEA.HI.X R21, R24, UR5, R25, 0x5, P0 ;  /* 0x0000000518157c11 */ /* 0x000fe200080f2c19 */
[----:B0-----:R-:W-:Y:S02]  /*4070*/  HFMA2 R14, -RZ, RZ, 127.5625, -0.09906005859375 ;  /* 0x57f9ae57ff0e7431 */ /* 0x001fe400000001ff */
[----:B------:R-:W-:Y:S02]  /*4080*/  IMAD.MOV.U32 R12, RZ, RZ, 0x61a3c261 ;  /* 0x61a3c261ff0c7424 */ /* 0x000fe400078e00ff */
[----:B------:R-:W-:Y:S02]  /*4090*/  IMAD.MOV.U32 R13, RZ, RZ, 0x355f6a35 ;  /* 0x355f6a35ff0d7424 */ /* 0x000fe400078e00ff */
[----:B-1----:R-:W-:Y:S02]  /*40a0*/  HFMA2 R4, -RZ, RZ, -668, -188.125 ;  /* 0xe138d9e1ff047431 */ /* 0x002fe400000001ff */
[----:B------:R-:W-:Y:S01]  /*40b0*/  IMAD.MOV.U32 R15, RZ, RZ, -0x462f9647 ;  /* 0xb9d069b9ff0f7424 */ /* 0x000fe200078e00ff */
[----:B------:R-:W-:Y:S01]  /*40c0*/  MOV R7, 0x11332211 ;  /* 0x1133221100077802 */ /* 0x000fe20000000f00 */
[----:B------:R-:W-:Y:S01]  /*40d0*/  IMAD.MOV.U32 R5, RZ, RZ, -0x7ec1408 ;  /* 0xf813ebf8ff057424 */ /* 0x000fe200078e00ff */
[----:B---3--:R-:W-:Y:S01]  /*40e0*/  MOV R17, 0xc15899c1 ;  /* 0xc15899c100117802 */ /* 0x008fe20000000f00 */
[----:B------:R-:W-:Y:S01]  /*40f0*/  IMAD.MOV.U32 R16, RZ, RZ, -0x796ee87a ;  /* 0x86911786ff107424 */ /* 0x000fe200078e00ff */
[----:B------:R0:W-:Y:S01]  /*4100*/  STL.128 [R1+0x1960], R12 ;  /* 0x0019600c01007387 */ /* 0x0001e20000100c00 */
[----:B------:R-:W-:-:S02]  /*4110*/  IMAD.MOV.U32 R18, RZ, RZ, 0x1d273a1d ;  /* 0x1d273a1dff127424 */ /* 0x000fc400078e00ff */
[----:B--2---:R-:W-:Y:S02]  /*4120*/  HFMA2 R10, -RZ, RZ, -0.0003988742828369140625, 0.00011527538299560546875 ;  /* 0x8e89078eff0a7431 */ /* 0x004fe400000001ff */
[----:B------:R-:W-:Y:S02]  /*4130*/  IMAD.MOV.U32 R19, RZ, RZ, -0x6146d862 ;  /* 0x9eb9279eff137424 */ /* 0x000fe400078e00ff */
[----:B------:R-:W-:Y:S02]  /*4140*/  IMAD.MOV.U32 R6, RZ, RZ, -0x674cd468 ;  /* 0x98b32b98ff067424 */ /* 0x000fe400078e00ff */
[----:B------:R-:W-:Y:S01]  /*4150*/  IMAD.MOV.U32 R8, RZ, RZ, 0x69bbd269 ;  /* 0x69bbd269ff087424 */ /* 0x000fe200078e00ff */
[----:B------:R1:W-:Y:S01]  /*4160*/  STL.128 [R1+0x1970], R16 ;  /* 0x0019701001007387 */ /* 0x0003e20000100c00 */
[----:B------:R-:W-:Y:S02]  /*4170*/  IMAD.MOV.U32 R9, RZ, RZ, -0x268f5627 ;  /* 0xd970a9d9ff097424 */ /* 0x000fe400078e00ff */
[----:B------:R-:W-:Y:S01]  /*4180*/  IMAD.MOV.U32 R11, RZ, RZ, -0x6b58cc6c ;  /* 0x94a73394ff0b7424 */ /* 0x000fe200078e00ff */
[----:B------:R-:W-:Y:S01]  /*4190*/  BAR.SYNC.DEFER_BLOCKING 0x0 ;  /* 0x0000000000007b1d */ /* 0x000fe20000010000 */
[----:B0-----:R-:W-:-:S02]  /*41a0*/  HFMA2 R14, -RZ, RZ, -0.0001678466796875, 0.00016891956329345703125 ;  /* 0x89800989ff0e7431 */ /* 0x001fc400000001ff */
[----:B------:R-:W-:Y:S02]  /*41b0*/  IMAD.MOV.U32 R12, RZ, RZ, -0x7370fc74 ;  /* 0x8c8f038cff0c7424 */ /* 0x000fe400078e00ff */
[----:B------:R-:W-:Y:S02]  /*41c0*/  IMAD.MOV.U32 R13, RZ, RZ, -0x5e07a65f ;  /* 0xa1f859a1ff0d7424 */ /* 0x000fe400078e00ff */
[----:B------:R-:W-:Y:S01]  /*41d0*/  IMAD.MOV.U32 R15, RZ, RZ, 0xd171a0d ;  /* 0x0d171a0dff0f7424 */ /* 0x000fe200078e00ff */
[----:B------:R-:W-:Y:S01]  /*41e0*/  MOV R23, 0xf111e0f ;  /* 0x0f111e0f00177802 */ /* 0x000fe20000000f00 */
[----:B-1----:R-:W-:Y:S01]  /*41f0*/  IMAD.MOV.U32 R16, RZ, RZ, -0x40259a41 ;  /* 0xbfda65bfff107424 */ /* 0x002fe200078e00ff */
[----:B------:R-:W-:Y:S01]  /*4200*/  MOV R17, 0xe631d7e6 ;  /* 0xe631d7e600117802 */ /* 0x000fe20000000f00 */
[----:B------:R-:W-:Y:S02]  /*4210*/  IMAD.MOV.U32 R18, RZ, RZ, 0x42c68442 ;  /* 0x42c68442ff127424 */ /* 0x000fe400078e00ff */
[----:B------:R-:W-:-:S02]  /*4220*/  IMAD.MOV.U32 R19, RZ, RZ, 0x68b8d068 ;  /* 0x68b8d068ff137424 */ /* 0x000fc400078e00ff */
[----:B------:R-:W-:Y:S01]  /*4230*/  IMAD.MOV.U32 R22, RZ, RZ, 0x2d775a2d ;  /* 0x2d775a2dff167424 */ /* 0x000fe200078e00ff */
[----:B------:R-:W5:Y:S04]  /*4240*/  LDG.E R34, desc[UR10][R20.64] ;  /* 0x0000000a14227981 */ /* 0x000f68000c1e1900 */
[----:B------:R-:W5:Y:S04]  /*4250*/  LDG.E R33, desc[UR10][R20.64+0x4] ;  /* 0x0000040a14217981 */ /* 0x000f68000c1e1900 */
[----:B------:R-:W5:Y:S04]  /*4260*/  LDG.E R32, desc[UR10][R20.64+0x8] ;  /* 0x0000080a14207981 */ /* 0x000f68000c1e1900 */
[----:B------:R0:W5:Y:S01]  /*4270*/  LDG.E R3, desc[UR10][R20.64+0xc] ;  /* 0x00000c0a14037981 */ /* 0x000162000c1e1900 */
[C---:B------:R-:W-:Y:S01]  /*4280*/  IADD3 R40, PT, PT, R1.reuse, 0x610, RZ ;  /* 0x0000061001287810 */ /* 0x040fe20007ffe0ff */
[C---:B------:R-:W-:Y:S01]  /*4290*/  VIADD R41, R1.reuse, 0xe10 ;  /* 0x00000e1001297836 */ /* 0x040fe20000000000 */
[C---:B------:R-:W-:Y:S01]  /*42a0*/  IADD3 R37, PT, PT, R1.reuse, 0x1a20, RZ ;  /* 0x00001a2001257810 */ /* 0x040fe20007ffe0ff */
[----:B------:R1:W-:Y:S01]  /*42b0*/  STL.128 [R1+0x1980], R4 ;  /* 0x0019800401007387 */ /* 0x0003e20000100c00 */
[C---:B------:R-:W-:Y:S01]  /*42c0*/  VIADD R36, R1.reuse, 0x1e20 ;  /* 0x00001e2001247836 */ /* 0x040fe20000000000 */
[C---:B------:R-:W-:Y:S01]  /*42d0*/  IADD3 R35, PT, PT, R1.reuse, 0x200, RZ ;  /* 0x0000020001237810 */ /* 0x040fe20007ffe0ff */
[----:B------:R-:W-:Y:S01]  /*42e0*/  VIADD R38, R1, 0x1220 ;  /* 0x0000122001267836 */ /* 0x000fe20000000000 */
[----:B------:R2:W-:Y:S01]  /*42f0*/  STL.128 [R1+0x1990], R8 ;  /* 0x0019900801007387 */ /* 0x0005e20000100c00 */
[----:B------:R-:W-:-:S02]  /*4300*/  IMAD.MOV.U32 R42, RZ, RZ, RZ ;  /* 0x000000ffff2a7224 */ /* 0x000fc400078e00ff */
[----:B0-----:R-:W-:Y:S02]  /*4310*/  HFMA2 R20, -RZ, RZ, 2.880859375, -3.4391880035400390625e-05 ;  /* 0x41c38241ff147431 */ /* 0x001fe400000001ff */
[----:B------:R-:W-:Y:S01]  /*4320*/  IMAD.MOV.U32 R21, RZ, RZ, -0x664fd667 ;  /* 0x99b02999ff157424 */ /* 0x000fe200078e00ff */
[----:B------:R0:W-:Y:S01]  /*4330*/  STL.128 [R1+0x19c0], R12 ;  /* 0x0019c00c01007387 */ /* 0x0001e20000100c00 */
[----:B------:R-:W-:-:S03]  /*4340*/  UMOV UR4, URZ ;  /* 0x000000ff00047c82 */ /* 0x000fc60008000000 */
[----:B------:R3:W-:Y:S01]  /*4350*/  STL.128 [R1+0x19d0], R16 ;  /* 0x0019d01001007387 */ /* 0x0007e20000100c00 */
[----:B-1----:R-:W-:Y:S01]  /*4360*/  IMAD.MOV.U32 R4, RZ, RZ, -0x6449d265 ;  /* 0x9bb62d9bff047424 */ /* 0x002fe200078e00ff */
[----:B------:R-:W-:Y:S01]  /*4370*/  MOV R5, 0x1e223c1e ;  /* 0x1e223c1e00057802 */ /* 0x000fe20000000f00 */
[----:B------:R-:W-:Y:S01]  /*4380*/  IMAD.MOV.U32 R6, RZ, RZ, -0x786dea79 ;  /* 0x87921587ff067424 */ /* 0x000fe200078e00ff */
[----:B------:R1:W-:Y:S01]  /*4390*/  STL.128 [R1+0x19e0], R20 ;  /* 0x0019e01401007387 */ /* 0x0003e20000100c00 */
[----:B------:R-:W-:Y:S02]  /*43a0*/  IMAD.MOV.U32 R7, RZ, RZ, -0x16df3617 ;  /* 0xe920c9e9ff077424 */ /* 0x000fe400078e00ff */
[----:B--2---:R-:W-:Y:S02]  /*43b0*/  HFMA2 R8, -RZ, RZ, -25.140625, -0.00011909008026123046875 ;  /* 0xce4987ceff087431 */ /* 0x004fe400000001ff */
[----:B------:R-:W-:Y:S01]  /*43c0*/  IMAD.MOV.U32 R9, RZ, RZ, 0x55ffaa55 ;  /* 0x55ffaa55ff097424 */ /* 0x000fe200078e00ff */
[----:B------:R-:W-:Y:S01]  /*43d0*/  MOV R11, 0xdf7aa5df ;  /* 0xdf7aa5df000b7802 */ /* 0x000fe20000000f00 */
[----:B------:R-:W-:Y:S01]  /*43e0*/  IMAD.MOV.U32 R10, RZ, RZ, 0x28785028 ;  /* 0x28785028ff0a7424 */ /* 0x000fe200078e00ff */
[----:B------:R2:W-:Y:S01]  /*43f0*/  STL.128 [R1+0x19a0], R4 ;  /* 0x0019a00401007387 */ /* 0x0005e20000100c00 */
[----:B0-----:R-:W-:-:S02]  /*4400*/  HFMA2 R12, -RZ, RZ, -14224, 0.0003659725189208984375 ;  /* 0xf2f20dffff0c7431 */ /* 0x001fc400000001ff */
[----:B------:R-:W-:Y:S02]  /*4410*/  IMAD.MOV.U32 R13, RZ, RZ, 0x6b6bbdd6 ;  /* 0x6b6bbdd6ff0d7424 */ /* 0x000fe400078e00ff */
[----:B---3--:R-:W-:Y:S01]  /*4420*/  HFMA2 R18, -RZ, RZ, 1895, -0.04534912109375 ;  /* 0x6767a9ceff127431 */ /* 0x008fe200000001ff */
[----:B------:R0:W-:Y:S01]  /*4430*/  STL.128 [R1+0x19b0], R8 ;  /* 0x0019b00801007387 */ /* 0x0001e20000100c00 */
[----:B------:R-:W-:Y:S01]  /*4440*/  IMAD.MOV.U32 R14, RZ, RZ, 0x6f6fb1de ;  /* 0x6f6fb1deff0e7424 */ /* 0x000fe200078e00ff */
[----:B------:R-:W-:Y:S01]  /*4450*/  MOV R15, 0xc5c55491 ;  /* 0xc5c55491000f7802 */ /* 0x000fe20000000f00 */
[----:B------:R-:W-:Y:S02]  /*4460*/  IMAD.MOV.U32 R16, RZ, RZ, 0x30305060 ;  /* 0x30305060ff107424 */ /* 0x000fe400078e00ff */
[----:B------:R-:W-:Y:S01]  /*4470*/  IMAD.MOV.U32 R17, RZ, RZ, 0x1010302 ;  /* 0x01010302ff117424 */ /* 0x000fe200078e00ff */
[----:B-1----:R-:W-:Y:S01]  /*4480*/  MOV R21, 0xd7d762b5 ;  /* 0xd7d762b500157802 */ /* 0x002fe20000000f00 */
[----:B------:R-:W-:Y:S01]  /*4490*/  IMAD.MOV.U32 R19, RZ, RZ, 0x2b2b7d56 ;  /* 0x2b2b7d56ff137424 */ /* 0x000fe200078e00ff */
[----:B------:R1:W-:Y:S01]  /*44a0*/  STL.128 [R1+0x1e10], R12 ;  /* 0x001e100c01007387 */ /* 0x0003e20000100c00 */
[----:B------:R-:W-:-:S02]  /*44b0*/  IMAD.MOV.U32 R20, RZ, RZ, -0x101e619 ;  /* 0xfefe19e7ff147424 */ /* 0x000fc400078e00ff */
[----:B------:R-:W-:Y:S02]  /*44c0*/  IMAD.MOV.U32 R22, RZ, RZ, -0x545419b3 ;  /* 0xababe64dff167424 */ /* 0x000fe400078e00ff */
[----:B--2---:R-:W-:Y:S02]  /*44d0*/  HFMA2 R6, -RZ, RZ, -0.9794921875, 5868 ;  /* 0xbbd66dbbff067431 */ /* 0x004fe400000001ff */
[----:B------:R-:W-:Y:S01]  /*44e0*/  IMAD.MOV.U32 R4, RZ, RZ, -0x4f348450 ;  /* 0xb0cb7bb0ff047424 */ /* 0x000fe200078e00ff */
[----:B------:R2:W-:Y:S01]  /*44f0*/  STL.128 [R1+0x1e20], R16 ;  /* 0x001e201001007387 */ /* 0x0005e20000100c00 */
[----:B------:R-:W-:Y:S01]  /*4500*/  IMAD.MOV.U32 R5, RZ, RZ, 0x54fca854 ;  /* 0x54fca854ff057424 */ /* 0x000fe200078e00ff */
[----:B0-----:R-:W-:Y:S01]  /*4510*/  MOV R9, 0x7c7c84f8 ;  /* 0x7c7c84f800097802 */ /* 0x001fe20000000f00 */
[----:B------:R-:W-:Y:S02]  /*4520*/  IMAD.MOV.U32 R7, RZ, RZ, 0x163a2c16 ;  /* 0x163a2c16ff077424 */ /* 0x000fe400078e00ff */
[----:B------:R-:W-:-:S02]  /*4530*/  IMAD.MOV.U32 R8, RZ, RZ, 0x6363a5c6 ;  /* 0x6363a5c6ff087424 */ /* 0x000fc400078e00ff */
[----:B------:R-:W-:Y:S01]  /*4540*/  IMAD.MOV.U32 R10, RZ, RZ, 0x777799ee ;  /* 0x777799eeff0a7424 */ /* 0x000fe200078e00ff */
[----:B------:R0:W-:Y:S01]  /*4550*/  STL.128 [R1+0x19f0], R4 ;  /* 0x0019f00401007387 */ /* 0x0001e20000100c00 */
[----:B------:R-:W-:Y:S01]  /*4560*/  IMAD.MOV.U32 R11, RZ, RZ, 0x7b7b8df6 ;  /* 0x7b7b8df6ff0b7424 */ /* 0x000fe200078e00ff */
[----:B-1----:R-:W-:Y:S01]  /*4570*/  MOV R13, 0xd4d467b3 ;  /* 0xd4d467b3000d7802 */ /* 0x002fe20000000f00 */
[----:B------:R-:W-:Y:S02]  /*4580*/  IMAD.MOV.U32 R23, RZ, RZ, 0x76769aec ;  /* 0x76769aecff177424 */ /* 0x000fe400078e00ff */
[----:B------:R-:W-:Y:S01]  /*4590*/  IMAD.MOV.U32 R12, RZ, RZ, -0x525213bf ;  /* 0xadadec41ff0c7424 */ /* 0x000fe200078e00ff */
[----:B------:R1:W-:Y:S01]  /*45a0*/  STL.128 [R1+0x1e00], R8 ;  /* 0x001e000801007387 */ /* 0x0003e20000100c00 */
[----:B------:R-:W-:Y:S02]  /*45b0*/  IMAD.MOV.U32 R14, RZ, RZ, -0x5d5d02a1 ;  /* 0xa2a2fd5fff0e7424 */ /* 0x000fe400078e00ff */
[----:B--2---:R-:W-:-:S02]  /*45c0*/  HFMA2 R16, -RZ, RZ, -0.0045013427734375, -1.7841796875 ;  /* 0x9c9cbf23ff107431 */ /* 0x004fc400000001ff */
[----:B------:R-:W-:Y:S01]  /*45d0*/  IMAD.MOV.U32 R15, RZ, RZ, -0x505015bb ;  /* 0xafafea45ff0f7424 */ /* 0x000fe200078e00ff */
[----:B------:R2:W-:Y:S01]  /*45e0*/  STL.128 [R1+0x1e30], R20 ;  /* 0x001e301401007387 */ /* 0x0005e20000100c00 */
[----:B------:R-:W-:Y:S01]  /*45f0*/  IMAD.MOV.U32 R17, RZ, RZ, -0x5b5b08ad ;  /* 0xa4a4f753ff117424 */ /* 0x000fe200078e00ff */
[----:B------:R-:W-:Y:S01]  /*4600*/  MOV R19, 0xc0c05b9b ;  /* 0xc0c05b9b00137802 */ /* 0x000fe20000000f00 */
[----:B------:R-:W-:Y:S01]  /*4610*/  IMAD.MOV.U32 R18, RZ, RZ, 0x727296e4 ;  /* 0x727296e4ff127424 */ /* 0x000fe200078e00ff */
[----:B------:R3:W-:Y:S01]  /*4620*/  STL.128 [R1+0x1e60], R12 ;  /* 0x001e600c01007387 */ /* 0x0007e20000100c00 */
[----:B0-----:R-:W-:Y:S02]  /*4630*/  HFMA2 R4, -RZ, RZ, -13.578125, 5.55859375 ;  /* 0xcaca458fff047431 */ /* 0x001fe400000001ff */
[----:B------:R-:W-:Y:S01]  /*4640*/  IMAD.MOV.U32 R5, RZ, RZ, -0x7d7d62e1 ;  /* 0x82829d1fff057424 */ /* 0x000fe200078e00ff */
[----:B------:R-:W-:Y:S01]  /*4650*/  MOV R7, 0x7d7d87fa ;  /* 0x7d7d87fa00077802 */ /* 0x000fe20000000f00 */
[----:B------:R-:W-:Y:S01]  /*4660*/  IMAD.MOV.U32 R6, RZ, RZ, -0x3636bf77 ;  /* 0xc9c94089ff067424 */ /* 0x000fe200078e00ff */
[----:B------:R0:W-:Y:S01]  /*4670*/  STL.128 [R1+0x1e70], R16 ;  /* 0x001e701001007387 */ /* 0x0001e20000100c00 */
[----:B-1----:R-:W-:-:S02]  /*4680*/  HFMA2 R10, -RZ, RZ, 7.27734375, -11.109375 ;  /* 0x4747c98eff0a7431 */ /* 0x002fc400000001ff */
[----:B------:R-:W-:Y:S01]  /*4690*/  IMAD.MOV.U32 R8, RZ, RZ, -0x505ea11 ;  /* 0xfafa15efff087424 */ /* 0x000fe200078e00ff */
[----:B------:R1:W-:Y:S01]  /*46a0*/  STL.128 [R1+0x1e40], R4 ;  /* 0x001e400401007387 */ /* 0x0003e20000100c00 */
[----:B------:R-:W-:Y:S02]  /*46b0*/  IMAD.MOV.U32 R9, RZ, RZ, 0x5959ebb2 ;  /* 0x5959ebb2ff097424 */ /* 0x000fe400078e00ff */
[----:B--2---:R-:W-:Y:S02]  /*46c0*/  HFMA2 R22, -RZ, RZ, -0.000924587249755859375, -0.09747314453125 ;  /* 0x9393ae3dff167431 */ /* 0x004fe400000001ff */
[----:B------:R-:W-:Y:S02]  /*46d0*/  IMAD.MOV.U32 R11, RZ, RZ, -0xf0ff405 ;  /* 0xf0f00bfbff0b7424 */ /* 0x000fe400078e00ff */
[----:B------:R-:W-:Y:S02]  /*46e0*/  IMAD.MOV.U32 R20, RZ, RZ, -0x48483d8b ;  /* 0xb7b7c275ff147424 */ /* 0x000fe400078e00ff */
[----:B---3--:R-:W-:-:S02]  /*46f0*/  HFMA2 R14, -RZ, RZ, 0.1622314453125, 59.0625 ;  /* 0x31315362ff0e7431 */ /* 0x008fc400000001ff */
[----:B------:R-:W-:Y:S01]  /*4700*/  IMAD.MOV.U32 R21, RZ, RZ, -0x202e31f ;  /* 0xfdfd1ce1ff157424 */ /* 0x000fe200078e00ff */
[----:B------:R2:W-:Y:S01]  /*4710*/  STL.128 [R1+0x1e50], R8 ;  /* 0x001e500801007387 */ /* 0x0005e20000100c00 */
[----:B------:R-:W-:Y:S02]  /*4720*/  IMAD.MOV.U32 R23, RZ, RZ, 0x26266a4c ;  /* 0x26266a4cff177424 */ /* 0x000fe400078e00ff */
[----:B------:R-:W-:Y:S01]  /*4730*/  IMAD.MOV.U32 R12, RZ, RZ, 0x717193e2 ;  /* 0x717193e2ff0c7424 */ /* 0x000fe200078e00ff */
[----:B0-----:R-:W-:Y:S01]  /*4740*/  MOV R17, 0xc7c75295 ;  /* 0xc7c7529500117802 */ /* 0x001fe20000000f00 */
[----:B------:R-:W-:Y:S01]  /*4750*/  IMAD.MOV.U32 R13, RZ, RZ, -0x27278c55 ;  /* 0xd8d873abff0d7424 */ /* 0x000fe200078e00ff */
[----:B------:R0:W-:Y:S01]  /*4760*/  STL.128 [R1+0x1e80], R20 ;  /* 0x001e801401007387 */ /* 0x0001e20000100c00 */
[----:B------:R-:W-:Y:S01]  /*4770*/  IMAD.MOV.U32 R15, RZ, RZ, 0x15153f2a ;  /* 0x15153f2aff0f7424 */ /* 0x000fe200078e00ff */
[----:B-1----:R-:W-:Y:S01]  /*4780*/  MOV R5, 0x3f3f417e ;  /* 0x3f3f417e00057802 */ /* 0x002fe20000000f00 */
[----:B------:R-:W-:-:S02]  /*4790*/  IMAD.MOV.U32 R4, RZ, RZ, 0x36365a6c ;  /* 0x36365a6cff047424 */ /* 0x000fc400078e00ff */
[----:B------:R-:W-:Y:S01]  /*47a0*/  IMAD.MOV.U32 R6, RZ, RZ, -0x808fd0b ;  /* 0xf7f702f5ff067424 */ /* 0x000fe200078e00ff */
[----:B------:R1:W-:Y:S01]  /*47b0*/  STL.128 [R1+0x1eb0], R12 ;  /* 0x001eb00c01007387 */ /* 0x0003e20000100c00 */
[----:B------:R-:W-:Y:S02]  /*47c0*/  IMAD.MOV.U32 R7, RZ, RZ, -0x3333b07d ;  /* 0xcccc4f83ff077424 */ /* 0x000fe400078e00ff */
[----:B------:R-:W-:Y:S02]  /*47d0*/  IMAD.MOV.U32 R16, RZ, RZ, 0x4040c08 ;  /* 0x04040c08ff107424 */ /* 0x000fe400078e00ff */
[----:B--2---:R-:W-:Y:S02]  /*47e0*/  HFMA2 R8, -RZ, RZ, 0.2626953125, 282 ;  /* 0x34345c68ff087431 */ /* 0x004fe400000001ff */
[----:B------:R-:W-:Y:S01]  /*47f0*/  IMAD.MOV.U32 R18, RZ, RZ, 0x23236546 ;  /* 0x23236546ff127424 */ /* 0x000fe200078e00ff */
[----:B------:R-:W-:Y:S01]  /*4800*/  MOV R11, 0xf1f108f9 ;  /* 0xf1f108f9000b7802 */ /* 0x000fe20000000f00 */
[----:B------:R-:W-:Y:S01]  /*4810*/  IMAD.MOV.U32 R19, RZ, RZ, -0x3c3ca163 ;  /* 0xc3c35e9dff137424 */ /* 0x000fe200078e00ff */
[----:B------:R2:W-:Y:S01]  /*4820*/  STL.128 [R1+0x1e90], R4 ;  /* 0x001e900401007387 */ /* 0x0005e20000100c00 */
[----:B------:R-:W-:-:S02]  /*4830*/  IMAD.MOV.U32 R9, RZ, RZ, -0x5a5a0baf ;  /* 0xa5a5f451ff097424 */ /* 0x000fc400078e00ff */
[----:B0-----:R-:W-:Y:S02]  /*4840*/  HFMA2 R20, -RZ, RZ, 0.0019989013671875, 0.03271484375 ;  /* 0x18182830ff147431 */ /* 0x001fe400000001ff */
[----:B------:R-:W-:Y:S01]  /*4850*/  IMAD.MOV.U32 R10, RZ, RZ, -0x1a1acb2f ;  /* 0xe5e534d1ff0a7424 */ /* 0x000fe200078e00ff */
[----:B------:R-:W-:Y:S01]  /*4860*/  MOV R23, 0x9a9ab52f ;  /* 0x9a9ab52f00177802 */ /* 0x000fe20000000f00 */
[----:B------:R-:W-:Y:S01]  /*4870*/  IMAD.MOV.U32 R21, RZ, RZ, -0x69695ec9 ;  /* 0x9696a137ff157424 */ /* 0x000fe200078e00ff */
[----:B------:R0:W-:Y:S01]  /*4880*/  STL.128 [R1+0x1ec0], R16 ;  /* 0x001ec01001007387 */ /* 0x0001e20000100c00 */
[----:B------:R-:W-:Y:S02]  /*4890*/  IMAD.MOV.U32 R22, RZ, RZ, 0x5050f0a ;  /* 0x05050f0aff167424 */ /* 0x000fe400078e00ff */
[----:B-1----:R-:W-:Y:S02]  /*48a0*/  HFMA2 R12, -RZ, RZ, 0.00015366077423095703125, 0.003452301025390625 ;  /* 0x09091b12ff0c7431 */ /* 0x002fe400000001ff */
[----:B------:R-:W-:Y:S01]  /*48b0*/  IMAD.MOV.U32 R13, RZ, RZ, -0x7c7c61e3 ;  /* 0x83839e1dff0d7424 */ /* 0x000fe200078e00ff */
[----:B------:R1:W-:Y:S01]  /*48c0*/  STL.128 [R1+0x1ea0], R8 ;  /* 0x001ea00801007387 */ /* 0x0003e20000100c00 */
[----:B------:R-:W-:Y:S01]  /*48d0*/  IMAD.MOV.U32 R14, RZ, RZ, 0x2c2c7458 ;  /* 0x2c2c7458ff0e7424 */ /* 0x000fe200078e00ff */
[----:B------:R-:W-:-:S02]  /*48e0*/  MOV R15, 0x1a1a2e34 ;  /* 0x1a1a2e34000f7802 */ /* 0x000fc40000000f00 */
[----:B------:R3:W-:Y:S01]  /*48f0*/  STL.128 [R1+0x1ed0], R20 ;  /* 0x001ed01401007387 */ /* 0x0007e20000100c00 */
[----:B--2---:R-:W-:Y:S02]  /*4900*/  HFMA2 R6, -RZ, RZ, -7.62939453125e-06, -0.0034694671630859375 ;  /* 0x80809b1bff067431 */ /* 0x004fe400000001ff */
[----:B------:R-:W-:Y:S01]  /*4910*/  IMAD.MOV.U32 R4, RZ, RZ, 0x707090e ;  /* 0x0707090eff047424 */ /* 0x000fe200078e00ff */
[----:B------:R2:W-:Y:S01]  /*4920*/  STL.128 [R1+0x1f00], R12 ;  /* 0x001f000c01007387 */ /* 0x0005e20000100c00 */
[----:B------:R-:W-:Y:S02]  /*4930*/  IMAD.MOV.U32 R5, RZ, RZ, 0x12123624 ;  /* 0x12123624ff057424 */ /* 0x000fe400078e00ff */
[----:B------:R-:W-:Y:S02]  /*4940*/  IMAD.MOV.U32 R7, RZ, RZ, -0x1d1dc221 ;  /* 0xe2e23ddfff077424 */ /* 0x000fe400078e00ff */
[----:B0-----:R-:W-:Y:S02]  /*4950*/  HFMA2 R18, -RZ, RZ, 203.25, -6864 ;  /* 0x5a5aeeb4ff127431 */ /* 0x001fe400000001ff */
[----:B------:R-:W-:-:S02]  /*4960*/  IMAD.MOV.U32 R16, RZ, RZ, 0x1b1b2d36 ;  /* 0x1b1b2d36ff107424 */ /* 0x000fc400078e00ff */
[----:B------:R-:W-:Y:S01]  /*4970*/  IMAD.MOV.U32 R17, RZ, RZ, 0x6e6eb2dc ;  /* 0x6e6eb2dcff117424 */ /* 0x000fe200078e00ff */
[----:B-1----:R-:W-:Y:S01]  /*4980*/  MOV R9, 0x2727694e ;  /* 0x2727694e00097802 */ /* 0x002fe20000000f00 */
[----:B------:R-:W-:Y:S01]  /*4990*/  IMAD.MOV.U32 R8, RZ, RZ, -0x1414d933 ;  /* 0xebeb26cdff087424 */ /* 0x000fe200078e00ff */
[----:B------:R0:W-:Y:S01]  /*49a0*/  STL.128 [R1+0x1ee0], R4 ;  /* 0x001ee00401007387 */ /* 0x0001e20000100c00 */
[----:B------:R-:W-:Y:S01]  /*49b0*/  IMAD.MOV.U32 R10, RZ, RZ, -0x4d4d3281 ;  /* 0xb2b2cd7fff0a7424 */ /* 0x000fe200078e00ff */
[----:B---3--:R-:W-:Y:S01]  /*49c0*/  MOV R21, 0x3b3b4d76 ;  /* 0x3b3b4d7600157802 */ /* 0x008fe20000000f00 */
[----:B------:R-:W-:Y:S02]  /*49d0*/  IMAD.MOV.U32 R11, RZ, RZ, 0x75759fea ;  /* 0x75759feaff0b7424 */ /* 0x000fe400078e00ff */
[----:B------:R-:W-:Y:S01]  /*49e0*/  IMAD.MOV.U32 R19, RZ, RZ, -0x5f5f04a5 ;  /* 0xa0a0fb5bff137424 */ /* 0x000fe200078e00ff */
[----:B--2---:R-:W-:Y:S01]  /*49f0*/  MOV R13, 0xfcfc1fe3 ;  /* 0xfcfc1fe3000d7802 */ /* 0x004fe20000000f00 */
[----:B------:R-:W-:Y:S01]  /*4a00*/  IMAD.MOV.U32 R20, RZ, RZ, 0x5252f6a4 ;  /* 0x5252f6a4ff147424 */ /* 0x000fe200078e00ff */
[----:B------:R1:W-:Y:S01]  /*4a10*/  STL.128 [R1+0x1ef0], R8 ;  /* 0x001ef00801007387 */ /* 0x0003e20000100c00 */
[----:B------:R-:W-:-:S02]  /*4a20*/  IMAD.MOV.U32 R22, RZ, RZ, -0x29299e49 ;  /* 0xd6d661b7ff167424 */ /* 0x000fc400078e00ff */
[----:B------:R-:W-:Y:S01]  /*4a30*/  IMAD.MOV.U32 R23, RZ, RZ, -0x4c4c3183 ;  /* 0xb3b3ce7dff177424 */ /* 0x000fe200078e00ff */
[----:B------:R2:W-:Y:S01]  /*4a40*/  STL.128 [R1+0x1f10], R16 ;  /* 0x001f101001007387 */ /* 0x0005e20000100c00 */
[----:B------:R-:W-:Y:S02]  /*4a50*/  IMAD.MOV.U32 R12, RZ, RZ, 0x20206040 ;  /* 0x20206040ff0c7424 */ /* 0x000fe400078e00ff */
[----:B------:R-:W-:Y:S01]  /*4a60*/  IMAD.MOV.U32 R14, RZ, RZ, -0x4e4e3787 ;  /* 0xb1b1c879ff0e7424 */ /* 0x000fe200078e00ff */
[----:B------:R3:W-:Y:S01]  /*4a70*/  STL.128 [R1+0x1f20], R20 ;  /* 0x001f201401007387 */ /* 0x0007e20000100c00 */
[----:B0-----:R-:W-:Y:S02]  /*4a80*/  HFMA2 R4, -RZ, RZ, 0.040313720703125, 59968 ;  /* 0x29297b52ff047431 */ /* 0x001fe400000001ff */
[----:B------:R-:W-:Y:S01]  /*4a90*/  IMAD.MOV.U32 R15, RZ, RZ, 0x5b5bedb6 ;  /* 0x5b5bedb6ff0f7424 */ /* 0x000fe200078e00ff */
[----:B------:R-:W-:Y:S01]  /*4aa0*/  MOV R7, 0x84849713 ;  /* 0x8484971300077802 */ /* 0x000fe20000000f00 */
[----:B------:R-:W-:-:S02]  /*4ab0*/  IMAD.MOV.U32 R5, RZ, RZ, -0x1c1cc123 ;  /* 0xe3e33eddff057424 */ /* 0x000fc400078e00ff */
[----:B------:R-:W-:Y:S01]  /*4ac0*/  IMAD.MOV.U32 R6, RZ, RZ, 0x2f2f715e ;  /* 0x2f2f715eff067424 */ /* 0x000fe200078e00ff */
[----:B------:R0:W-:Y:S01]  /*4ad0*/  STL.128 [R1+0x1f50], R12 ;  /* 0x001f500c01007387 */ /* 0x0001e20000100c00 */
[----:B-1----:R-:W-:Y:S02]  /*4ae0*/  HFMA2 R11, -RZ, RZ, -6068, 0.07427978515625 ;  /* 0xeded2cc1ff0b7431 */ /* 0x002fe400000001ff */
[----:B------:R-:W-:Y:S02]  /*4af0*/  IMAD.MOV.U32 R8, RZ, RZ, 0x5353f5a6 ;  /* 0x5353f5a6ff087424 */ /* 0x000fe400078e00ff */
[----:B------:R-:W-:Y:S02]  /*4b00*/  IMAD.MOV.U32 R9, RZ, RZ, -0x2e2e9747 ;  /* 0xd1d168b9ff097424 */ /* 0x000fe400078e00ff */
[----:B--2---:R-:W-:Y:S02]  /*4b10*/  HFMA2 R16, -RZ, RZ, 3284, -1.70703125 ;  /* 0x6a6abed4ff107431 */ /* 0x004fe400000001ff */
[----:B------:R-:W-:Y:S01]  /*4b20*/  IMAD.MOV.U32 R10, RZ, RZ, RZ ;  /* 0x000000ffff0a7224 */ /* 0x000fe200078e00ff */
[----:B------:R-:W-:Y:S01]  /*4b30*/  MOV R19, 0x39394b72 ;  /* 0x39394b7200137802 */ /* 0x000fe20000000f00 */
[----:B------:R-:W-:-:S02]  /*4b40*/  IMAD.MOV.U32 R17, RZ, RZ, -0x3434b973 ;  /* 0xcbcb468dff117424 */ /* 0x000fc400078e00ff */
[----:B---3--:R-:W-:Y:S02]  /*4b50*/  HFMA2 R22, -RZ, RZ, 139, -2400 ;  /* 0x5858e8b0ff167431 */ /* 0x008fe400000001ff */
[----:B------:R-:W-:Y:S01]  /*4b60*/  IMAD.MOV.U32 R18, RZ, RZ, -0x41412699 ;  /* 0xbebed967ff127424 */ /* 0x000fe200078e00ff */
[----:B------:R1:W-:Y:S01]  /*4b70*/  STL.128 [R1+0x1f30], R4 ;  /* 0x001f300401007387 */ /* 0x0003e20000100c00 */
[----:B------:R-:W-:Y:S02]  /*4b80*/  IMAD.MOV.U32 R20, RZ, RZ, 0x4a4ade94 ;  /* 0x4a4ade94ff147424 */ /* 0x000fe400078e00ff */
[----:B------:R-:W-:Y:S01]  /*4b90*/  IMAD.MOV.U32 R21, RZ, RZ, 0x4c4cd498 ;  /* 0x4c4cd498ff157424 */ /* 0x000fe200078e00ff */
[----:B------:R2:W-:Y:S01]  /*4ba0*/  STL.128 [R1+0x1f40], R8 ;  /* 0x001f400801007387 */ /* 0x0005e20000100c00 */
[----:B------:R-:W-:Y:S02]  /*4bb0*/  IMAD.MOV.U32 R23, RZ, RZ, -0x3030b57b ;  /* 0xcfcf4a85ff177424 */ /* 0x000fe400078e00ff */
[----:B0-----:R-:W-:-:S02]  /*4bc0*/  HFMA2 R14, -RZ, RZ, 3.063678741455078125e-05, 9.17911529541015625e-05 ;  /* 0x02020604ff0e7431 */ /* 0x001fc400000001ff */
[----:B------:R-:W-:Y:S01]  /*4bd0*/  IMAD.MOV.U32 R12, RZ, RZ, 0x4545cf8a ;  /* 0x4545cf8aff0c7424 */ /* 0x000fe200078e00ff */
[----:B------:R0:W-:Y:S01]  /*4be0*/  STL.128 [R1+0x1f60], R16 ;  /* 0x001f601001007387 */ /* 0x0001e20000100c00 */
[----:B------:R-:W-:Y:S02]  /*4bf0*/  IMAD.MOV.U32 R13, RZ, RZ, -0x606ef17 ;  /* 0xf9f910e9ff0d7424 */ /* 0x000fe400078e00ff */
[----:B------:R-:W-:Y:S01]  /*4c00*/  IMAD.MOV.U32 R15, RZ, RZ, 0x7f7f81fe ;  /* 0x7f7f81feff0f7424 */ /* 0x000fe200078e00ff */
[----:B------:R3:W-:Y:S01]  /*4c10*/  STL.128 [R1+0x1f70], R20 ;  /* 0x001f701401007387 */ /* 0x0007e20000100c00 */
[----:B-1----:R-:W-:Y:S01]  /*4c20*/  IMAD.MOV.U32 R4, RZ, RZ, -0x2f2f9445 ;  /* 0xd0d06bbbff047424 */ /* 0x002fe200078e00ff */
[----:B------:R-:W-:Y:S01]  /*4c30*/  MOV R5, 0xefef2ac5 ;  /* 0xefef2ac500057802 */ /* 0x000fe20000000f00 */
[----:B------:R-:W-:Y:S01]  /*4c40*/  IMAD.MOV.U32 R6, RZ, RZ, -0x55551ab1 ;  /* 0xaaaae54fff067424 */ /* 0x000fe200078e00ff */
[----:B------:R1:W-:Y:S01]  /*4c50*/  STL.128 [R1+0x1fa0], R12 ;  /* 0x001fa00c01007387 */ /* 0x0003e20000100c00 */
[----:B------:R-:W-:-:S02]  /*4c60*/  IMAD.MOV.U32 R7, RZ, RZ, -0x404e913 ;  /* 0xfbfb16edff077424 */ /* 0x000fc400078e00ff */
[----:B--2---:R-:W-:Y:S02]  /*4c70*/  HFMA2 R8, -RZ, RZ, 3.630859375, -5.5234375 ;  /* 0x4343c586ff087431 */ /* 0x004fe400000001ff */
[----:B------:R-:W-:Y:S01]  /*4c80*/  IMAD.MOV.U32 R9, RZ, RZ, 0x4d4dd79a ;  /* 0x4d4dd79aff097424 */ /* 0x000fe200078e00ff */
[----:B------:R-:W-:Y:S01]  /*4c90*/  MOV R11, 0x85859411 ;  /* 0x85859411000b7802 */ /* 0x000fe20000000f00 */
[----:B0-----:R-:W-:Y:S01]  /*4ca0*/  IMAD.MOV.U32 R16, RZ, RZ, 0x5050f0a0 ;  /* 0x5050f0a0ff107424 */ /* 0x001fe200078e00ff */
[----:B------:R-:W-:Y:S01]  /*4cb0*/  MOV R17, 0x3c3c4478 ;  /* 0x3c3c447800117802 */ /* 0x000fe20000000f00 */
[----:B------:R-:W-:Y:S01]  /*4cc0*/  IMAD.MOV.U32 R18, RZ, RZ, -0x606045db ;  /* 0x9f9fba25ff127424 */ /* 0x000fe200078e00ff */
[----:B------:R0:W-:Y:S01]  /*4cd0*/  STL.128 [R1+0x1f80], R4 ;  /* 0x001f800401007387 */ /* 0x0001e20000100c00 */
[----:B------:R-:W-:Y:S02]  /*4ce0*/  IMAD.MOV.U32 R19, RZ, RZ, -0x57571cb5 ;  /* 0xa8a8e34bff137424 */ /* 0x000fe400078e00ff */
[----:B---3--:R-:W-:-:S02]  /*4cf0*/  HFMA2 R20, -RZ, RZ, 42.53125, -15632 ;  /* 0x5151f3a2ff147431 */ /* 0x008fc400000001ff */
[----:B------:R-:W-:Y:S01]  /*4d00*/  IMAD.MOV.U32 R10, RZ, RZ, 0x33335566 ;  /* 0x33335566ff0a7424 */ /* 0x000fe200078e00ff */
[----:B------:R-:W-:Y:S01]  /*4d10*/  MOV R23, 0x8f8f8a05 ;  /* 0x8f8f8a0500177802 */ /* 0x000fe20000000f00 */
[----:B------:R-:W-:Y:S01]  /*4d20*/  IMAD.MOV.U32 R21, RZ, RZ, -0x5c5c01a3 ;  /* 0xa3a3fe5dff157424 */ /* 0x000fe200078e00ff */
[----:B------:R2:W-:Y:S01]  /*4d30*/  STL.128 [R1+0x1fb0], R16 ;  /* 0x001fb01001007387 */ /* 0x0005e20000100c00 */
[----:B------:R-:W-:Y:S02]  /*4d40*/  IMAD.MOV.U32 R22, RZ, RZ, 0x4040c080 ;  /* 0x4040c080ff167424 */ /* 0x000fe400078e00ff */
[----:B-1----:R-:W-:Y:S02]  /*4d50*/  HFMA2 R12, -RZ, RZ, 0.00049591064453125, 0.12890625 ;  /* 0x10103020ff0c7431 */ /* 0x002fe400000001ff */
[----:B------:R-:W-:Y:S01]  /*4d60*/  IMAD.MOV.U32 R13, RZ, RZ, -0xe51b ;  /* 0xffff1ae5ff0d7424 */ /* 0x000fe200078e00ff */
[----:B------:R1:W-:Y:S01]  /*4d70*/  STL.128 [R1+0x1f90], R8 ;  /* 0x001f900801007387 */ /* 0x0003e20000100c00 */
[----:B------:R-:W-:Y:S01]  /*4d80*/  IMAD.MOV.U32 R14, RZ, RZ, -0xc0cf103 ;  /* 0xf3f30efdff0e7424 */ /* 0x000fe200078e00ff */
[----:B------:R-:W-:-:S02]  /*4d90*/  MOV R15, 0xd2d26dbf ;  /* 0xd2d26dbf000f7802 */ /* 0x000fc40000000f00 */
[----:B------:R3:W-:Y:S01]  /*4da0*/  STL.128 [R1+0x1fc0], R20 ;  /* 0x001fc01401007387 */ /* 0x0007e20000100c00 */
[----:B0-----:R-:W-:Y:S02]  /*4db0*/  HFMA2 R6, -RZ, RZ, 0.52734375, 8.875 ;  /* 0x38384870ff067431 */ /* 0x001fe400000001ff */
[----:B------:R-:W-:Y:S01]  /*4dc0*/  IMAD.MOV.U32 R4, RZ, RZ, -0x6d6d52c1 ;  /* 0x9292ad3fff047424 */ /* 0x000fe200078e00ff */
[----:B------:R0:W-:Y:S01]  /*4dd0*/  STL.128 [R1+0x1ff0], R12 ;  /* 0x001ff00c01007387 */ /* 0x0001e20000100c00 */
[----:B------:R-:W-:Y:S02]  /*4de0*/  IMAD.MOV.U32 R5, RZ, RZ, -0x626243df ;  /* 0x9d9dbc21ff057424 */ /* 0x000fe400078e00ff */
[----:B------:R-:W-:Y:S02]  /*4df0*/  IMAD.MOV.U32 R7, RZ, RZ, -0xa0afb0f ;  /* 0xf5f504f1ff077424 */ /* 0x000fe400078e00ff */
[----:B--2---:R-:W-:Y:S02]  /*4e00*/  HFMA2 R18, -RZ, RZ, 0.000863552093505859375, 0.32177734375 ;  /* 0x13133526ff127431 */ /* 0x004fe400000001ff */
[----:B------:R-:W-:-:S02]  /*4e10*/  IMAD.MOV.U32 R16, RZ, RZ, -0x3232b37f ;  /* 0xcdcd4c81ff107424 */ /* 0x000fc400078e00ff */
        /* <DEDUP_REMOVED lines=8> */
[----:B0-----:R-:W-:Y:S01]  /*4ea0*/  MOV R13, 0x81819819 ;  /* 0x81819819000d7802 */ /* 0x001fe20000000f00 */
[----:B------:R-:W-:Y:S01]  /*4eb0*/  IMAD.MOV.U32 R20, RZ, RZ, 0x5f5fe1be ;  /* 0x5f5fe1beff147424 */ /* 0x000fe200078e00ff */
[----:B------:R0:W-:Y:S01]  /*4ec0*/  STL.128 [R1+0x1fe0], R8 ;  /* 0x001fe00801007387 */ /* 0x0001e20000100c00 */
[----:B------:R-:W-:-:S02]  /*4ed0*/  IMAD.MOV.U32 R22, RZ, RZ, 0x4444cc88 ;  /* 0x4444cc88ff167424 */ /* 0x000fc400078e00ff */
[----:B------:R-:W-:Y:S01]  /*4ee0*/  IMAD.MOV.U32 R23, RZ, RZ, 0x1717392e ;  /* 0x1717392eff177424 */ /* 0x000fe200078e00ff */
[----:B------:R2:W-:Y:S01]  /*4ef0*/  STL.128 [R1+0x2000], R16 ;  /* 0x0020001001007387 */ /* 0x0005e20000100c00 */
[----:B------:R-:W-:Y:S02]  /*4f00*/  IMAD.MOV.U32 R12, RZ, RZ, 0x6060a0c0 ;  /* 0x6060a0c0ff0c7424 */ /* 0x000fe400078e00ff */
[----:B------:R-:W-:Y:S01]  /*4f10*/  IMAD.MOV.U32 R14, RZ, RZ, 0x4f4fd19e ;  /* 0x4f4fd19eff0e7424 */ /* 0x000fe200078e00ff */
[----:B------:R3:W-:Y:S01]  /*4f20*/  STL.128 [R1+0x2010], R20 ;  /* 0x0020101401007387 */ /* 0x0007e20000100c00 */
[----:B-1----:R-:W-:Y:S02]  /*4f30*/  HFMA2 R4, -RZ, RZ, -4.765625, 121.1875 ;  /* 0xc4c45793ff047431 */ /* 0x002fe400000001ff */
[----:B------:R-:W-:Y:S01]  /*4f40*/  IMAD.MOV.U32 R15, RZ, RZ, -0x2323805d ;  /* 0xdcdc7fa3ff0f7424 */ /* 0x000fe200078e00ff */
[----:B------:R-:W-:Y:S01]  /*4f50*/  MOV R7, 0x3d3d477a ;  /* 0x3d3d477a00077802 */ /* 0x000fe20000000f00 */
[----:B------:R-:W-:-:S02]  /*4f60*/  IMAD.MOV.U32 R5, RZ, RZ, -0x58580dab ;  /* 0xa7a7f255ff057424 */ /* 0x000fc400078e00ff */
[----:B------:R-:W-:Y:S01]  /*4f70*/  IMAD.MOV.U32 R6, RZ, RZ, 0x7e7e82fc ;  /* 0x7e7e82fcff067424 */ /* 0x000fe200078e00ff */
[----:B------:R1:W-:Y:S01]  /*4f80*/  STL.128 [R1+0x2040], R12 ;  /* 0x0020400c01007387 */ /* 0x0003e20000100c00 */
[----:B0-----:R-:W-:Y:S02]  /*4f90*/  HFMA2 R10, -RZ, RZ, 0.0024890899658203125, 0.05621337890625 ;  /* 0x19192b32ff0a7431 */ /* 0x001fe400000001ff */
[----:B------:R-:W-:Y:S02]  /*4fa0*/  IMAD.MOV.U32 R8, RZ, RZ, 0x6464acc8 ;  /* 0x6464acc8ff087424 */ /* 0x000fe400078e00ff */
[----:B------:R-:W-:Y:S02]  /*4fb0*/  IMAD.MOV.U32 R9, RZ, RZ, 0x5d5de7ba ;  /* 0x5d5de7baff097424 */ /* 0x000fe400078e00ff */
[----:B--2---:R-:W-:Y:S02]  /*4fc0*/  HFMA2 R16, -RZ, RZ, 0.0119781494140625, 1604 ;  /* 0x22226644ff107431 */ /* 0x004fe400000001ff */
[----:B------:R-:W-:Y:S01]  /*4fd0*/  IMAD.MOV.U32 R11, RZ, RZ, 0x737395e6 ;  /* 0x737395e6ff0b7424 */ /* 0x000fe200078e00ff */
[----:B------:R-:W-:Y:S01]  /*4fe0*/  MOV R19, 0x8888830b ;  /* 0x8888830b00137802 */ /* 0x000fe20000000f00 */
[----:B------:R-:W-:-:S02]  /*4ff0*/  IMAD.MOV.U32 R17, RZ, RZ, 0x2a2a7e54 ;  /* 0x2a2a7e54ff117424 */ /* 0x000fc400078e00ff */
[----:B---3--:R-:W-:Y:S02]  /*5000*/  HFMA2 R22, -RZ, RZ, -0.58984375, -59.34375 ;  /* 0xb8b8d36bff167431 */ /* 0x008fe400000001ff */
[----:B------:R-:W-:Y:S01]  /*5010*/  IMAD.MOV.U32 R18, RZ, RZ, -0x6f6f54c5 ;  /* 0x9090ab3bff127424 */ /* 0x000fe200078e00ff */
[----:B------:R0:W-:Y:S01]  /*5020*/  STL.128 [R1+0x2020], R4 ;  /* 0x0020200401007387 */ /* 0x0001e20000100c00 */
[----:B------:R-:W-:Y:S02]  /*5030*/  IMAD.MOV.U32 R20, RZ, RZ, 0x4646ca8c ;  /* 0x4646ca8cff147424 */ /* 0x000fe400078e00ff */
[----:B------:R-:W-:Y:S01]  /*5040*/  IMAD.MOV.U32 R21, RZ, RZ, -0x1111d639 ;  /* 0xeeee29c7ff157424 */ /* 0x000fe200078e00ff */
[----:B------:R2:W-:Y:S01]  /*5050*/  STL.128 [R1+0x2030], R8 ;  /* 0x0020300801007387 */ /* 0x0005e20000100c00 */
[----:B------:R-:W-:Y:S02]  /*5060*/  IMAD.MOV.U32 R23, RZ, RZ, 0x14143c28 ;  /* 0x14143c28ff177424 */ /* 0x000fe400078e00ff */
[----:B-1----:R-:W-:-:S02]  /*5070*/  HFMA2 R14, -RZ, RZ, 0.01617431640625, 4384 ;  /* 0x24246c48ff0e7431 */ /* 0x002fc400000001ff */
[----:B------:R-:W-:Y:S01]  /*5080*/  IMAD.MOV.U32 R12, RZ, RZ, 0x4949db92 ;  /* 0x4949db92ff0c7424 */ /* 0x000fe200078e00ff */
[----:B------:R1:W-:Y:S01]  /*5090*/  STL.128 [R1+0x2050], R16 ;  /* 0x0020501001007387 */ /* 0x0003e20000100c00 */
[----:B------:R-:W-:Y:S02]  /*50a0*/  IMAD.MOV.U32 R13, RZ, RZ, 0x6060a0c ;  /* 0x06060a0cff0d7424 */ /* 0x000fe400078e00ff */
[----:B------:R-:W-:Y:S01]  /*50b0*/  IMAD.MOV.U32 R15, RZ, RZ, 0x5c5ce4b8 ;  /* 0x5c5ce4b8ff0f7424 */ /* 0x000fe200078e00ff */
[----:B------:R3:W-:Y:S01]  /*50c0*/  STL.128 [R1+0x2060], R20 ;  /* 0x0020601401007387 */ /* 0x0007e20000100c00 */
[----:B0-----:R-:W-:Y:S01]  /*50d0*/  IMAD.MOV.U32 R4, RZ, RZ, -0x21218659 ;  /* 0xdede79a7ff047424 */ /* 0x001fe200078e00ff */
[----:B------:R-:W-:Y:S01]  /*50e0*/  MOV R5, 0x5e5ee2bc ;  /* 0x5e5ee2bc00057802 */ /* 0x000fe20000000f00 */
[----:B------:R-:W-:Y:S01]  /*50f0*/  IMAD.MOV.U32 R6, RZ, RZ, 0xb0b1d16 ;  /* 0x0b0b1d16ff067424 */ /* 0x000fe200078e00ff */
[----:B------:R0:W-:Y:S01]  /*5100*/  STL.128 [R1+0x2090], R12 ;  /* 0x0020900c01007387 */ /* 0x0001e20000100c00 */
[----:B------:R-:W-:-:S02]  /*5110*/  IMAD.MOV.U32 R7, RZ, RZ, -0x24248953 ;  /* 0xdbdb76adff077424 */ /* 0x000fc400078e00ff */
[----:B--2---:R-:W-:Y:S02]  /*5120*/  HFMA2 R8, -RZ, RZ, -624, 0.98193359375 ;  /* 0xe0e03bdbff087431 */ /* 0x004fe400000001ff */
[----:B------:R-:W-:Y:S01]  /*5130*/  IMAD.MOV.U32 R9, RZ, RZ, 0x32325664 ;  /* 0x32325664ff097424 */ /* 0x000fe200078e00ff */
[----:B------:R-:W-:Y:S01]  /*5140*/  MOV R11, 0xa0a1e14 ;  /* 0x0a0a1e14000b7802 */ /* 0x000fe20000000f00 */
[----:B-1----:R-:W-:Y:S01]  /*5150*/  IMAD.MOV.U32 R16, RZ, RZ, -0x3d3da261 ;  /* 0xc2c25d9fff107424 */ /* 0x002fe200078e00ff */
[----:B------:R-:W-:Y:S01]  /*5160*/  MOV R17, 0xd3d36ebd ;  /* 0xd3d36ebd00117802 */ /* 0x000fe20000000f00 */
[----:B------:R-:W-:Y:S01]  /*5170*/  IMAD.MOV.U32 R18, RZ, RZ, -0x535310bd ;  /* 0xacacef43ff127424 */ /* 0x000fe200078e00ff */
[----:B------:R1:W-:Y:S01]  /*5180*/  STL.128 [R1+0x2070], R4 ;  /* 0x0020700401007387 */ /* 0x0003e20000100c00 */
[----:B------:R-:W-:Y:S02]  /*5190*/  IMAD.MOV.U32 R19, RZ, RZ, 0x6262a6c4 ;  /* 0x6262a6c4ff137424 */ /* 0x000fe400078e00ff */
[----:B---3--:R-:W-:-:S02]  /*51a0*/  HFMA2 R20, -RZ, RZ, -0.000679492950439453125, -0.032989501953125 ;  /* 0x9191a839ff147431 */ /* 0x008fc400000001ff */
[----:B------:R-:W-:Y:S01]  /*51b0*/  IMAD.MOV.U32 R10, RZ, RZ, 0x3a3a4e74 ;  /* 0x3a3a4e74ff0a7424 */ /* 0x000fe200078e00ff */
[----:B------:R-:W-:Y:S01]  /*51c0*/  MOV R23, 0x79798bf2 ;  /* 0x79798bf200177802 */ /* 0x000fe20000000f00 */
[----:B------:R-:W-:Y:S01]  /*51d0*/  IMAD.MOV.U32 R21, RZ, RZ, -0x6a6a5bcf ;  /* 0x9595a431ff157424 */ /* 0x000fe200078e00ff */
[----:B------:R2:W-:Y:S01]  /*51e0*/  STL.128 [R1+0x20a0], R16 ;  /* 0x0020a01001007387 */ /* 0x0005e20000100c00 */
[----:B------:R-:W-:Y:S02]  /*51f0*/  IMAD.MOV.U32 R22, RZ, RZ, -0x1b1bc82d ;  /* 0xe4e437d3ff167424 */ /* 0x000fe400078e00ff */
[----:B0-----:R-:W-:Y:S02]  /*5200*/  HFMA2 R12, -RZ, RZ, 4528, -0.302734375 ;  /* 0x6c6cb4d8ff0c7431 */ /* 0x001fe400000001ff */
[----:B------:R-:W-:Y:S01]  /*5210*/  IMAD.MOV.U32 R13, RZ, RZ, 0x5656faac ;  /* 0x5656faacff0d7424 */ /* 0x000fe200078e00ff */
[----:B------:R0:W-:Y:S01]  /*5220*/  STL.128 [R1+0x2080], R8 ;  /* 0x0020800801007387 */ /* 0x0001e20000100c00 */
[----:B------:R-:W-:Y:S01]  /*5230*/  IMAD.MOV.U32 R14, RZ, RZ, -0xb0bf80d ;  /* 0xf4f407f3ff0e7424 */ /* 0x000fe200078e00ff */
[----:B------:R-:W-:-:S02]  /*5240*/  MOV R15, 0xeaea25cf ;  /* 0xeaea25cf000f7802 */ /* 0x000fc40000000f00 */
[----:B------:R3:W-:Y:S01]  /*5250*/  STL.128 [R1+0x20b0], R20 ;  /* 0x0020b01401007387 */ /* 0x0007e20000100c00 */
[----:B-1----:R-:W-:Y:S02]  /*5260*/  HFMA2 R6, -RZ, RZ, 0.450927734375, 173.75 ;  /* 0x3737596eff067431 */ /* 0x002fe400000001ff */
[----:B------:R-:W-:Y:S01]  /*5270*/  IMAD.MOV.U32 R4, RZ, RZ, -0x1818cd2b ;  /* 0xe7e732d5ff047424 */ /* 0x000fe200078e00ff */
[----:B------:R1:W-:Y:S01]  /*5280*/  STL.128 [R1+0x20e0], R12 ;  /* 0x0020e00c01007387 */ /* 0x0003e20000100c00 */
[----:B------:R-:W-:Y:S02]  /*5290*/  IMAD.MOV.U32 R5, RZ, RZ, -0x3737bc75 ;  /* 0xc8c8438bff057424 */ /* 0x000fe400078e00ff */
[----:B------:R-:W-:Y:S02]  /*52a0*/  IMAD.MOV.U32 R7, RZ, RZ, 0x6d6db7da ;  /* 0x6d6db7daff077424 */ /* 0x000fe400078e00ff */
[----:B--2---:R-:W-:Y:S02]  /*52b0*/  HFMA2 R18, -RZ, RZ, -0.1043701171875, -2702 ;  /* 0xaeaee947ff127431 */ /* 0x004fe400000001ff */
[----:B------:R-:W-:-:S02]  /*52c0*/  IMAD.MOV.U32 R16, RZ, RZ, 0x6565afca ;  /* 0x6565afcaff107424 */ /* 0x000fc400078e00ff */
[----:B------:R-:W-:Y:S01]  /*52d0*/  IMAD.MOV.U32 R17, RZ, RZ, 0x7a7a8ef4 ;  /* 0x7a7a8ef4ff117424 */ /* 0x000fe200078e00ff */
[----:B0-----:R-:W-:Y:S01]  /*52e0*/  MOV R9, 0xd5d564b1 ;  /* 0xd5d564b100097802 */ /* 0x001fe20000000f00 */
[----:B------:R-:W-:Y:S01]  /*52f0*/  IMAD.MOV.U32 R8, RZ, RZ, -0x727273ff ;  /* 0x8d8d8c01ff087424 */ /* 0x000fe200078e00ff */
[----:B------:R0:W-:Y:S01]  /*5300*/  STL.128 [R1+0x20c0], R4 ;  /* 0x0020c00401007387 */ /* 0x0001e20000100c00 */
[----:B------:R-:W-:Y:S01]  /*5310*/  IMAD.MOV.U32 R10, RZ, RZ, 0x4e4ed29c ;  /* 0x4e4ed29cff0a7424 */ /* 0x000fe200078e00ff */
[----:B---3--:R-:W-:Y:S01]  /*5320*/  MOV R21, 0x787888f0 ;  /* 0x787888f000157802 */ /* 0x008fe20000000f00 */
[----:B------:R-:W-:Y:S02]  /*5330*/  IMAD.MOV.U32 R11, RZ, RZ, -0x56561fb7 ;  /* 0xa9a9e049ff0b7424 */ /* 0x000fe400078e00ff */
[----:B------:R-:W-:Y:S01]  /*5340*/  IMAD.MOV.U32 R19, RZ, RZ, 0x8081810 ;  /* 0x08081810ff137424 */ /* 0x000fe200078e00ff */
[----:B-1----:R-:W-:Y:S01]  /*5350*/  MOV R13, 0xbdbddc61 ;  /* 0xbdbddc61000d7802 */ /* 0x002fe20000000f00 */
[----:B------:R-:W-:Y:S01]  /*5360*/  IMAD.MOV.U32 R20, RZ, RZ, -0x45452a91 ;  /* 0xbabad56fff147424 */ /* 0x000fe200078e00ff */
[----:B------:R1:W-:Y:S01]  /*5370*/  STL.128 [R1+0x20d0], R8 ;  /* 0x0020d00801007387 */ /* 0x0003e20000100c00 */
[----:B------:R-:W-:-:S02]  /*5380*/  IMAD.MOV.U32 R22, RZ, RZ, 0x25256f4a ;  /* 0x25256f4aff167424 */ /* 0x000fc400078e00ff */
[----:B------:R-:W-:Y:S01]  /*5390*/  IMAD.MOV.U32 R23, RZ, RZ, 0x2e2e725c ;  /* 0x2e2e725cff177424 */ /* 0x000fe200078e00ff */
[----:B------:R2:W-:Y:S01]  /*53a0*/  STL.128 [R1+0x20f0], R16 ;  /* 0x0020f01001007387 */ /* 0x0005e20000100c00 */
[----:B------:R-:W-:Y:S02]  /*53b0*/  IMAD.MOV.U32 R12, RZ, RZ, 0x4b4bdd96 ;  /* 0x4b4bdd96ff0c7424 */ /* 0x000fe400078e00ff */
[----:B------:R-:W-:Y:S01]  /*53c0*/  IMAD.MOV.U32 R14, RZ, RZ, -0x747479f3 ;  /* 0x8b8b860dff0e7424 */ /* 0x000fe200078e00ff */
[----:B------:R3:W-:Y:S01]  /*53d0*/  STL.128 [R1+0x2100], R20 ;  /* 0x0021001401007387 */ /* 0x0007e20000100c00 */
[----:B0-----:R-:W-:Y:S02]  /*53e0*/  HFMA2 R4, -RZ, RZ, 0.0040130615234375, 0.0164794921875 ;  /* 0x1c1c2438ff047431 */ /* 0x001fe400000001ff */
[----:B------:R-:W-:Y:S01]  /*53f0*/  IMAD.MOV.U32 R15, RZ, RZ, -0x75757af1 ;  /* 0x8a8a850fff0f7424 */ /* 0x000fe200078e00ff */
[----:B------:R-:W-:Y:S01]  /*5400*/  MOV R7, 0xc6c65197 ;  /* 0xc6c6519700077802 */ /* 0x000fe20000000f00 */
[----:B------:R-:W-:-:S02]  /*5410*/  IMAD.MOV.U32 R5, RZ, RZ, -0x59590ea9 ;  /* 0xa6a6f157ff057424 */ /* 0x000fc400078e00ff */
[----:B------:R-:W-:Y:S01]  /*5420*/  IMAD.MOV.U32 R6, RZ, RZ, -0x4b4b388d ;  /* 0xb4b4c773ff067424 */ /* 0x000fe200078e00ff */
[----:B------:R0:W-:Y:S01]  /*5430*/  STL.128 [R1+0x2130], R12 ;  /* 0x0021300c01007387 */ /* 0x0001e20000100c00 */
[----:B-1----:R-:W-:Y:S02]  /*5440*/  HFMA2 R10, -RZ, RZ, 18240, -0.004791259765625 ;  /* 0x74749ce8ff0a7431 */ /* 0x002fe400000001ff */
[----:B------:R-:W-:Y:S02]  /*5450*/  IMAD.MOV.U32 R8, RZ, RZ, -0x1717dc35 ;  /* 0xe8e823cbff087424 */ /* 0x000fe400078e00ff */
[----:B------:R-:W-:Y:S02]  /*5460*/  IMAD.MOV.U32 R9, RZ, RZ, -0x2222835f ;  /* 0xdddd7ca1ff097424 */ /* 0x000fe400078e00ff */
[----:B--2---:R-:W-:Y:S02]  /*5470*/  HFMA2 R16, -RZ, RZ, 9088, -0.0005950927734375 ;  /* 0x707090e0ff107431 */ /* 0x004fe400000001ff */
[----:B------:R-:W-:Y:S01]  /*5480*/  IMAD.MOV.U32 R11, RZ, RZ, 0x1f1f213e ;  /* 0x1f1f213eff0b7424 */ /* 0x000fe200078e00ff */
[----:B------:R-:W-:Y:S01]  /*5490*/  MOV R19, 0x6666aacc ;  /* 0x6666aacc00137802 */ /* 0x000fe20000000f00 */
[----:B------:R-:W-:-:S02]  /*54a0*/  IMAD.MOV.U32 R17, RZ, RZ, 0x3e3e427c ;  /* 0x3e3e427cff117424 */ /* 0x000fc400078e00ff */
[----:B---3--:R-:W-:Y:S02]  /*54b0*/  HFMA2 R22, -RZ, RZ, -28512, 2.9981136322021484375e-05 ;  /* 0xf6f601f7ff167431 */ /* 0x008fe400000001ff */
[----:B------:R-:W-:Y:S01]  /*54c0*/  IMAD.MOV.U32 R18, RZ, RZ, -0x4a4a3b8f ;  /* 0xb5b5c471ff127424 */ /* 0x000fe200078e00ff */
[----:B------:R1:W-:Y:S01]  /*54d0*/  STL.128 [R1+0x2110], R4 ;  /* 0x0021100401007387 */ /* 0x0003e20000100c00 */
[----:B------:R-:W-:Y:S02]  /*54e0*/  IMAD.MOV.U32 R20, RZ, RZ, 0x4848d890 ;  /* 0x4848d890ff147424 */ /* 0x000fe400078e00ff */
[----:B------:R-:W-:Y:S01]  /*54f0*/  IMAD.MOV.U32 R21, RZ, RZ, 0x3030506 ;  /* 0x03030506ff157424 */ /* 0x000fe200078e00ff */
[----:B------:R2:W-:Y:S01]  /*5500*/  STL.128 [R1+0x2120], R8 ;  /* 0x0021200801007387 */ /* 0x0005e20000100c00 */
[----:B------:R-:W-:Y:S02]  /*5510*/  IMAD.MOV.U32 R23, RZ, RZ, 0xe0e121c ;  /* 0x0e0e121cff177424 */ /* 0x000fe400078e00ff */
[----:B0-----:R-:W-:-:S02]  /*5520*/  HFMA2 R14, -RZ, RZ, -0.0022430419921875, -0.2239990234375 ;  /* 0x9898b32bff0e7431 */ /* 0x001fc400000001ff */
[----:B------:R-:W-:Y:S01]  /*5530*/  IMAD.MOV.U32 R12, RZ, RZ, -0x1e1ec727 ;  /* 0xe1e138d9ff0c7424 */ /* 0x000fe200078e00ff */
[----:B------:R0:W-:Y:S01]  /*5540*/  STL.128 [R1+0x2140], R16 ;  /* 0x0021401001007387 */ /* 0x0001e20000100c00 */
[----:B------:R-:W-:Y:S02]  /*5550*/  IMAD.MOV.U32 R13, RZ, RZ, -0x707ec15 ;  /* 0xf8f813ebff0d7424 */ /* 0x000fe400078e00ff */
[----:B------:R-:W-:Y:S01]  /*5560*/  IMAD.MOV.U32 R15, RZ, RZ, 0x11113322 ;  /* 0x11113322ff0f7424 */ /* 0x000fe200078e00ff */
[----:B------:R3:W-:Y:S01]  /*5570*/  STL.128 [R1+0x2150], R20 ;  /* 0x0021501401007387 */ /* 0x0007e20000100c00 */
[----:B-1----:R-:W-:Y:S01]  /*5580*/  IMAD.MOV.U32 R4, RZ, RZ, 0x6161a3c2 ;  /* 0x6161a3c2ff047424 */ /* 0x002fe200078e00ff */
[----:B------:R-:W-:Y:S01]  /*5590*/  MOV R5, 0x35355f6a ;  /* 0x35355f6a00057802 */ /* 0x000fe20000000f00 */
[----:B------:R-:W-:Y:S01]  /*55a0*/  IMAD.MOV.U32 R6, RZ, RZ, 0x5757f9ae ;  /* 0x5757f9aeff067424 */ /* 0x000fe200078e00ff */
[----:B------:R1:W-:Y:S01]  /*55b0*/  STL.128 [R1+0x2180], R12 ;  /* 0x0021800c01007387 */ /* 0x0003e20000100c00 */
[----:B------:R-:W-:-:S02]  /*55c0*/  IMAD.MOV.U32 R7, RZ, RZ, -0x46462f97 ;  /* 0xb9b9d069ff077424 */ /* 0x000fc400078e00ff */
[----:B--2---:R-:W-:Y:S02]  /*55d0*/  HFMA2 R8, -RZ, RZ, -9.953975677490234375e-05, -0.000621318817138671875 ;  /* 0x86869117ff087431 */ /* 0x004fe400000001ff */
[----:B------:R-:W-:Y:S01]  /*55e0*/  IMAD.MOV.U32 R9, RZ, RZ, -0x3e3ea767 ;  /* 0xc1c15899ff097424 */ /* 0x000fe200078e00ff */
[----:B------:R-:W-:Y:S01]  /*55f0*/  MOV R11, 0x9e9eb927 ;  /* 0x9e9eb927000b7802 */ /* 0x000fe20000000f00 */
[----:B0-----:R-:W-:Y:S01]  /*5600*/  IMAD.MOV.U32 R16, RZ, RZ, 0x6969bbd2 ;  /* 0x6969bbd2ff107424 */ /* 0x001fe200078e00ff */
[----:B------:R-:W-:Y:S01]  /*5610*/  MOV R17, 0xd9d970a9 ;  /* 0xd9d970a900117802 */ /* 0x000fe20000000f00 */
[----:B------:R-:W-:Y:S01]  /*5620*/  IMAD.MOV.U32 R18, RZ, RZ, -0x717176f9 ;  /* 0x8e8e8907ff127424 */ /* 0x000fe200078e00ff */
[----:B------:R0:W-:Y:S01]  /*5630*/  STL.128 [R1+0x2160], R4 ;  /* 0x0021600401007387 */ /* 0x0001e20000100c00 */
[----:B------:R-:W-:Y:S02]  /*5640*/  IMAD.MOV.U32 R19, RZ, RZ, -0x6b6b58cd ;  /* 0x9494a733ff137424 */ /* 0x000fe400078e00ff */
[----:B---3--:R-:W-:-:S02]  /*5650*/  HFMA2 R20, -RZ, RZ, -0.0037136077880859375, -0.385986328125 ;  /* 0x9b9bb62dff147431 */ /* 0x008fc400000001ff */
[----:B------:R-:W-:Y:S01]  /*5660*/  IMAD.MOV.U32 R10, RZ, RZ, 0x1d1d273a ;  /* 0x1d1d273aff0a7424 */ /* 0x000fe200078e00ff */
[----:B------:R-:W-:Y:S01]  /*5670*/  MOV R23, 0xe9e920c9 ;  /* 0xe9e920c900177802 */ /* 0x000fe20000000f00 */
[----:B------:R-:W-:Y:S01]  /*5680*/  IMAD.MOV.U32 R21, RZ, RZ, 0x1e1e223c ;  /* 0x1e1e223cff157424 */ /* 0x000fe200078e00ff */
[----:B------:R2:W-:Y:S01]  /*5690*/  STL.128 [R1+0x2190], R16 ;  /* 0x0021901001007387 */ /* 0x0005e20000100c00 */
[----:B------:R-:W-:Y:S02]  /*56a0*/  IMAD.MOV.U32 R22, RZ, RZ, -0x78786deb ;  /* 0x87879215ff167424 */ /* 0x000fe400078e00ff */
[----:B-1----:R-:W-:Y:S02]  /*56b0*/  HFMA2 R12, -RZ, RZ, -1.9365234375, -204.625 ;  /* 0xbfbfda65ff0c7431 */ /* 0x002fe400000001ff */
[----:B------:R-:W-:Y:S01]  /*56c0*/  IMAD.MOV.U32 R13, RZ, RZ, -0x1919ce29 ;  /* 0xe6e631d7ff0d7424 */ /* 0x000fe200078e00ff */
[----:B------:R1:W-:Y:S01]  /*56d0*/  STL.128 [R1+0x2170], R8 ;  /* 0x0021700801007387 */ /* 0x0003e20000100c00 */
[----:B------:R-:W-:Y:S01]  /*56e0*/  IMAD.MOV.U32 R14, RZ, RZ, 0x4242c684 ;  /* 0x4242c684ff0e7424 */ /* 0x000fe200078e00ff */
[----:B------:R-:W-:-:S02]  /*56f0*/  MOV R15, 0x6868b8d0 ;  /* 0x6868b8d0000f7802 */ /* 0x000fc40000000f00 */
[----:B------:R3:W-:Y:S01]  /*5700*/  STL.128 [R1+0x21a0], R20 ;  /* 0x0021a01401007387 */ /* 0x0007e20000100c00 */
[----:B0-----:R-:W-:Y:S02]  /*5710*/  HFMA2 R6, -RZ, RZ, 0.032470703125, 35328 ;  /* 0x28287850ff067431 */ /* 0x001fe400000001ff */
[----:B------:R-:W-:Y:S01]  /*5720*/  IMAD.MOV.U32 R4, RZ, RZ, -0x3131b679 ;  /* 0xcece4987ff047424 */ /* 0x000fe200078e00ff */
[----:B------:R0:W-:Y:S01]  /*5730*/  STL.128 [R1+0x21d0], R12 ;  /* 0x0021d00c01007387 */ /* 0x0001e20000100c00 */
[----:B------:R-:W-:Y:S02]  /*5740*/  IMAD.MOV.U32 R5, RZ, RZ, 0x5555ffaa ;  /* 0x5555ffaaff057424 */ /* 0x000fe400078e00ff */
[----:B------:R-:W-:Y:S02]  /*5750*/  IMAD.MOV.U32 R7, RZ, RZ, -0x2020855b ;  /* 0xdfdf7aa5ff077424 */ /* 0x000fe400078e00ff */
[----:B--2---:R-:W-:Y:S02]  /*5760*/  HFMA2 R18, -RZ, RZ, 0.08087158203125, 30112 ;  /* 0x2d2d775aff127431 */ /* 0x004fe400000001ff */
[----:B------:R-:W-:-:S02]  /*5770*/  IMAD.MOV.U32 R16, RZ, RZ, 0x4141c382 ;  /* 0x4141c382ff107424 */ /* 0x000fc400078e00ff */
[----:B------:R-:W-:Y:S01]  /*5780*/  IMAD.MOV.U32 R17, RZ, RZ, -0x66664fd7 ;  /* 0x9999b029ff117424 */ /* 0x000fe200078e00ff */
[----:B-1----:R-:W-:Y:S01]  /*5790*/  MOV R9, 0xa1a1f859 ;  /* 0xa1a1f85900097802 */ /* 0x002fe20000000f00 */
[----:B------:R-:W-:Y:S01]  /*57a0*/  IMAD.MOV.U32 R8, RZ, RZ, -0x737370fd ;  /* 0x8c8c8f03ff087424 */ /* 0x000fe200078e00ff */
[----:B------:R0:W-:Y:S01]  /*57b0*/  STL.128 [R1+0x21b0], R4 ;  /* 0x0021b00401007387 */ /* 0x0001e20000100c00 */
[----:B------:R-:W-:Y:S01]  /*57c0*/  IMAD.MOV.U32 R10, RZ, RZ, -0x76767ff7 ;  /* 0x89898009ff0a7424 */ /* 0x000fe200078e00ff */
[----:B---3--:R-:W-:Y:S01]  /*57d0*/  MOV R21, 0x5454fca8 ;  /* 0x5454fca800157802 */ /* 0x008fe20000000f00 */
[----:B------:R-:W-:Y:S02]  /*57e0*/  IMAD.MOV.U32 R11, RZ, RZ, 0xd0d171a ;  /* 0x0d0d171aff0b7424 */ /* 0x000fe400078e00ff */
[----:B------:R-:W-:Y:S02]  /*57f0*/  IMAD.MOV.U32 R19, RZ, RZ, 0xf0f111e ;  /* 0x0f0f111eff137424 */ /* 0x000fe400078e00ff */
[----:B------:R-:W-:Y:S01]  /*5800*/  IMAD.MOV.U32 R20, RZ, RZ, -0x4f4f3485 ;  /* 0xb0b0cb7bff147424 */ /* 0x000fe200078e00ff */
[----:B------:R0:W-:Y:S01]  /*5810*/  STL.128 [R1+0x21c0], R8 ;  /* 0x0021c00801007387 */ /* 0x0001e20000100c00 */
[----:B------:R-:W-:-:S02]  /*5820*/  IMAD.MOV.U32 R22, RZ, RZ, -0x44442993 ;  /* 0xbbbbd66dff167424 */ /* 0x000fc400078e00ff */
[----:B------:R-:W-:Y:S01]  /*5830*/  IMAD.MOV.U32 R23, RZ, RZ, 0x16163a2c ;  /* 0x16163a2cff177424 */ /* 0x000fe200078e00ff */
[----:B------:R0:W-:Y:S04]  /*5840*/  STL.128 [R1+0x21e0], R16 ;  /* 0x0021e01001007387 */ /* 0x0001e80000100c00 */
[----:B------:R0:W-:Y:S02]  /*5850*/  STL.128 [R1+0x21f0], R20 ;  /* 0x0021f01401007387 */ /* 0x0001e40000100c00 */
.L_x_2:
[C---:B------:R-:W-:Y:S01]  /*5860*/  IMAD.IADD R43, R1.reuse, 0x1, R42 ;  /* 0x00000001012b7824 */ /* 0x040fe200078e022a */
[----:B0-----:R-:W2:Y:S04]  /*5870*/  LDL.128 R20, [R36+-0x20] ;  /* 0xffffe00024147983 */ /* 0x001ea80000100c00 */
[----:B------:R-:W3:Y:S04]  /*5880*/  LDL.128 R8, [R43+0x600] ;  /* 0x000600002b087983 */ /* 0x000ee80000100c00 */
[----:B------:R-:W4:Y:S04]  /*5890*/  LDL.128 R12, [R43+0xe00] ;  /* 0x000e00002b0c7983 */ /* 0x000f280000100c00 */
[----:B------:R-:W2:Y:S01]  /*58a0*/  LDL.128 R16, [R43+0x1600] ;  /* 0x001600002b107983 */ /* 0x000ea20000100c00 */
[----:B------:R-:W-:-:S06]  /*58b0*/  VIADD R4, R1, UR4 ;  /* 0x0000000401047c36 */ /* 0x000fcc0008000000 */
[----:B------:R-:W2:Y:S04]  /*58c0*/  LDL.128 R4, [R4+0x100] ;  /* 0x0001000004047983 */ /* 0x000ea80000100c00 */
[----:B---3--:R0:W-:Y:S04]  /*58d0*/  STL.128 [R43+0x200], R8 ;  /* 0x000200082b007387 */ /* 0x0081e80000100c00 */
[----:B----4-:R1:W-:Y:S04]  /*58e0*/  STL.128 [R43+0xa00], R12 ;  /* 0x000a000c2b007387 */ /* 0x0103e80000100c00 */
[----:B--2---:R2:W-:Y:S04]  /*58f0*/  STL.128 [R38+-0x20], R16 ;  /* 0xffffe01026007387 */ /* 0x0045e80000100c00 */
[----:B------:R3:W-:Y:S04]  /*5900*/  STL.128 [R37+-0x20], R20 ;  /* 0xffffe01425007387 */ /* 0x0007e80000100c00 */
[----:B0-----:R-:W4:Y:S04]  /*5910*/  LDL.128 R8, [R43+0x610] ;  /* 0x000610002b087983 */ /* 0x001f280000100c00 */
[----:B-1----:R-:W4:Y:S04]  /*5920*/  LDL.128 R12, [R43+0xe10] ;  /* 0x000e10002b0c7983 */ /* 0x002f280000100c00 */
[----:B--2---:R-:W2:Y:S04]  /*5930*/  LDL.128 R16, [R43+0x1610] ;  /* 0x001610002b107983 */ /* 0x004ea80000100c00 */
[----:B---3--:R-:W3:Y:S04]  /*5940*/  LDL.128 R20, [R36+-0x10] ;  /* 0xfffff00024147983 */ /* 0x008ee80000100c00 */
[----:B----4-:R0:W-:Y:S04]  /*5950*/  STL.128 [R43+0x210], R8 ;  /* 0x000210082b007387 */ /* 0x0101e80000100c00 */
[----:B------:R1:W-:Y:S04]  /*5960*/  STL.128 [R43+0xa10], R12 ;  /* 0x000a100c2b007387 */ /* 0x0003e80000100c00 */
[----:B--2---:R2:W-:Y:S04]  /*5970*/  STL.128 [R38+-0x10], R16 ;  /* 0xfffff01026007387 */ /* 0x0045e80000100c00 */
[----:B---3--:R3:W-:Y:S04]  /*5980*/  STL.128 [R37+-0x10], R20 ;  /* 0xfffff01425007387 */ /* 0x0087e80000100c00 */
[----:B------:R-:W4:Y:S04]  /*5990*/  LDL.128 R24, [R43+0x620] ;  /* 0x000620002b187983 */ /* 0x000f280000100c00 */
[----:B------:R-:W2:Y:S04]  /*59a0*/  LDL.128 R28, [R43+0xe20] ;  /* 0x000e20002b1c7983 */ /* 0x000ea80000100c00 */
[----:B0-----:R-:W3:Y:S04]  /*59b0*/  LDL.128 R8, [R43+0x1620] ;  /* 0x001620002b087983 */ /* 0x001ee80000100c00 */
[----:B-1----:R-:W3:Y:S04]  /*59c0*/  LDL.128 R12, [R36] ;  /* 0x00000000240c7983 */ /* 0x002ee80000100c00 */
[----:B----4-:R-:W-:Y:S04]  /*59d0*/  STL.128 [R43+0x220], R24 ;  /* 0x000220182b007387 */ /* 0x010fe80000100c00 */
[----:B--2---:R-:W-:Y:S04]  /*59e0*/  STL.128 [R43+0xa20], R28 ;  /* 0x000a201c2b007387 */ /* 0x004fe80000100c00 */
[----:B---3--:R0:W-:Y:S04]  /*59f0*/  STL.128 [R38], R8 ;  /* 0x0000000826007387 */ /* 0x0081e80000100c00 */
[----:B------:R1:W-:Y:S04]  /*5a00*/  STL.128 [R37], R12 ;  /* 0x0000000c25007387 */ /* 0x0003e80000100c00 */
[----:B------:R-:W2:Y:S04]  /*5a10*/  LDL.128 R16, [R43+0x1630] ;  /* 0x001630002b107983 */ /* 0x000ea80000100c00 */
[----:B------:R3:W4:Y:S04]  /*5a20*/  LDL.128 R20, [R36+0x10] ;  /* 0x0000100024147983 */ /* 0x0007280000100c00 */
[----:B0-----:R-:W2:Y:S04]  /*5a30*/  LDL.128 R8, [R43+0x630] ;  /* 0x000630002b087983 */ /* 0x001ea80000100c00 */
[----:B-1----:R-:W4:Y:S04]  /*5a40*/  LDL.128 R12, [R43+0xe30] ;  /* 0x000e30002b0c7983 */ /* 0x002f280000100c00 */
[----:B------:R-:W-:Y:S01]  /*5a50*/  STL.128 [R39+UR4], R4 ;  /* 0x0000000427007987 */ /* 0x000fe20008100c04 */
[----:B------:R-:W-:-:S04]  /*5a60*/  UIADD3 UR4, UPT, UPT, UR4, 0x10, URZ ;  /* 0x0000001004047890 */ /* 0x000fc8000fffe0ff */
[----:B------:R-:W-:Y:S01]  /*5a70*/  UISETP.NE.AND UP0, UPT, UR4, 0x100, UPT ;  /* 0x000001000400788c */ /* 0x000fe2000bf05270 */
[----:B------:R-:W-:Y:S01]  /*5a80*/  IADD3 R42, PT, PT, R42, 0x40, RZ ;  /* 0x000000402a2a7810 */ /* 0x000fe20007ffe0ff */
[----:B---3--:R-:W-:Y:S01]  /*5a90*/  VIADD R36, R36, 0x40 ;  /* 0x0000004024247836 */ /* 0x008fe20000000000 */
[----:B--2---:R-:W-:Y:S04]  /*5aa0*/  STL.128 [R43+0x230], R8 ;  /* 0x000230082b007387 */ /* 0x004fe80000100c00 */
[----:B----4-:R-:W-:Y:S04]  /*5ab0*/  STL.128 [R43+0xa30], R12 ;  /* 0x000a300c2b007387 */ /* 0x010fe80000100c00 */
[----:B------:R0:W-:Y:S04]  /*5ac0*/  STL.128 [R38+0x10], R16 ;  /* 0x0000101026007387 */ /* 0x0001e80000100c00 */
[----:B------:R1:W-:Y:S01]  /*5ad0*/  STL.128 [R37+0x10], R20 ;  /* 0x0000101425007387 */ /* 0x0003e20000100c00 */
[----:B0-----:R-:W-:Y:S01]  /*5ae0*/  VIADD R38, R38, 0x40 ;  /* 0x0000004026267836 */ /* 0x001fe20000000000 */
[----:B-1----:R-:W-:Y:S01]  /*5af0*/  IADD3 R37, PT, PT, R37, 0x40, RZ ;  /* 0x0000004025257810 */ /* 0x002fe20007ffe0ff */
[----:B------:R-:W-:Y:S06]  /*5b00*/  BRA.U UP0, `(.L_x_2) ;  /* 0xfffffffd00547547 */ /* 0x000fec000b83ffff */
[----:B------:R-:W0:Y:S01]  /*5b10*/  LDC.64 R16, c[0x0][0x3a0] ;  /* 0x0000e800ff107b82 */ /* 0x000e220000000a00 */
[C---:B-----5:R-:W-:Y:S01]  /*5b20*/  IMAD.IADD R5, R0.reuse, 0x1, R34 ;  /* 0x0000000100057824 */ /* 0x060fe200078e0222 */
[C---:B------:R-:W-:Y:S01]  /*5b30*/  IADD3 R32, PT, PT, R0.reuse, R32, RZ ;  /* 0x0000002000207210 */ /* 0x040fe20007ffe0ff */
[C---:B------:R-:W-:Y:S01]  /*5b40*/  IMAD.IADD R33, R0.reuse, 0x1, R33 ;  /* 0x0000000100217824 */ /* 0x040fe200078e0221 */
[----:B------:R-:W1:Y:S01]  /*5b50*/  LDCU.64 UR4, c[0x0][0x380] ;  /* 0x00007000ff0477ac */ /* 0x000e620008000a00 */
[----:B0-----:R-:W2:Y:S04]  /*5b60*/  LDG.E R4, desc[UR10][R16.64] ;  /* 0x0000000a10047981 */ /* 0x001ea8000c1e1900 */
[----:B------:R-:W3:Y:S04]  /*5b70*/  LDG.E R6, desc[UR10][R16.64+0x4] ;  /* 0x0000040a10067981 */ /* 0x000ee8000c1e1900 */
[----:B------:R-:W4:Y:S04]  /*5b80*/  LDG.E R7, desc[UR10][R16.64+0x8] ;  /* 0x0000080a10077981 */ /* 0x000f28000c1e1900 */
[----:B------:R-:W4:Y:S01]  /*5b90*/  LDG.E R8, desc[UR10][R16.64+0xc] ;  /* 0x00000c0a10087981 */ /* 0x000f22000c1e1900 */
[----:B------:R-:W-:-:S03]  /*5ba0*/  IMAD.IADD R3, R0, 0x1, R3 ;  /* 0x0000000100037824 */ /* 0x000fc600078e0203 */
[----:B------:R-:W4:Y:S01]  /*5bb0*/  LDG.E R9, desc[UR10][R16.64+0x10] ;  /* 0x0000100a10097981 */ /* 0x000f22000c1e1900 */
[----:B------:R-:W-:-:S03]  /*5bc0*/  SHF.R.S32.HI R25, RZ, 0x1f, R0 ;  /* 0x0000001fff197819 */ /* 0x000fc60000011400 */
[----:B------:R-:W4:Y:S04]  /*5bd0*/  LDG.E R38, desc[UR10][R16.64+0xa0] ;  /* 0x0000a00a10267981 */ /* 0x000f28000c1e1900 */
[----:B------:R-:W4:Y:S04]  /*5be0*/  LDG.E R36, desc[UR10][R16.64+0xa8] ;  /* 0x0000a80a10247981 */ /* 0x000f28000c1e1900 */
[----:B------:R-:W4:Y:S01]  /*5bf0*/  LDG.E R37, desc[UR10][R16.64+0xac] ;  /* 0x0000ac0a10257981 */ /* 0x000f22000c1e1900 */
[----:B--2---:R-:W-:-:S03]  /*5c00*/  LOP3.LUT R4, R4, R5, RZ, 0x3c, !PT ;  /* 0x0000000504047212 */ /* 0x004fc600078e3cff */
[----:B------:R-:W2:Y:S01]  /*5c10*/  LDG.E R5, desc[UR10][R16.64+0x18] ;  /* 0x0000180a10057981 */ /* 0x000ea2000c1e1900 */
[----:B---3--:R-:W-:Y:S02]  /*5c20*/  LOP3.LUT R6, R6, R33, RZ, 0x3c, !PT ;  /* 0x0000002106067212 */ /* 0x008fe400078e3cff */
[----:B----4-:R-:W-:Y:S02]  /*5c30*/  LOP3.LUT R32, R7, R32, RZ, 0x3c, !PT ;  /* 0x0000002007207212 */ /* 0x010fe400078e3cff */
[----:B------:R-:W-:Y:S01]  /*5c40*/  LOP3.LUT R18, R8, R3, RZ, 0x3c, !PT ;  /* 0x0000000308127212 */ /* 0x000fe200078e3cff */
[----:B------:R-:W-:Y:S01]  /*5c50*/  IMAD.SHL.U32 R26, R4, 0x4, RZ ;  /* 0x00000004041a7824 */ /* 0x000fe200078e00ff */
[--C-:B------:R-:W-:Y:S02]  /*5c60*/  SHF.R.U32.HI R14, RZ, 0x18, R4.reuse ;  /* 0x00000018ff0e7819 */ /* 0x100fe40000011604 */
[--C-:B------:R-:W-:Y:S01]  /*5c70*/  SHF.R.U32.HI R28, RZ, 0x6, R4.reuse ;  /* 0x00000006ff1c7819 */ /* 0x100fe20000011604 */
[----:B------:R-:W-:Y:S01]  /*5c80*/  IMAD.SHL.U32 R12, R18, 0x4, RZ ;  /* 0x00000004120c7824 */ /* 0x000fe200078e00ff */
[----:B------:R-:W-:-:S02]  /*5c90*/  SHF.R.U32.HI R24, RZ, 0xe, R4 ;  /* 0x0000000eff187819 */ /* 0x000fc40000011604 */
[--C-:B------:R-:W-:Y:S02]  /*5ca0*/  SHF.R.U32.HI R22, RZ, 0xe, R6.reuse ;  /* 0x0000000eff167819 */ /* 0x100fe40000011606 */
[--C-:B------:R-:W-:Y:S02]  /*5cb0*/  SHF.R.U32.HI R20, RZ, 0x18, R6.reuse ;  /* 0x00000018ff147819 */ /* 0x100fe40000011606 */
[----:B------:R-:W-:Y:S02]  /*5cc0*/  SHF.L.U32 R13, R6, 0x2, RZ ;  /* 0x00000002060d7819 */ /* 0x000fe400000006ff */
[----:B------:R-:W-:Y:S01]  /*5cd0*/  SHF.R.U32.HI R21, RZ, 0x6, R6 ;  /* 0x00000006ff157819 */ /* 0x000fe20000011606 */
[----:B------:R-:W-:Y:S01]  /*5ce0*/  IMAD.SHL.U32 R11, R32, 0x4, RZ ;  /* 0x00000004200b7824 */ /* 0x000fe200078e00ff */
[--C-:B------:R-:W-:Y:S01]  /*5cf0*/  SHF.R.U32.HI R10, RZ, 0x6, R32.reuse ;  /* 0x00000006ff0a7819 */ /* 0x100fe20000011620 */
[----:B------:R-:W3:Y:S01]  /*5d00*/  LDG.E R7, desc[UR10][R16.64+0x14] ;  /* 0x0000140a10077981 */ /* 0x000ee2000c1e1900 */
[----:B------:R-:W-:-:S02]  /*5d10*/  SHF.R.U32.HI R8, RZ, 0xe, R32 ;  /* 0x0000000eff087819 */ /* 0x000fc40000011620 */
[--C-:B------:R-:W-:Y:S01]  /*5d20*/  SHF.R.U32.HI R4, RZ, 0x6, R18.reuse ;  /* 0x00000006ff047819 */ /* 0x100fe20000011612 */
[----:B------:R-:W4:Y:S01]  /*5d30*/  LDG.E R3, desc[UR10][R16.64+0x1c] ;  /* 0x00001c0a10037981 */ /* 0x000f22000c1e1900 */
[--C-:B------:R-:W-:Y:S02]  /*5d40*/  SHF.R.U32.HI R30, RZ, 0x18, R18.reuse ;  /* 0x00000018ff1e7819 */ /* 0x100fe40000011612 */
[----:B------:R-:W-:Y:S02]  /*5d50*/  SHF.R.U32.HI R18, RZ, 0xe, R18 ;  /* 0x0000000eff127819 */ /* 0x000fe40000011612 */
[----:B------:R-:W-:Y:S02]  /*5d60*/  SHF.R.U32.HI R6, RZ, 0x18, R32 ;  /* 0x00000018ff067819 */ /* 0x000fe40000011620 */
[----:B------:R-:W-:Y:S02]  /*5d70*/  LOP3.LUT R22, R22, 0x3fc, RZ, 0xc0, !PT ;  /* 0x000003fc16167812 */ /* 0x000fe400078ec0ff */
[----:B------:R-:W-:-:S02]  /*5d80*/  LOP3.LUT R10, R10, 0x3fc, RZ, 0xc0, !PT ;  /* 0x000003fc0a0a7812 */ /* 0x000fc400078ec0ff */
[----:B------:R-:W-:Y:S01]  /*5d90*/  LOP3.LUT R8, R8, 0x3fc, RZ, 0xc0, !PT ;  /* 0x000003fc08087812 */ /* 0x000fe200078ec0ff */
[----:B------:R-:W-:Y:S01]  /*5da0*/  IMAD R19, R20, 0x4, R35 ;  /* 0x0000000414137824 */ /* 0x000fe200078e0223 */
[----:B------:R-:W-:Y:S02]  /*5db0*/  LEA R15, R14, R35, 0x2 ;  /* 0x000000230e0f7211 */ /* 0x000fe400078e10ff */
[----:B------:R-:W-:Y:S02]  /*5dc0*/  LOP3.LUT R28, R28, 0x3fc, RZ, 0xc0, !PT ;  /* 0x000003fc1c1c7812 */ /* 0x000fe400078ec0ff */
[----:B------:R-:W-:Y:S02]  /*5dd0*/  LOP3.LUT R4, R4, 0x3fc, RZ, 0xc0, !PT ;  /* 0x000003fc04047812 */ /* 0x000fe400078ec0ff */
[----:B------:R-:W-:Y:S02]  /*5de0*/  LOP3.LUT R24, R24, 0x3fc, RZ, 0xc0, !PT ;  /* 0x000003fc18187812 */ /* 0x000fe400078ec0ff */
[----:B------:R-:W-:Y:S01]  /*5df0*/  LOP3.LUT R18, R18, 0x3fc, RZ, 0xc0, !PT ;  /* 0x000003fc12127812 */ /* 0x000fe200078ec0ff */
[----:B------:R-:W-:Y:S01]  /*5e00*/  IMAD.IADD R22, R1, 0x1, R22 ;  /* 0x0000000101167824 */ /* 0x000fe200078e0216 */
[----:B------:R-:W-:-:S02]  /*5e10*/  LOP3.LUT R14, R21, 0x3fc, RZ, 0xc0, !PT ;  /* 0x000003fc150e7812 */ /* 0x000fc400078ec0ff */
[----:B------:R-:W-:Y:S01]  /*5e20*/  LOP3.LUT R20, R13, 0x3fc, RZ, 0xc0, !PT ;  /* 0x000003fc0d147812 */ /* 0x000fe200078ec0ff */
[----:B------:R-:W-:Y:S01]  /*5e30*/  IMAD R13, R6, 0x4, R35 ;  /* 0x00000004060d7824 */ /* 0x000fe200078e0223 */
[----:B------:R-:W-:Y:S01]  /*5e40*/  LOP3.LUT R26, R26, 0x3fc, RZ, 0xc0, !PT ;  /* 0x000003fc1a1a7812 */ /* 0x000fe200078ec0ff */
[----:B------:R-:W-:Y:S01]  /*5e50*/  IMAD.IADD R10, R1, 0x1, R10 ;  /* 0x00000001010a7824 */ /* 0x000fe200078e020a */
[----:B------:R-:W-:Y:S01]  /*5e60*/  LOP3.LUT R6, R11, 0x3fc, RZ, 0xc0, !PT ;  /* 0x000003fc0b067812 */ /* 0x000fe200078ec0ff */
[C---:B------:R-:W-:Y:S01]  /*5e70*/  IMAD.IADD R8, R1.reuse, 0x1, R8 ;  /* 0x0000000101087824 */ /* 0x040fe200078e0208 */
[----:B------:R-:W-:Y:S01]  /*5e80*/  LOP3.LUT R12, R12, 0x3fc, RZ, 0xc0, !PT ;  /* 0x000003fc0c0c7812 */ /* 0x000fe200078ec0ff */
[C---:B------:R-:W-:Y:S01]  /*5e90*/  IMAD.IADD R28, R1.reuse, 0x1, R28 ;  /* 0x00000001011c7824 */ /* 0x040fe200078e021c */
[----:B------:R-:W-:Y:S01]  /*5ea0*/  LEA R11, R30, R35, 0x2 ;  /* 0x000000231e0b7211 */ /* 0x000fe200078e10ff */
[C---:B------:R-:W-:Y:S01]  /*5eb0*/  IMAD.IADD R21, R1.reuse, 0x1, R4 ;  /* 0x0000000101157824 */ /* 0x040fe200078e0204 */
[C---:B------:R-:W-:Y:S01]  /*5ec0*/  IADD3 R24, PT, PT, R1.reuse, R24, RZ ;  /* 0x0000001801187210 */ /* 0x040fe20007ffe0ff */
[----:B------:R-:W2:Y:S01]  /*5ed0*/  LDL R15, [R15] ;  /* 0x000000000f0f7983 */ /* 0x000ea20000100800 */
[----:B------:R-:W-:-:S02]  /*5ee0*/  IADD3 R14, PT, PT, R1, R14, RZ ;  /* 0x0000000e010e7210 */ /* 0x000fc40007ffe0ff */
[C---:B------:R-:W-:Y:S01]  /*5ef0*/  IADD3 R18, PT, PT, R1.reuse, R18, RZ ;  /* 0x0000001201127210 */ /* 0x040fe20007ffe0ff */
[C---:B------:R-:W-:Y:S01]  /*5f00*/  IMAD.IADD R26, R1.reuse, 0x1, R26 ;  /* 0x00000001011a7824 */ /* 0x040fe200078e021a */
[C---:B------:R-:W-:Y:S01]  /*5f10*/  IADD3 R6, PT, PT, R1.reuse, R6, RZ ;  /* 0x0000000601067210 */ /* 0x040fe20007ffe0ff */
[C---:B------:R-:W-:Y:S01]  /*5f20*/  IMAD.IADD R20, R1.reuse, 0x1, R20 ;  /* 0x0000000101147824 */ /* 0x040fe200078e0214 */
[----:B------:R-:W3:Y:S01]  /*5f30*/  LDL R19, [R19] ;  /* 0x0000000013137983 */ /* 0x000ee20000100800 */
[----:B------:R-:W-:-:S03]  /*5f40*/  IMAD.IADD R23, R1, 0x1, R12 ;  /* 0x0000000101177824 */ /* 0x000fc600078e020c */
[----:B------:R-:W2:Y:S04]  /*5f50*/  LDL R22, [R22+0xa00] ;  /* 0x000a000016167983 */ /* 0x000ea80000100800 */
[----:B------:R-:W2:Y:S04]  /*5f60*/  LDL R10, [R10+0x1200] ;  /* 0x001200000a0a7983 */ /* 0x000ea80000100800 */
[----:B------:R-:W3:Y:S04]  /*5f70*/  LDL R8, [R8+0xa00] ;  /* 0x000a000008087983 */ /* 0x000ee80000100800 */
[----:B------:R-:W3:Y:S04]  /*5f80*/  LDL R12, [R21+0x1200] ;  /* 0x00120000150c7983 */ /* 0x000ee80000100800 */
[----:B------:R-:W4:Y:S04]  /*5f90*/  LDL R13, [R13] ;  /* 0x000000000d0d7983 */ /* 0x000f280000100800 */
[----:B------:R-:W4:Y:S04]  /*5fa0*/  LDL R11, [R11] ;  /* 0x000000000b0b7983 */ /* 0x000f280000100800 */
[----:B------:R-:W4:Y:S04]  /*5fb0*/  LDL R28, [R28+0x1200] ;  /* 0x001200001c1c7983 */ /* 0x000f280000100800 */
[----:B------:R-:W4:Y:S04]  /*5fc0*/  LDL R24, [R24+0xa00] ;  /* 0x000a000018187983 */ /* 0x000f280000100800 */
[----:B------:R-:W4:Y:S04]  /*5fd0*/  LDL R18, [R18+0xa00] ;  /* 0x000a000012127983 */ /* 0x000f280000100800 */
[----:B------:R-:W4:Y:S04]  /*5fe0*/  LDL R14, [R14+0x1200] ;  /* 0x001200000e0e7983 */ /* 0x000f280000100800 */
[----:B------:R-:W4:Y:S04]  /*5ff0*/  LDL R4, [R23+0x1a00] ;  /* 0x001a000017047983 */ /* 0x000f280000100800 */
[----:B------:R-:W4:Y:S04]  /*6000*/  LDL R26, [R26+0x1a00] ;  /* 0x001a00001a1a7983 */ /* 0x000f280000100800 */
[----:B------:R-:W4:Y:S04]  /*6010*/  LDL R20, [R20+0x1a00] ;  /* 0x001a000014147983 */ /* 0x000f280000100800 */
[----:B------:R-:W4:Y:S01]  /*6020*/  LDL R6, [R6+0x1a00] ;  /* 0x001a000006067983 */ /* 0x000f220000100800 */
[----:B--2---:R-:W-:-:S02]  /*6030*/  LOP3.LUT R15, R10, R22, R15, 0x96, !PT ;  /* 0x000000160a0f7212 */ /* 0x004fc400078e960f */
[----:B---3--:R-:W-:Y:S02]  /*6040*/  LOP3.LUT R12, R12, R8, R19, 0x96, !PT ;  /* 0x000000080c0c7212 */ /* 0x008fe400078e9613 */
[----:B----4-:R-:W-:Y:S02]  /*6050*/  LOP3.LUT R13, R28, R18, R13, 0x96, !PT ;  /* 0x000000121c0d7212 */ /* 0x010fe400078e960d */
[----:B------:R-:W-:Y:S02]  /*6060*/  LOP3.LUT R11, R14, R24, R11, 0x96, !PT ;  /* 0x000000180e0b7212 */ /* 0x000fe400078e960b */
[----:B------:R-:W-:Y:S02]  /*6070*/  LOP3.LUT R4, R9, R15, R4, 0x96, !PT ;  /* 0x0000000f09047212 */ /* 0x000fe400078e9604 */
[----:B------:R-:W2:Y:S01]  /*6080*/  LDG.E R9, desc[UR10][R16.64+0x20] ;  /* 0x0000200a10097981 */ /* 0x000ea2000c1e1900 */
[----:B------:R-:W-:Y:S02]  /*6090*/  LOP3.LUT R12, R7, R12, R26, 0x96, !PT ;  /* 0x0000000c070c7212 */ /* 0x000fe400078e961a */
[----:B------:R-:W-:-:S02]  /*60a0*/  LOP3.LUT R8, R5, R13, R20, 0x96, !PT ;  /* 0x0000000d05087212 */ /* 0x000fc400078e9614 */
[----:B------:R-:W-:Y:S01]  /*60b0*/  LOP3.LUT R10, R3, R11, R6, 0x96, !PT ;  /* 0x0000000b030a7212 */ /* 0x000fe200078e9606 */
[----:B------:R-:W-:Y:S01]  /*60c0*/  IMAD.SHL.U32 R24, R4, 0x4, RZ ;  /* 0x0000000404187824 */ /* 0x000fe200078e00ff */
[----:B------:R-:W-:Y:S01]  /*60d0*/  SHF.R.U32.HI R14, RZ, 0x18, R4 ;  /* 0x00000018ff0e7819 */ /* 0x000fe20000011604 */
[----:B------:R-:W3:Y:S01]  /*60e0*/  LDG.E R7, desc[UR10][R16.64+0x24] ;  /* 0x0000240a10077981 */ /* 0x000ee2000c1e1900 */
[----:B------:R-:W-:Y:S02]  /*60f0*/  SHF.R.U32.HI R18, RZ, 0x18, R12 ;  /* 0x00000018ff127819 */ /* 0x000fe4000001160c */
[----:B------:R-:W-:Y:S01]  /*6100*/  SHF.R.U32.HI R6, RZ, 0x18, R8 ;  /* 0x00000018ff067819 */ /* 0x000fe20000011608 */
[----:B------:R-:W4:Y:S01]  /*6110*/  LDG.E R5, desc[UR10][R16.64+0x28] ;  /* 0x0000280a10057981 */ /* 0x000f22000c1e1900 */
[----:B------:R-:W-:Y:S01]  /*6120*/  SHF.R.U32.HI R20, RZ, 0x18, R10 ;  /* 0x00000018ff147819 */ /* 0x000fe2000001160a */
[--C-:B------:R-:W-:Y:S01]  /*6130*/  IMAD R11, R14, 0x4, R35.reuse ;  /* 0x000000040e0b7824 */ /* 0x100fe200078e0223 */
[----:B------:R-:W-:Y:S01]  /*6140*/  LEA R13, R6, R35, 0x2 ;  /* 0x00000023060d7211 */ /* 0x000fe200078e10ff */
[--C-:B------:R-:W-:Y:S01]  /*6150*/  IMAD R15, R18, 0x4, R35.reuse ;  /* 0x00000004120f7824 */ /* 0x100fe200078e0223 */
[--C-:B------:R-:W-:Y:S01]  /*6160*/  SHF.R.U32.HI R22, RZ, 0x6, R4.reuse ;  /* 0x00000006ff167819 */ /* 0x100fe20000011604 */
[----:B------:R-:W-:Y:S01]  /*6170*/  IMAD R35, R20, 0x4, R35 ;  /* 0x0000000414237824 */ /* 0x000fe200078e0223 */
[----:B------:R-:W-:Y:S01]  /*6180*/  SHF.R.U32.HI R26, RZ, 0xe, R4 ;  /* 0x0000000eff1a7819 */ /* 0x000fe20000011604 */
[----:B------:R-:W-:Y:S01]  /*6190*/  IMAD.SHL.U32 R6, R10, 0x4, RZ ;  /* 0x000000040a067824 */ /* 0x000fe200078e00ff */
[----:B------:R-:W-:Y:S01]  /*61a0*/  SHF.R.U32.HI R28, RZ, 0xe, R12 ;  /* 0x0000000eff1c7819 */ /* 0x000fe2000001160c */
[----:B------:R-:W2:Y:S01]  /*61b0*/  LDL R15, [R15] ;  /* 0x000000000f0f7983 */ /* 0x000ea20000100800 */
[----:B------:R-:W-:-:S02]  /*61c0*/  SHF.L.U32 R18, R12, 0x2, RZ ;  /* 0x000000020c127819 */ /* 0x000fc400000006ff */
[----:B------:R-:W-:Y:S01]  /*61d0*/  SHF.R.U32.HI R20, RZ, 0xe, R8 ;  /* 0x0000000eff147819 */ /* 0x000fe20000011608 */
[----:B------:R-:W3:Y:S01]  /*61e0*/  LDL R11, [R11] ;  /* 0x000000000b0b7983 */ /* 0x000ee20000100800 */
[----:B------:R-:W-:Y:S02]  /*61f0*/  SHF.R.U32.HI R4, RZ, 0x6, R10 ;  /* 0x00000006ff047819 */ /* 0x000fe4000001160a */
[----:B------:R-:W-:Y:S01]  /*6200*/  SHF.R.U32.HI R12, RZ, 0x6, R12 ;  /* 0x00000006ff0c7819 */ /* 0x000fe2000001160c */
[----:B------:R-:W4:Y:S01]  /*6210*/  LDL R13, [R13] ;  /* 0x000000000d0d7983 */ /* 0x000f220000100800 */
[----:B------:R-:W-:Y:S02]  /*6220*/  SHF.R.U32.HI R14, RZ, 0x6, R8 ;  /* 0x00000006ff0e7819 */ /* 0x000fe40000011608 */
[----:B------:R-:W-:Y:S01]  /*6230*/  SHF.R.U32.HI R10, RZ, 0xe, R10 ;  /* 0x0000000eff0a7819 */ /* 0x000fe2000001160a */
[----:B------:R-:W-:Y:S01]  /*6240*/  IMAD.SHL.U32 R8, R8, 0x4, RZ ;  /* 0x0000000408087824 */ /* 0x000fe200078e00ff */
[----:B------:R-:W-:Y:S01]  /*6250*/  LOP3.LUT R20, R20, 0x3fc, RZ, 0xc0, !PT ;  /* 0x000003fc14147812 */ /* 0x000fe200078ec0ff */
[----:B------:R-:W4:Y:S01]  /*6260*/  LDL R35, [R35] ;  /* 0x0000000023237983 */ /* 0x000f220000100800 */
[----:B------:R-:W-:-:S02]  /*6270*/  LOP3.LUT R4, R4, 0x3fc, RZ, 0xc0, !PT ;  /* 0x000003fc04047812 */ /* 0x000fc400078ec0ff */
[----:B------:R-:W-:Y:S01]  /*6280*/  LOP3.LUT R28, R28, 0x3fc, RZ, 0xc0, !PT ;  /* 0x000003fc1c1c7812 */ /* 0x000fe200078ec0ff */
[----:B------:R-:W4:Y:S01]  /*6290*/  LDG.E R3, desc[UR10][R16.64+0x2c] ;  /* 0x00002c0a10037981 */ /* 0x000f22000c1e1900 */
[----:B------:R-:W-:Y:S02]  /*62a0*/  LOP3.LUT R12, R12, 0x3fc, RZ, 0xc0, !PT ;  /* 0x000003fc0c0c7812 */ /* 0x000fe400078ec0ff */
[----:B------:R-:W-:Y:S02]  /*62b0*/  LOP3.LUT R14, R14, 0x3fc, RZ, 0xc0, !PT ;  /* 0x000003fc0e0e7812 */ /* 0x000fe400078ec0ff */
[----:B------:R-:W-:Y:S02]  /*62c0*/  LOP3.LUT R10, R10, 0x3fc, RZ, 0xc0, !PT ;  /* 0x000003fc0a0a7812 */ /* 0x000fe400078ec0ff */
[----:B------:R-:W-:Y:S02]  /*62d0*/  LOP3.LUT R26, R26, 0x3fc, RZ, 0xc0, !PT ;  /* 0x000003fc1a1a7812 */ /* 0x000fe400078ec0ff */
[----:B------:R-:W-:-:S02]  /*62e0*/  LOP3.LUT R22, R22, 0x3fc, RZ, 0xc0, !PT ;  /* 0x000003fc16167812 */ /* 0x000fc400078ec0ff */
[----:B------:R-:W-:Y:S01]  /*62f0*/  LOP3.LUT R24, R24, 0x3fc, RZ, 0xc0, !PT ;  /* 0x000003fc18187812 */ /* 0x000fe200078ec0ff */
[C---:B------:R-:W-:Y:S01]  /*6300*/  IMAD.IADD R23, R1.reuse, 0x1, R20 ;  /* 0x0000000101177824 */ /* 0x040fe200078e0214 */
[----:B------:R-:W-:Y:S02]  /*6310*/  LOP3.LUT R6, R6, 0x3fc, RZ, 0xc0, !PT ;  /* 0x000003fc06067812 */ /* 0x000fe400078ec0ff */
[C---:B------:R-:W-:Y:S01]  /*6320*/  IADD3 R19, PT, PT, R1.reuse, R4, RZ ;  /* 0x0000000401137210 */ /* 0x040fe20007ffe0ff */
[C---:B------:R-:W-:Y:S01]  /*6330*/  IMAD.IADD R12, R1.reuse, 0x1, R12 ;  /* 0x00000001010c7824 */ /* 0x040fe200078e020c */
[----:B------:R-:W-:Y:S01]  /*6340*/  LOP3.LUT R18, R18, 0x3fc, RZ, 0xc0, !PT ;  /* 0x000003fc12127812 */ /* 0x000fe200078ec0ff */
[C---:B------:R-:W-:Y:S01]  /*6350*/  IMAD.IADD R21, R1.reuse, 0x1, R10 ;  /* 0x0000000101157824 */ /* 0x040fe200078e020a */
[----:B------:R-:W-:Y:S02]  /*6360*/  LOP3.LUT R8, R8, 0x3fc, RZ, 0xc0, !PT ;  /* 0x000003fc08087812 */ /* 0x000fe400078ec0ff */
[----:B------:R-:W-:-:S02]  /*6370*/  IADD3 R28, PT, PT, R1, R28, RZ ;  /* 0x0000001c011c7210 */ /* 0x000fc40007ffe0ff */
[C---:B------:R-:W-:Y:S01]  /*6380*/  IADD3 R14, PT, PT, R1.reuse, R14, RZ ;  /* 0x0000000e010e7210 */ /* 0x040fe20007ffe0ff */
[C---:B------:R-:W-:Y:S01]  /*6390*/  IMAD.IADD R26, R1.reuse, 0x1, R26 ;  /* 0x00000001011a7824 */ /* 0x040fe200078e021a */
[C---:B------:R-:W-:Y:S01]  /*63a0*/  IADD3 R22, PT, PT, R1.reuse, R22, RZ ;  /* 0x0000001601167210 */ /* 0x040fe20007ffe0ff */
[C---:B------:R-:W-:Y:S01]  /*63b0*/  IMAD.IADD R24, R1.reuse, 0x1, R24 ;  /* 0x0000000101187824 */ /* 0x040fe200078e0218 */
[----:B------:R-:W2:Y:S01]  /*63c0*/  LDL R10, [R23+0xa00] ;  /* 0x000a0000170a7983 */ /* 0x000ea20000100800 */
[C---:B------:R-:W-:Y:S02]  /*63d0*/  IMAD.IADD R20, R1.reuse, 0x1, R6 ;  /* 0x0000000101147824 */ /* 0x040fe400078e0206 */
[C---:B------:R-:W-:Y:S01]  /*63e0*/  IMAD.IADD R18, R1.reuse, 0x1, R18 ;  /* 0x0000000101127824 */ /* 0x040fe200078e0212 */
[----:B------:R-:W2:Y:S01]  /*63f0*/  LDL R19, [R19+0x1200] ;  /* 0x0012000013137983 */ /* 0x000ea20000100800 */
[----:B------:R-:W-:-:S03]  /*6400*/  IMAD.IADD R8, R1, 0x1, R8 ;  /* 0x0000000101087824 */ /* 0x000fc600078e0208 */
[----:B------:R-:W3:Y:S04]  /*6410*/  LDL R28, [R28+0xa00] ;  /* 0x000a00001c1c7983 */ /* 0x000ee80000100800 */
[----:B------:R-:W3:Y:S04]  /*6420*/  LDL R14, [R14+0x1200] ;  /* 0x001200000e0e7983 */ /* 0x000ee80000100800 */
        /* <DEDUP_REMOVED lines=8> */
[----:B-1----:R-:W-:-:S04]  /*64b0*/  LEA R42, P0, R0, UR4, 0x5 ;  /* 0x00000004002a7c11 */ /* 0x002fc8000f8028ff */
[----:B------:R-:W-:-:S05]  /*64c0*/  LEA.HI.X R43, R0, UR5, R25, 0x5, P0 ;  /* 0x00000005002b7c11 */ /* 0x000fca00080f2c19 */
[----:B------:R-:W4:Y:S01]  /*64d0*/  LDG.E R23, desc[UR10][R42.64+0x8] ;  /* 0x0000080a2a177981 */ /* 0x000f22000c1e1900 */
[----:B--2---:R-:W-:Y:S02]  /*64e0*/  LOP3.LUT R10, R19, R10, R15, 0x96, !PT ;  /* 0x0000000a130a7212 */ /* 0x004fe400078e960f */
[----:B---3--:R-:W-:Y:S02]  /*64f0*/  LOP3.LUT R11, R14, R28, R11, 0x96, !PT ;  /* 0x0000001c0e0b7212 */ /* 0x008fe400078e960b */
[----:B----4-:R-:W-:Y:S02]  /*6500*/  LOP3.LUT R4, R4, R21, R13, 0x96, !PT ;  /* 0x0000001504047212 */ /* 0x010fe400078e960d */
[----:B------:R-:W-:Y:S02]  /*6510*/  LOP3.LUT R6, R12, R6, R35, 0x96, !PT ;  /* 0x000000060c067212 */ /* 0x000fe400078e9623 */
[----:B------:R-:W-:Y:S02]  /*6520*/  LOP3.LUT R10, R7, R10, R24, 0x96, !PT ;  /* 0x0000000a070a7212 */ /* 0x000fe400078e9618 */
[----:B------:R-:W-:-:S02]  /*6530*/  LOP3.LUT R20, R9, R11, R20, 0x96, !PT ;  /* 0x0000000b09147212 */ /* 0x000fc400078e9614 */
[----:B------:R-:W-:Y:S02]  /*6540*/  LOP3.LUT R4, R5, R4, R18, 0x96, !PT ;  /* 0x0000000405047212 */ /* 0x000fe400078e9612 */
[----:B------:R-:W-:Y:S02]  /*6550*/  LOP3.LUT R12, R3, R6, R8, 0x96, !PT ;  /* 0x00000006030c7212 */ /* 0x000fe400078e9608 */
[----:B------:R-:W-:Y:S02]  /*6560*/  SHF.R.U32.HI R3, RZ, 0x10, R10 ;  /* 0x00000010ff037819 */ /* 0x000fe4000001160a */
[----:B------:R-:W-:Y:S02]  /*6570*/  SHF.R.U32.HI R8, RZ, 0x8, R20 ;  /* 0x00000008ff087819 */ /* 0x000fe40000011614 */
[----:B------:R-:W-:Y:S02]  /*6580*/  LOP3.LUT R14, R20, 0xff, RZ, 0xc0, !PT ;  /* 0x000000ff140e7812 */ /* 0x000fe400078ec0ff */
[----:B------:R-:W-:-:S02]  /*6590*/  LOP3.LUT R18, R10, 0xff, RZ, 0xc0, !PT ;  /* 0x000000ff0a127812 */ /* 0x000fc400078ec0ff */
[----:B------:R-:W-:Y:S02]  /*65a0*/  LOP3.LUT R26, R4, 0xff, RZ, 0xc0, !PT ;  /* 0x000000ff041a7812 */ /* 0x000fe400078ec0ff */
[----:B------:R-:W-:Y:S02]  /*65b0*/  SHF.R.U32.HI R6, RZ, 0x10, R12 ;  /* 0x00000010ff067819 */ /* 0x000fe4000001160c */
[----:B------:R-:W-:Y:S02]  /*65c0*/  SHF.R.U32.HI R24, RZ, 0x10, R20 ;  /* 0x00000010ff187819 */ /* 0x000fe40000011614 */
[----:B------:R-:W-:Y:S02]  /*65d0*/  LEA.HI R15, R20, R39, RZ, 0x8 ;  /* 0x00000027140f7211 */ /* 0x000fe400078f40ff */
[----:B------:R-:W-:Y:S02]  /*65e0*/  SHF.R.U32.HI R0, RZ, 0x8, R10 ;  /* 0x00000008ff007819 */ /* 0x000fe4000001160a */
[----:B------:R-:W-:-:S02]  /*65f0*/  SHF.R.U32.HI R7, RZ, 0x8, R4 ;  /* 0x00000008ff077819 */ /* 0x000fc40000011604 */
[----:B------:R-:W-:Y:S02]  /*6600*/  SHF.R.U32.HI R9, RZ, 0x10, R4 ;  /* 0x00000010ff097819 */ /* 0x000fe40000011604 */
[----:B------:R-:W-:Y:S02]  /*6610*/  LOP3.LUT R20, R3, 0xff, RZ, 0xc0, !PT ;  /* 0x000000ff03147812 */ /* 0x000fe400078ec0ff */
[----:B------:R-:W-:Y:S01]  /*6620*/  LOP3.LUT R8, R8, 0xff, RZ, 0xc0, !PT ;  /* 0x000000ff08087812 */ /* 0x000fe200078ec0ff */
[--C-:B------:R-:W-:Y:S01]  /*6630*/  IMAD.IADD R19, R26, 0x1, R39.reuse ;  /* 0x000000011a137824 */ /* 0x100fe200078e0227 */
[-C--:B------:R-:W-:Y:S02]  /*6640*/  LEA.HI R21, R10, R39.reuse, RZ, 0x8 ;  /* 0x000000270a157211 */ /* 0x080fe400078f40ff */
[----:B------:R-:W-:Y:S01]  /*6650*/  IADD3 R13, PT, PT, R14, R39, RZ ;  /* 0x000000270e0d7210 */ /* 0x000fe20007ffe0ff */
[----:B------:R-:W-:Y:S01]  /*6660*/  IMAD.IADD R14, R18, 0x1, R39 ;  /* 0x00000001120e7824 */ /* 0x000fe200078e0227 */
[----:B------:R-:W-:Y:S01]  /*6670*/  LOP3.LUT R28, R6, 0xff, RZ, 0xc0, !PT ;  /* 0x000000ff061c7812 */ /* 0x000fe200078ec0ff */
[----:B------:R-:W2:Y:S01]  /*6680*/  LDL.U8 R3, [R21] ;  /* 0x0000000015037983 */ /* 0x000ea20000100000 */
[----:B------:R-:W-:-:S02]  /*6690*/  SHF.R.U32.HI R5, RZ, 0x8, R12 ;  /* 0x00000008ff057819 */ /* 0x000fc4000001160c */
[----:B------:R-:W-:Y:S01]  /*66a0*/  LOP3.LUT R10, R0, 0xff, RZ, 0xc0, !PT ;  /* 0x000000ff000a7812 */ /* 0x000fe200078ec0ff */
[----:B------:R-:W3:Y:S01]  /*66b0*/  LDL.U8 R14, [R14] ;  /* 0x000000000e0e7983 */ /* 0x000ee20000100000 */
[-C--:B------:R-:W-:Y:S02]  /*66c0*/  LEA.HI R11, R4, R39.reuse, RZ, 0x8 ;  /* 0x00000027040b7211 */ /* 0x080fe400078f40ff */
[----:B------:R-:W-:Y:S01]  /*66d0*/  LOP3.LUT R18, R7, 0xff, RZ, 0xc0, !PT ;  /* 0x000000ff07127812 */ /* 0x000fe200078ec0ff */
[----:B------:R0:W4:Y:S01]  /*66e0*/  LDL.U8 R4, [R15] ;  /* 0x000000000f047983 */ /* 0x0001220000100000 */
[----:B------:R-:W-:Y:S01]  /*66f0*/  LOP3.LUT R26, R9, 0xff, RZ, 0xc0, !PT ;  /* 0x000000ff091a7812 */ /* 0x000fe200078ec0ff */
[----:B------:R-:W-:Y:S01]  /*6700*/  IMAD.IADD R7, R20, 0x1, R39 ;  /* 0x0000000114077824 */ /* 0x000fe200078e0227 */
[----:B------:R-:W-:Y:S01]  /*6710*/  IADD3 R9, PT, PT, R28, R39, RZ ;  /* 0x000000271c097210 */ /* 0x000fe20007ffe0ff */
[----:B------:R1:W2:Y:S01]  /*6720*/  LDL.U8 R0, [R11] ;  /* 0x000000000b007983 */ /* 0x0002a20000100000 */
[----:B------:R-:W-:-:S02]  /*6730*/  LOP3.LUT R24, R24, 0xff, RZ, 0xc0, !PT ;  /* 0x000000ff18187812 */ /* 0x000fc400078ec0ff */
[----:B------:R-:W-:Y:S01]  /*6740*/  LOP3.LUT R6, R5, 0xff, RZ, 0xc0, !PT ;  /* 0x000000ff05067812 */ /* 0x000fe200078ec0ff */
[--C-:B0-----:R-:W-:Y:S01]  /*6750*/  IMAD.IADD R15, R8, 0x1, R39.reuse ;  /* 0x00000001080f7824 */ /* 0x101fe200078e0227 */
[----:B------:R-:W-:Y:S01]  /*6760*/  IADD3 R8, PT, PT, R10, R39, RZ ;  /* 0x000000270a087210 */ /* 0x000fe20007ffe0ff */
[--C-:B------:R-:W-:Y:S01]  /*6770*/  IMAD.IADD R26, R26, 0x1, R39.reuse ;  /* 0x000000011a1a7824 */ /* 0x100fe200078e0227 */
[----:B------:R-:W4:Y:S01]  /*6780*/  LDL.U8 R7, [R7] ;  /* 0x0000000007077983 */ /* 0x000f220000100000 */
[--C-:B------:R-:W-:Y:S01]  /*6790*/  IMAD.IADD R10, R18, 0x1, R39.reuse ;  /* 0x00000001120a7824 */ /* 0x100fe200078e0227 */
[----:B------:R-:W-:Y:S01]  /*67a0*/  LOP3.LUT R22, R12, 0xff, RZ, 0xc0, !PT ;  /* 0x000000ff0c167812 */ /* 0x000fe200078ec0ff */
[--C-:B------:R-:W-:Y:S01]  /*67b0*/  IMAD.IADD R24, R24, 0x1, R39.reuse ;  /* 0x0000000118187824 */ /* 0x100fe200078e0227 */
[----:B------:R-:W2:Y:S01]  /*67c0*/  LDL.U8 R9, [R9] ;  /* 0x0000000009097983 */ /* 0x000ea20000100000 */
[----:B-1----:R-:W-:-:S03]  /*67d0*/  IMAD.IADD R11, R6, 0x1, R39 ;  /* 0x00000001060b7824 */ /* 0x002fc600078e0227 */
[----:B------:R-:W3:Y:S01]  /*67e0*/  LDL.U8 R5, [R19] ;  /* 0x0000000013057983 */ /* 0x000ee20000100000 */
[----:B------:R-:W-:-:S03]  /*67f0*/  LEA.HI R12, R12, R39, RZ, 0x8 ;  /* 0x000000270c0c7211 */ /* 0x000fc600078f40ff */
[----:B------:R-:W3:Y:S01]  /*6800*/  LDL.U8 R8, [R8] ;  /* 0x0000000008087983 */ /* 0x000ee20000100000 */
[----:B------:R-:W-:-:S03]  /*6810*/  IADD3 R22, PT, PT, R22, R39, RZ ;  /* 0x0000002716167210 */ /* 0x000fc60007ffe0ff */
[----:B------:R-:W3:Y:S04]  /*6820*/  LDL.U8 R6, [R26] ;  /* 0x000000001a067983 */ /* 0x000ee80000100000 */
[----:B------:R-:W3:Y:S04]  /*6830*/  LDL.U8 R10, [R10] ;  /* 0x000000000a0a7983 */ /* 0x000ee80000100000 */
[----:B------:R-:W3:Y:S04]  /*6840*/  LDL.U8 R15, [R15] ;  /* 0x000000000f0f7983 */ /* 0x000ee80000100000 */
[----:B------:R-:W3:Y:S04]  /*6850*/  LDL.U8 R11, [R11] ;  /* 0x000000000b0b7983 */ /* 0x000ee80000100000 */
[----:B------:R-:W3:Y:S04]  /*6860*/  LDL.U8 R24, [R24] ;  /* 0x0000000018187983 */ /* 0x000ee80000100000 */
[----:B------:R-:W3:Y:S04]  /*6870*/  LDL.U8 R22, [R22] ;  /* 0x0000000016167983 */ /* 0x000ee80000100000 */
[----:B------:R-:W3:Y:S04]  /*6880*/  LDL.U8 R12, [R12] ;  /* 0x000000000c0c7983 */ /* 0x000ee80000100000 */
[----:B------:R-:W3:Y:S04]  /*6890*/  LDL.U8 R13, [R13] ;  /* 0x000000000d0d7983 */ /* 0x000ee80000100000 */
[----:B------:R-:W3:Y:S04]  /*68a0*/  LDG.E R20, desc[UR10][R16.64+0xa4] ;  /* 0x0000a40a10147981 */ /* 0x000ee8000c1e1900 */
[----:B------:R-:W3:Y:S04]  /*68b0*/  LDG.E R19, desc[UR10][R42.64] ;  /* 0x0000000a2a137981 */ /* 0x000ee8000c1e1900 */
[----:B------:R-:W3:Y:S04]  /*68c0*/  LDG.E R21, desc[UR10][R42.64+0x4] ;  /* 0x0000040a2a157981 */ /* 0x000ee8000c1e1900 */
[----:B------:R-:W3:Y:S01]  /*68d0*/  LDG.E R18, desc[UR10][R42.64+0xc] ;  /* 0x00000c0a2a127981 */ /* 0x000ee2000c1e1900 */
[----:B------:R-:W-:Y:S01]  /*68e0*/  ISETP.NE.AND P0, PT, R2, RZ, PT ;  /* 0x000000ff0200720c */ /* 0x000fe20003f05270 */
[----:B------:R-:W-:Y:S01]  /*68f0*/  BSSY.RECONVERGENT B0, `(.L_x_3) ;  /* 0x00005c3000007945 */ /* 0x000fe20003800200 */
[----:B----4-:R-:W-:Y:S01]  /*6900*/  LEA R7, R4, R7, 0x8 ;  /* 0x0000000704077211 */ /* 0x010fe200078e40ff */
[----:B--2---:R-:W-:Y:S01]  /*6910*/  IMAD R0, R0, 0x100, R9 ;  /* 0x0000010000007824 */ /* 0x004fe200078e0209 */
[----:B---3--:R-:W-:Y:S01]  /*6920*/  LEA R5, R8, R5, 0x8 ;  /* 0x0000000508057211 */ /* 0x008fe200078e40ff */
[----:B------:R-:W-:-:S02]  /*6930*/  IMAD R6, R3, 0x100, R6 ;  /* 0x0000010003067824 */ /* 0x000fc400078e0206 */
[----:B------:R-:W-:Y:S01]  /*6940*/  IMAD R3, R7, 0x100, R10 ;  /* 0x0000010007037824 */ /* 0x000fe200078e020a */
[----:B------:R-:W-:Y:S01]  /*6950*/  LEA R7, R0, R15, 0x8 ;  /* 0x0000000f00077211 */ /* 0x000fe200078e40ff */
[----:B------:R-:W-:Y:S02]  /*6960*/  IMAD R6, R6, 0x100, R11 ;  /* 0x0000010006067824 */ /* 0x000fe400078e020b */
[----:B------:R-:W-:Y:S02]  /*6970*/  IMAD R5, R24, 0x10000, R5 ;  /* 0x0001000018057824 */ /* 0x000fe400078e0205 */
[----:B------:R-:W-:Y:S02]  /*6980*/  IMAD.U32 R7, R7, 0x100, R14 ;  /* 0x0000010007077824 */ /* 0x000fe400078e000e */
[----:B------:R-:W-:Y:S02]  /*6990*/  IMAD.U32 R3, R3, 0x100, R22 ;  /* 0x0000010003037824 */ /* 0x000fe400078e0016 */
[----:B------:R-:W-:Y:S01]  /*69a0*/  IMAD R12, R12, 0x1000000, R5 ;  /* 0x010000000c0c7824 */ /* 0x000fe200078e0205 */
[----:B------:R-:W-:-:S02]  /*69b0*/  LEA R13, R6, R13, 0x8 ;  /* 0x0000000d060d7211 */ /* 0x000fc400078e40ff */
[----:B------:R-:W-:Y:S02]  /*69c0*/  LOP3.LUT R38, R38, R3, RZ, 0x3c, !PT ;  /* 0x0000000326267212 */ /* 0x000fe400078e3cff */
[----:B------:R-:W-:Y:S02]  /*69d0*/  LOP3.LUT R0, R20, R13, RZ, 0x3c, !PT ;  /* 0x0000000d14007212 */ /* 0x000fe400078e3cff */
[----:B------:R-:W-:Y:S02]  /*69e0*/  LOP3.LUT R36, R36, R7, RZ, 0x3c, !PT ;  /* 0x0000000724247212 */ /* 0x000fe400078e3cff */
[----:B------:R-:W-:Y:S02]  /*69f0*/  LOP3.LUT R37, R37, R12, RZ, 0x3c, !PT ;  /* 0x0000000c25257212 */ /* 0x000fe400078e3cff */
[----:B------:R-:W-:Y:S02]  /*6a00*/  LOP3.LUT R19, R38, R19, RZ, 0x3c, !PT ;  /* 0x0000001326137212 */ /* 0x000fe400078e3cff */
[----:B------:R-:W-:-:S02]  /*6a10*/  LOP3.LUT R21, R0, R21, RZ, 0x3c, !PT ;  /* 0x0000001500157212 */ /* 0x000fc400078e3cff */
[----:B------:R-:W-:Y:S02]  /*6a20*/  LOP3.LUT R23, R36, R23, RZ, 0x3c, !PT ;  /* 0x0000001724177212 */ /* 0x000fe400078e3cff */
[----:B------:R-:W-:Y:S01]  /*6a30*/  LOP3.LUT R3, R37, R18, RZ, 0x3c, !PT ;  /* 0x0000001225037212 */ /* 0x000fe200078e3cff */
[----:B------:R0:W-:Y:S04]  /*6a40*/  STG.E desc[UR10][R42.64], R19 ;  /* 0x000000132a007986 */ /* 0x0001e8000c10190a */
[----:B------:R0:W-:Y:S04]  /*6a50*/  STG.E desc[UR10][R42.64+0x4], R21 ;  /* 0x000004152a007986 */ /* 0x0001e8000c10190a */
[----:B------:R0:W-:Y:S04]  /*6a60*/  STG.E desc[UR10][R42.64+0x8], R23 ;  /* 0x000008172a007986 */ /* 0x0001e8000c10190a */
[----:B------:R0:W-:Y:S01]  /*6a70*/  STG.E desc[UR10][R42.64+0xc], R3 ;  /* 0x00000c032a007986 */ /* 0x0001e2000c10190a */
[----:B------:R-:W-:Y:S05]  /*6a80*/  @P0 BRA `(.L_x_4) ;  /* 0x0000005800a40947 */ /* 0x000fea0003800000 */
[----:B0-----:R-:W-:Y:S01]  /*6a90*/  HFMA2 R19, -RZ, RZ, 23328, 0.0309295654296875 ;  /* 0x75b227ebff137431 */ /* 0x001fe200000001ff */
[----:B------:R-:W-:Y:S01]  /*6aa0*/  MOV R16, 0xc323c704 ;  /* 0xc323c70400107802 */ /* 0x000fe20000000f00 */
[----:B------:R-:W-:Y:S02]  /*6ab0*/  HFMA2 R7, -RZ, RZ, 27312, -127.875 ;  /* 0x76abd7feff077431 */ /* 0x000fe400000001ff */
[----:B------:R-:W-:Y:S02]  /*6ac0*/  IMAD.MOV.U32 R17, RZ, RZ, -0x65fa69e8 ;  /* 0x9a059618ff117424 */ /* 0x000fe400078e00ff */
[----:B------:R-:W-:Y:S02]  /*6ad0*/  HFMA2 R13, -RZ, RZ, -19.859375, 1.802734375 ;  /* 0xccf73f36ff0d7431 */ /* 0x000fe400000001ff */
[----:B------:R-:W-:Y:S01]  /*6ae0*/  IMAD.MOV.U32 R18, RZ, RZ, -0x1d7fedf9 ;  /* 0xe2801207ff127424 */ /* 0x000fe200078e00ff */
[----:B------:R-:W-:Y:S01]  /*6af0*/  MOV R4, 0x7b777c63 ;  /* 0x7b777c6300047802 */ /* 0x000fe20000000f00 */
[----:B------:R-:W-:Y:S01]  /*6b00*/  IMAD.MOV.U32 R5, RZ, RZ, -0x3a90940e ;  /* 0xc56f6bf2ff057424 */ /* 0x000fe200078e00ff */
[----:B------:R-:W-:Y:S01]  /*6b10*/  MOV R10, 0xafa2d4ad ;  /* 0xafa2d4ad000a7802 */ /* 0x000fe20000000f00 */
[----:B------:R-:W-:Y:S01]  /*6b20*/  IMAD.MOV.U32 R6, RZ, RZ, 0x2b670130 ;  /* 0x2b670130ff067424 */ /* 0x000fe200078e00ff */
[----:B------:R0:W-:Y:S01]  /*6b30*/  STL.128 [R39+0x30], R16 ;  /* 0x0000301027007387 */ /* 0x0001e20000100c00 */
[----:B------:R-:W-:Y:S01]  /*6b40*/  IMAD.MOV.U32 R12, RZ, RZ, 0x2693fdb7 ;  /* 0x2693fdb7ff0c7424 */ /* 0x000fe200078e00ff */
[----:B------:R-:W-:Y:S01]  /*6b50*/  MOV R21, 0x1744975f ;  /* 0x1744975f00157802 */ /* 0x000fe20000000f00 */
[----:B------:R-:W-:Y:S01]  /*6b60*/  IMAD.MOV.U32 R14, RZ, RZ, -0xe1a5acc ;  /* 0xf1e5a534ff0e7424 */ /* 0x000fe200078e00ff */
[----:B------:R1:W-:Y:S01]  /*6b70*/  STL.128 [R39], R4 ;  /* 0x0000000427007387 */ /* 0x0003e20000100c00 */
[----:B------:R-:W-:Y:S01]  /*6b80*/  IMAD.MOV.U32 R15, RZ, RZ, 0x1531d871 ;  /* 0x1531d871ff0f7424 */ /* 0x000fe200078e00ff */
[----:B------:R-:W2:Y:S01]  /*6b90*/  S2UR UR9, SR_CgaCtaId ;  /* 0x00000000000979c3 */ /* 0x000ea20000008800 */
[----:B------:R-:W-:Y:S01]  /*6ba0*/  IMAD.MOV.U32 R8, RZ, RZ, 0x7dc982ca ;  /* 0x7dc982caff087424 */ /* 0x000fe200078e00ff */
[----:B------:R-:W-:Y:S01]  /*6bb0*/  UMOV UR4, 0x400 ;  /* 0x0000040000047882 */ /* 0x000fe20000000000 */
[----:B------:R-:W-:Y:S01]  /*6bc0*/  IMAD.MOV.U32 R9, RZ, RZ, -0xfb8a606 ;  /* 0xf04759faff097424 */ /* 0x000fe200078e00ff */
[----:B------:R3:W-:Y:S01]  /*6bd0*/  STL.128 [R39+0x20], R12 ;  /* 0x0000200c27007387 */ /* 0x0007e20000100c00 */
[----:B------:R-:W-:Y:S01]  /*6be0*/  IMAD.MOV.U32 R11, RZ, RZ, -0x3f8d5b64 ;  /* 0xc072a49cff0b7424 */ /* 0x000fe200078e00ff */
[----:B------:R-:W-:Y:S01]  /*6bf0*/  UIADD3 UR6, UPT, UPT, UR4, 0x100, URZ ;  /* 0x0000010004067890 */ /* 0x000fe2000fffe0ff */
[----:B------:R-:W-:Y:S01]  /*6c00*/  IMAD.MOV.U32 R20, RZ, RZ, -0x13ecf333 ;  /* 0xec130ccdff147424 */ /* 0x000fe200078e00ff */
[----:B------:R-:W-:Y:S01]  /*6c10*/  UIADD3 UR7, UPT, UPT, UR4, 0xd00, URZ ;  /* 0x00000d0004077890 */ /* 0x000fe2000fffe0ff */
[----:B------:R-:W-:-:S02]  /*6c20*/  IMAD.MOV.U32 R22, RZ, RZ, 0x3d7ea7c4 ;  /* 0x3d7ea7c4ff167424 */ /* 0x000fc400078e00ff */
[----:B0-----:R-:W-:Y:S02]  /*6c30*/  HFMA2 R18, -RZ, RZ, 0.0114288330078125, -0.4208984375 ;  /* 0x21dab6bcff127431 */ /* 0x001fe400000001ff */
[----:B------:R-:W-:Y:S01]  /*6c40*/  IMAD.MOV.U32 R23, RZ, RZ, 0x73195d64 ;  /* 0x73195d64ff177424 */ /* 0x000fe200078e00ff */
[----:B------:R0:W-:Y:S01]  /*6c50*/  STL.128 [R39+0x10], R8 ;  /* 0x0000100827007387 */ /* 0x0001e20000100c00 */
[----:B------:R-:W-:Y:S01]  /*6c60*/  IMAD.MOV.U32 R16, RZ, RZ, -0x70bf5caf ;  /* 0x8f40a351ff107424 */ /* 0x000fe200078e00ff */
[----:B-1----:R-:W-:Y:S01]  /*6c70*/  MOV R6, 0xb3d63b52 ;  /* 0xb3d63b5200067802 */ /* 0x002fe20000000f00 */
[----:B------:R-:W-:Y:S01]  /*6c80*/  IMAD.MOV.U32 R4, RZ, RZ, 0x1a2c8309 ;  /* 0x1a2c8309ff047424 */ /* 0x000fe200078e00ff */
[----:B------:R1:W-:Y:S01]  /*6c90*/  STL.128 [R39+0x80], R20 ;  /* 0x0000801427007387 */ /* 0x0003e20000100c00 */
[----:B------:R-:W-:Y:S01]  /*6ca0*/  IMAD.MOV.U32 R5, RZ, RZ, -0x5fa591e5 ;  /* 0xa05a6e1bff057424 */ /* 0x000fe200078e00ff */
[----:B------:R-:W-:Y:S01]  /*6cb0*/  UIADD3 UR8, UPT, UPT, UR4, 0x500, URZ ;  /* 0x0000050004087890 */ /* 0x000fe2000fffe0ff */
[----:B------:R-:W-:-:S02]  /*6cc0*/  IMAD.MOV.U32 R7, RZ, RZ, -0x7bd01cd7 ;  /* 0x842fe329ff077424 */ /* 0x000fc400078e00ff */
[----:B---3--:R-:W-:Y:S02]  /*6cd0*/  HFMA2 R12, -RZ, RZ, -62784, -8000 ;  /* 0xfbaaefd0ff0c7431 */ /* 0x008fe400000001ff */
[----:B------:R-:W-:Y:S01]  /*6ce0*/  IMAD.MOV.U32 R17, RZ, RZ, -0xac7626e ;  /* 0xf5389d92ff117424 */ /* 0x000fe200078e00ff */
[----:B------:R-:W-:Y:S01]  /*6cf0*/  MOV R15, 0xa89f3c50 ;  /* 0xa89f3c50000f7802 */ /* 0x000fe20000000f00 */
[----:B------:R-:W-:Y:S01]  /*6d00*/  IMAD.MOV.U32 R19, RZ, RZ, -0x2d0c00f0 ;  /* 0xd2f3ff10ff137424 */ /* 0x000fe200078e00ff */
[----:B------:R3:W-:Y:S01]  /*6d10*/  STL.128 [R39+0x40], R4 ;  /* 0x0000400427007387 */ /* 0x0007e20000100c00 */
[----:B------:R-:W-:Y:S01]  /*6d20*/  IMAD.MOV.U32 R13, RZ, RZ, -0x7accb2bd ;  /* 0x85334d43ff0d7424 */ /* 0x000fe200078e00ff */
[----:B--2---:R-:W-:Y:S01]  /*6d30*/  ULEA UR5, UR9, UR4, 0x18 ;  /* 0x0000000409057291 */ /* 0x004fe2000f8ec0ff */
[----:B------:R-:W-:Y:S01]  /*6d40*/  IMAD.MOV.U32 R14, RZ, RZ, 0x7f02f945 ;  /* 0x7f02f945ff0e7424 */ /* 0x000fe200078e00ff */
[----:B0-----:R-:W-:Y:S01]  /*6d50*/  MOV R9, 0x5bb1fc20 ;  /* 0x5bb1fc2000097802 */ /* 0x001fe20000000f00 */
[----:B------:R-:W-:Y:S01]  /*6d60*/  IMAD.MOV.U32 R8, RZ, RZ, -0x12ff2ead ;  /* 0xed00d153ff087424 */ /* 0x000fe200078e00ff */
[----:B------:R0:W-:Y:S01]  /*6d70*/  STL.128 [R39+0x70], R16 ;  /* 0x0000701027007387 */ /* 0x0001e20000100c00 */
[----:B------:R-:W-:-:S02]  /*6d80*/  IMAD.MOV.U32 R10, RZ, RZ, 0x39becb6a ;  /* 0x39becb6aff0a7424 */ /* 0x000fc400078e00ff */
[----:B-1----:R-:W-:Y:S02]  /*6d90*/  HFMA2 R22, -RZ, RZ, -0.66748046875, 0.336181640625 ;  /* 0xb9573561ff167431 */ /* 0x002fe400000001ff */
[----:B------:R-:W-:Y:S01]  /*6da0*/  IMAD.MOV.U32 R11, RZ, RZ, -0x30a7b3b6 ;  /* 0xcf584c4aff0b7424 */ /* 0x000fe200078e00ff */
[----:B------:R1:W-:Y:S01]  /*6db0*/  STL.128 [R39+0x60], R12 ;  /* 0x0000600c27007387 */ /* 0x0003e20000100c00 */
[----:B------:R-:W-:Y:S01]  /*6dc0*/  IMAD.MOV.U32 R20, RZ, RZ, 0x66b53e70 ;  /* 0x66b53e70ff147424 */ /* 0x000fe200078e00ff */
[----:B------:R-:W-:Y:S01]  /*6dd0*/  UIADD3 UR4, UPT, UPT, UR4, 0x900, URZ ;  /* 0x0000090004047890 */ /* 0x000fe2000fffe0ff */
[----:B------:R-:W-:Y:S01]  /*6de0*/  IMAD.MOV.U32 R21, RZ, RZ, 0xef60348 ;  /* 0x0ef60348ff157424 */ /* 0x000fe200078e00ff */
[----:B------:R2:W-:Y:S01]  /*6df0*/  STL.128 [R39+0x50], R8 ;  /* 0x0000500827007387 */ /* 0x0005e20000100c00 */
[----:B------:R-:W-:Y:S02]  /*6e00*/  IMAD.MOV.U32 R23, RZ, RZ, -0x61e23e7a ;  /* 0x9e1dc186ff177424 */ /* 0x000fe400078e00ff */
[----:B---3--:R-:W-:-:S02]  /*6e10*/  HFMA2 R4, -RZ, RZ, -275.75, -2.09808349609375e-05 ;  /* 0xdc4f8160ff047431 */ /* 0x008fc400000001ff */
[----:B------:R-:W-:Y:S01]  /*6e20*/  IMAD.MOV.U32 R5, RZ, RZ, -0x776fd5de ;  /* 0x88902a22ff057424 */ /* 0x000fe200078e00ff */
[----:B------:R-:W-:Y:S01]  /*6e30*/  MOV R7, 0xdb0b5ede ;  /* 0xdb0b5ede00077802 */ /* 0x000fe20000000f00 */
[----:B------:R-:W-:Y:S01]  /*6e40*/  IMAD.MOV.U32 R6, RZ, RZ, 0x14b8ee46 ;  /* 0x14b8ee46ff067424 */ /* 0x000fe200078e00ff */
[----:B------:R3:W-:Y:S01]  /*6e50*/  STL.128 [R39+0xd0], R20 ;  /* 0x0000d01427007387 */ /* 0x0007e20000100c00 */
[----:B------:R-:W-:Y:S01]  /*6e60*/  ULEA UR6, UR9, UR6, 0x18 ;  /* 0x0000000609067291 */ /* 0x000fe2000f8ec0ff */
[----:B0-----:R-:W-:Y:S02]  /*6e70*/  HFMA2 R16, -RZ, RZ, 0.09600830078125, 38720 ;  /* 0x2e2578baff107431 */ /* 0x001fe400000001ff */
[----:B------:R-:W-:Y:S01]  /*6e80*/  IMAD.MOV.U32 R17, RZ, RZ, -0x394b59e4 ;  /* 0xc6b4a61cff117424 */ /* 0x000fe200078e00ff */
[----:B------:R-:W-:Y:S01]  /*6e90*/  MOV R19, 0x8a8bbd4b ;  /* 0x8a8bbd4b00137802 */ /* 0x000fe20000000f00 */
[----:B------:R-:W-:Y:S01]  /*6ea0*/  IMAD.MOV.U32 R18, RZ, RZ, 0x1f74dde8 ;  /* 0x1f74dde8ff127424 */ /* 0x000fe200078e00ff */
[----:B-1----:R-:W-:Y:S01]  /*6eb0*/  MOV R13, 0xa94ed58d ;  /* 0xa94ed58d000d7802 */ /* 0x002fe20000000f00 */
[----:B------:R-:W-:Y:S01]  /*6ec0*/  IMAD.MOV.U32 R12, RZ, RZ, 0x6d37c8e7 ;  /* 0x6d37c8e7ff0c7424 */ /* 0x000fe200078e00ff */
[----:B------:R0:W-:Y:S01]  /*6ed0*/  STL.128 [R39+0x90], R4 ;  /* 0x0000900427007387 */ /* 0x0001e20000100c00 */
[----:B------:R-:W-:-:S02]  /*6ee0*/  IMAD.MOV.U32 R14, RZ, RZ, -0x150ba994 ;  /* 0xeaf4566cff0e7424 */ /* 0x000fc400078e00ff */
[----:B--2---:R-:W-:Y:S02]  /*6ef0*/  HFMA2 R10, -RZ, RZ, 854, -62.0625 ;  /* 0x62acd3c2ff0a7431 */ /* 0x004fe400000001ff */
[----:B------:R-:W-:Y:S01]  /*6f00*/  IMAD.MOV.U32 R15, RZ, RZ, 0x8ae7a65 ;  /* 0x08ae7a65ff0f7424 */ /* 0x000fe200078e00ff */
[----:B------:R1:W-:Y:S01]  /*6f10*/  STL.128 [R39+0xc0], R16 ;  /* 0x0000c01027007387 */ /* 0x0003e20000100c00 */
[----:B------:R-:W-:Y:S01]  /*6f20*/  IMAD.MOV.U32 R8, RZ, RZ, 0xa3a32e0 ;  /* 0x0a3a32e0ff087424 */ /* 0x000fe200078e00ff */
[----:B------:R-:W-:Y:S01]  /*6f30*/  ULEA UR7, UR9, UR7, 0x18 ;  /* 0x0000000709077291 */ /* 0x000fe2000f8ec0ff */
[----:B------:R-:W-:Y:S02]  /*6f40*/  IMAD.MOV.U32 R9, RZ, RZ, 0x5c240649 ;  /* 0x5c240649ff097424 */ /* 0x000fe400078e00ff */
[----:B---3--:R-:W-:Y:S02]  /*6f50*/  HFMA2 R20, -RZ, RZ, 0.0003378391265869140625, -0.010833740234375 ;  /* 0x0d89a18cff147431 */ /* 0x008fe400000001ff */
[----:B------:R-:W-:Y:S01]  /*6f60*/  IMAD.MOV.U32 R11, RZ, RZ, 0x79e49591 ;  /* 0x79e49591ff0b7424 */ /* 0x000fe200078e00ff */
[----:B------:R2:W-:Y:S01]  /*6f70*/  STL.128 [R39+0xb0], R12 ;  /* 0x0000b00c27007387 */ /* 0x0005e20000100c00 */
[----:B------:R-:W-:Y:S01]  /*6f80*/  IMAD.MOV.U32 R21, RZ, RZ, 0x6842e6bf ;  /* 0x6842e6bfff157424 */ /* 0x000fe200078e00ff */
[----:B------:R-:W-:Y:S01]  /*6f90*/  MOV R23, 0x16bb54b0 ;  /* 0x16bb54b000177802 */ /* 0x000fe20000000f00 */
[----:B------:R-:W-:Y:S01]  /*6fa0*/  IMAD.MOV.U32 R22, RZ, RZ, 0xf2d9941 ;  /* 0x0f2d9941ff167424 */ /* 0x000fe200078e00ff */
[----:B------:R3:W-:Y:S01]  /*6fb0*/  STL.128 [R39+0xa0], R8 ;  /* 0x0000a00827007387 */ /* 0x0007e20000100c00 */
[----:B------:R-:W-:Y:S01]  /*6fc0*/  ULEA UR8, UR9, UR8, 0x18 ;  /* 0x0000000809087291 */ /* 0x000fe2000f8ec0ff */
[----:B0-----:R-:W-:-:S02]  /*6fd0*/  HFMA2 R6, -RZ, RZ, -6620, 31120 ;  /* 0xee777799ff067431 */ /* 0x001fc400000001ff */
[----:B------:R-:W-:Y:S01]  /*6fe0*/  IMAD.MOV.U32 R4, RZ, RZ, -0x399c9c5b ;  /* 0xc66363a5ff047424 */ /* 0x000fe200078e00ff */
[----:B------:R0:W-:Y:S01]  /*6ff0*/  STL.128 [R39+0xf0], R20 ;  /* 0x0000f01427007387 */ /* 0x0001e20000100c00 */
[----:B------:R-:W-:Y:S01]  /*7000*/  IMAD.MOV.U32 R5, RZ, RZ, -0x783837c ;  /* 0xf87c7c84ff057424 */ /* 0x000fe200078e00ff */
[----:B-1----:R-:W-:Y:S01]  /*7010*/  MOV R17, 0x948ed969 ;  /* 0x948ed96900117802 */ /* 0x002fe20000000f00 */
[----:B------:R-:W-:Y:S01]  /*7020*/  IMAD.MOV.U32 R16, RZ, RZ, 0x1198f8e1 ;  /* 0x1198f8e1ff107424 */ /* 0x000fe200078e00ff */
[----:B------:R-:W-:Y:S01]  /*7030*/  ULEA UR4, UR9, UR4, 0x18 ;  /* 0x0000000409047291 */ /* 0x000fe2000f8ec0ff */
[----:B------:R-:W-:Y:S01]  /*7040*/  IMAD.MOV.U32 R18, RZ, RZ, -0x1678e165 ;  /* 0xe9871e9bff127424 */ /* 0x000fe200078e00ff */
[----:B------:R-:W-:Y:S01]  /*7050*/  IADD3 R44, PT, PT, R1, 0x210, RZ ;  /* 0x00000210012c7810 */ /* 0x000fe20007ffe0ff */
[----:B------:R-:W-:Y:S02]  /*7060*/  IMAD.MOV.U32 R19, RZ, RZ, -0x20d7aa32 ;  /* 0xdf2855ceff137424 */ /* 0x000fe400078e00ff */
[----:B--2---:R-:W-:-:S02]  /*7070*/  HFMA2 R12, -RZ, RZ, 536, 0.134765625 ;  /* 0x60303050ff0c7431 */ /* 0x004fc400000001ff */
[----:B------:R-:W-:Y:S01]  /*7080*/  IMAD.MOV.U32 R7, RZ, RZ, -0x9848473 ;  /* 0xf67b7b8dff077424 */ /* 0x000fe200078e00ff */
[----:B------:R-:W-:Y:S01]  /*7090*/  MOV R15, 0x562b2b7d ;  /* 0x562b2b7d000f7802 */ /* 0x000fe20000000f00 */
[----:B------:R-:W-:Y:S01]  /*70a0*/  IMAD.MOV.U32 R13, RZ, RZ, 0x2010103 ;  /* 0x02010103ff0d7424 */ /* 0x000fe200078e00ff */
[----:B---3--:R-:W-:Y:S01]  /*70b0*/  MOV R9, 0xd66b6bbd ;  /* 0xd66b6bbd00097802 */ /* 0x008fe20000000f00 */
[----:B------:R-:W-:Y:S01]  /*70c0*/  IMAD.MOV.U32 R8, RZ, RZ, -0xd0df3 ;  /* 0xfff2f20dff087424 */ /* 0x000fe200078e00ff */
[----:B------:R1:W-:Y:S01]  /*70d0*/  STL.128 [R39+0xe0], R16 ;  /* 0x0000e01027007387 */ /* 0x0003e20000100c00 */
[----:B------:R-:W-:Y:S01]  /*70e0*/  IMAD.MOV.U32 R10, RZ, RZ, -0x2190904f ;  /* 0xde6f6fb1ff0a7424 */ /* 0x000fe200078e00ff */
[----:B0-----:R-:W-:Y:S01]  /*70f0*/  MOV R21, 0x53a4a4f7 ;  /* 0x53a4a4f700157802 */ /* 0x001fe20000000f00 */
[----:B------:R-:W-:Y:S01]  /*7100*/  IMAD.MOV.U32 R11, RZ, RZ, -0x6e3a3aac ;  /* 0x91c5c554ff0b7424 */ /* 0x000fe200078e00ff */
[----:B------:R0:W-:Y:S01]  /*7110*/  STL.128 [R1+0x200], R4 ;  /* 0x0002000401007387 */ /* 0x0001e20000100c00 */
[----:B------:R-:W-:Y:S01]  /*7120*/  IMAD.MOV.U32 R14, RZ, RZ, -0x31989857 ;  /* 0xce6767a9ff0e7424 */ /* 0x000fe200078e00ff */
[----:B------:R-:W-:Y:S01]  /*7130*/  UIADD3 UR5, UPT, UPT, UR5, 0x3, URZ ;  /* 0x0000000305057890 */ /* 0x000fe2000fffe0ff */
[----:B------:R-:W-:Y:S01]  /*7140*/  IMAD.MOV.U32 R20, RZ, RZ, 0x239c9cbf ;  /* 0x239c9cbfff147424 */ /* 0x000fe200078e00ff */
[----:B------:R2:W-:Y:S01]  /*7150*/  STL.128 [R1+0x210], R8 ;  /* 0x0002100801007387 */ /* 0x0005e20000100c00 */
[----:B------:R-:W-:Y:S01]  /*7160*/  IMAD.MOV.U32 R22, RZ, RZ, -0x1b8d8d6a ;  /* 0xe4727296ff167424 */ /* 0x000fe200078e00ff */
[----:B------:R-:W-:Y:S01]  /*7170*/  UIADD3 UR6, UPT, UPT, UR6, 0x10, URZ ;  /* 0x0000001006067890 */ /* 0x000fe2000fffe0ff */
[----:B------:R-:W-:Y:S01]  /*7180*/  IMAD.MOV.U32 R23, RZ, RZ, -0x643f3fa5 ;  /* 0x9bc0c05bff177424 */ /* 0x000fe200078e00ff */
[----:B------:R3:W-:Y:S01]  /*7190*/  STL.128 [R1+0x220], R12 ;  /* 0x0002200c01007387 */ /* 0x0007e20000100c00 */
[----:B------:R-:W-:Y:S01]  /*71a0*/  VIADD R45, R1, 0xa10 ;  /* 0x00000a10012d7836 */ /* 0x000fe20000000000 */
[----:B------:R-:W-:Y:S01]  /*71b0*/  UIADD3 UR7, UPT, UPT, UR7, 0x10, URZ ;  /* 0x0000001007077890 */ /* 0x000fe2000fffe0ff */
[----:B-1----:R-:W-:Y:S01]  /*71c0*/  HFMA2 R18, -RZ, RZ, 488.5, -0.01364898681640625 ;  /* 0x5fa2a2fdff127431 */ /* 0x002fe200000001ff */
[----:B------:R1:W-:Y:S01]  /*71d0*/  STL.128 [R1+0x270], R20 ;  /* 0x0002701401007387 */ /* 0x0003e20000100c00 */
[----:B------:R-:W-:Y:S01]  /*71e0*/  IMAD.MOV.U32 R16, RZ, RZ, 0x41adadec ;  /* 0x41adadecff107424 */ /* 0x000fe200078e00ff */
[----:B------:R-:W-:Y:S01]  /*71f0*/  UIADD3 UR8, UPT, UPT, UR8, 0x10, URZ ;  /* 0x0000001008087890 */ /* 0x000fe2000fffe0ff */
[----:B0-----:R-:W-:-:S02]  /*7200*/  HFMA2 R6, -RZ, RZ, 22.671875, -0.06170654296875 ;  /* 0x4dababe6ff067431 */ /* 0x001fc400000001ff */
[----:B------:R-:W-:Y:S01]  /*7210*/  IMAD.MOV.U32 R4, RZ, RZ, -0x180101e7 ;  /* 0xe7fefe19ff047424 */ /* 0x000fe200078e00ff */
[----:B------:R-:W-:Y:S01]  /*7220*/  UIADD3 UR4, UPT, UPT, UR4, 0x10, URZ ;  /* 0x0000001004047890 */ /* 0x000fe2000fffe0ff */
[----:B------:R-:W-:Y:S01]  /*7230*/  IMAD.MOV.U32 R5, RZ, RZ, -0x4a28289e ;  /* 0xb5d7d762ff057424 */ /* 0x000fe200078e00ff */
[----:B--2---:R-:W-:Y:S01]  /*7240*/  MOV R9, 0x1f82829d ;  /* 0x1f82829d00097802 */ /* 0x004fe20000000f00 */
[----:B------:R-:W-:Y:S01]  /*7250*/  IMAD.MOV.U32 R8, RZ, RZ, -0x703535bb ;  /* 0x8fcaca45ff087424 */ /* 0x000fe200078e00ff */
[----:B------:R-:W-:Y:S01]  /*7260*/  UMOV UR9, 0x7 ;  /* 0x0000000700097882 */ /* 0x000fe20000000000 */
[----:B------:R-:W-:Y:S02]  /*7270*/  IMAD.MOV.U32 R10, RZ, RZ, -0x763636c0 ;  /* 0x89c9c940ff0a7424 */ /* 0x000fe400078e00ff */
[----:B---3--:R-:W-:Y:S02]  /*7280*/  HFMA2 R12, -RZ, RZ, -8168, -49824 ;  /* 0xeffafa15ff0c7431 */ /* 0x008fe400000001ff */
[----:B------:R-:W-:Y:S01]  /*7290*/  IMAD.MOV.U32 R11, RZ, RZ, -0x5828279 ;  /* 0xfa7d7d87ff0b7424 */ /* 0x000fe200078e00ff */
[----:B------:R-:W-:Y:S01]  /*72a0*/  MOV R15, 0xfbf0f00b ;  /* 0xfbf0f00b000f7802 */ /* 0x000fe20000000f00 */
[----:B------:R-:W-:-:S02]  /*72b0*/  IMAD.MOV.U32 R7, RZ, RZ, -0x13898966 ;  /* 0xec76769aff077424 */ /* 0x000fc400078e00ff */
[----:B------:R-:W-:Y:S01]  /*72c0*/  IMAD.MOV.U32 R13, RZ, RZ, -0x4da6a615 ;  /* 0xb25959ebff0d7424 */ /* 0x000fe200078e00ff */
[----:B------:R0:W-:Y:S01]  /*72d0*/  STL.128 [R1+0x240], R8 ;  /* 0x0002400801007387 */ /* 0x0001e20000100c00 */
[----:B------:R-:W-:Y:S02]  /*72e0*/  IMAD.MOV.U32 R14, RZ, RZ, -0x71b8b837 ;  /* 0x8e4747c9ff0e7424 */ /* 0x000fe400078e00ff */
[----:B-1----:R-:W-:Y:S02]  /*72f0*/  HFMA2 R22, -RZ, RZ, 6.13671875, 0.01444244384765625 ;  /* 0x46232365ff167431 */ /* 0x002fe400000001ff */
[----:B------:R-:W-:Y:S01]  /*7300*/  IMAD.MOV.U32 R17, RZ, RZ, -0x4c2b2b99 ;  /* 0xb3d4d467ff117424 */ /* 0x000fe200078e00ff */
[----:B------:R1:W-:Y:S01]  /*7310*/  STL.128 [R1+0x230], R4 ;  /* 0x0002300401007387 */ /* 0x0003e20000100c00 */
[----:B------:R-:W-:Y:S02]  /*7320*/  IMAD.MOV.U32 R19, RZ, RZ, 0x45afafea ;  /* 0x45afafeaff137424 */ /* 0x000fe400078e00ff */
[----:B------:R-:W-:Y:S01]  /*7330*/  IMAD.MOV.U32 R20, RZ, RZ, 0x804040c ;  /* 0x0804040cff147424 */ /* 0x000fe200078e00ff */
[----:B------:R2:W-:Y:S01]  /*7340*/  STL.128 [R1+0x250], R12 ;  /* 0x0002500c01007387 */ /* 0x0005e20000100c00 */
[----:B------:R-:W-:-:S02]  /*7350*/  IMAD.MOV.U32 R21, RZ, RZ, -0x6a3838ae ;  /* 0x95c7c752ff157424 */ /* 0x000fc400078e00ff */
[----:B------:R-:W-:Y:S01]  /*7360*/  IMAD.MOV.U32 R23, RZ, RZ, -0x623c3ca2 ;  /* 0x9dc3c35eff177424 */ /* 0x000fe200078e00ff */
[----:B------:R3:W-:Y:S01]  /*7370*/  STL.128 [R1+0x260], R16 ;  /* 0x0002601001007387 */ /* 0x0007e20000100c00 */
[----:B0-----:R-:W-:Y:S02]  /*7380*/  HFMA2 R10, -RZ, RZ, -24432, -28704 ;  /* 0xf5f7f702ff0a7431 */ /* 0x001fe400000001ff */
[----:B------:R-:W-:Y:S01]  /*7390*/  IMAD.MOV.U32 R8, RZ, RZ, 0x6c36365a ;  /* 0x6c36365aff087424 */ /* 0x000fe200078e00ff */
[----:B------:R0:W-:Y:S01]  /*73a0*/  STL.128 [R1+0x2c0], R20 ;  /* 0x0002c01401007387 */ /* 0x0001e20000100c00 */
[----:B------:R-:W-:Y:S02]  /*73b0*/  IMAD.MOV.U32 R9, RZ, RZ, 0x7e3f3f41 ;  /* 0x7e3f3f41ff097424 */ /* 0x000fe400078e00ff */
[----:B-1----:R-:W-:Y:S02]  /*73c0*/  HFMA2 R4, -RZ, RZ, 23408, -0.48486328125 ;  /* 0x75b7b7c2ff047431 */ /* 0x002fe400000001ff */
[----:B------:R-:W-:Y:S01]  /*73d0*/  IMAD.MOV.U32 R11, RZ, RZ, -0x7c3333b1 ;  /* 0x83cccc4fff0b7424 */ /* 0x000fe200078e00ff */
[----:B------:R-:W-:Y:S01]  /*73e0*/  MOV R7, 0x4c26266a ;  /* 0x4c26266a00077802 */ /* 0x000fe20000000f00 */
[----:B------:R-:W-:Y:S01]  /*73f0*/  IMAD.MOV.U32 R5, RZ, RZ, -0x1e0202e4 ;  /* 0xe1fdfd1cff057424 */ /* 0x000fe200078e00ff */
[----:B--2---:R-:W-:Y:S01]  /*7400*/  MOV R13, 0x51a5a5f4 ;  /* 0x51a5a5f4000d7802 */ /* 0x004fe20000000f00 */
[----:B------:R-:W-:Y:S01]  /*7410*/  IMAD.MOV.U32 R12, RZ, RZ, 0x6834345c ;  /* 0x6834345cff0c7424 */ /* 0x000fe200078e00ff */
[----:B------:R1:W-:Y:S01]  /*7420*/  STL.128 [R1+0x290], R8 ;  /* 0x0002900801007387 */ /* 0x0003e20000100c00 */
[----:B------:R-:W-:-:S02]  /*7430*/  IMAD.MOV.U32 R14, RZ, RZ, -0x2e1a1acc ;  /* 0xd1e5e534ff0e7424 */ /* 0x000fc400078e00ff */
[----:B---3--:R-:W-:Y:S02]  /*7440*/  HFMA2 R16, -RZ, RZ, -824.5, 11416 ;  /* 0xe2717193ff107431 */ /* 0x008fe400000001ff */
[----:B------:R-:W-:Y:S01]  /*7450*/  IMAD.MOV.U32 R15, RZ, RZ, -0x60e0ef8 ;  /* 0xf9f1f108ff0f7424 */ /* 0x000fe200078e00ff */
[----:B------:R-:W-:Y:S01]  /*7460*/  MOV R19, 0x2a15153f ;  /* 0x2a15153f00137802 */ /* 0x000fe20000000f00 */
[----:B------:R-:W-:Y:S02]  /*7470*/  IMAD.MOV.U32 R6, RZ, RZ, 0x3d9393ae ;  /* 0x3d9393aeff067424 */ /* 0x000fe400078e00ff */
[----:B------:R-:W-:Y:S01]  /*7480*/  IMAD.MOV.U32 R17, RZ, RZ, -0x5427278d ;  /* 0xabd8d873ff117424 */ /* 0x000fe200078e00ff */
[----:B------:R2:W-:Y:S01]  /*7490*/  STL.128 [R1+0x2a0], R12 ;  /* 0x0002a00c01007387 */ /* 0x0005e20000100c00 */
[----:B------:R-:W-:Y:S02]  /*74a0*/  IMAD.MOV.U32 R18, RZ, RZ, 0x62313153 ;  /* 0x62313153ff127424 */ /* 0x000fe400078e00ff */
[----:B0-----:R-:W-:Y:S01]  /*74b0*/  HFMA2 R23, -RZ, RZ, 244, -0.00972747802734375 ;  /* 0x5ba0a0fbff177431 */ /* 0x001fe200000001ff */
[----:B------:R-:W-:Y:S01]  /*74c0*/  MOV R20, 0x361b1b2d ;  /* 0x361b1b2d00147802 */ /* 0x000fe20000000f00 */
[----:B------:R0:W-:Y:S01]  /*74d0*/  STL.128 [R1+0x280], R4 ;  /* 0x0002800401007387 */ /* 0x0001e20000100c00 */
[----:B------:R-:W-:-:S02]  /*74e0*/  IMAD.MOV.U32 R21, RZ, RZ, -0x2391914e ;  /* 0xdc6e6eb2ff157424 */ /* 0x000fc400078e00ff */
[----:B------:R-:W-:Y:S02]  /*74f0*/  IMAD.MOV.U32 R22, RZ, RZ, -0x4ba5a512 ;  /* 0xb45a5aeeff167424 */ /* 0x000fe400078e00ff */
[----:B-1----:R-:W-:Y:S02]  /*7500*/  HFMA2 R8, -RZ, RZ, 0.0003678798675537109375, 0.00010734796524047851562 ;  /* 0x0e070709ff087431 */ /* 0x002fe400000001ff */
[----:B------:R-:W-:Y:S01]  /*7510*/  IMAD.MOV.U32 R9, RZ, RZ, 0x24121236 ;  /* 0x24121236ff097424 */ /* 0x000fe200078e00ff */
[----:B------:R-:W-:Y:S01]  /*7520*/  MOV R11, 0xdfe2e23d ;  /* 0xdfe2e23d000b7802 */ /* 0x000fe20000000f00 */
[----:B------:R-:W-:Y:S01]  /*7530*/  IMAD.MOV.U32 R10, RZ, RZ, 0x1b80809b ;  /* 0x1b80809bff0a7424 */ /* 0x000fe200078e00ff */
[----:B------:R1:W-:Y:S01]  /*7540*/  STL.128 [R1+0x2b0], R16 ;  /* 0x0002b01001007387 */ /* 0x0003e20000100c00 */
[----:B--2---:R-:W-:Y:S01]  /*7550*/  IMAD.MOV.U32 R12, RZ, RZ, -0x321414da ;  /* 0xcdebeb26ff0c7424 */ /* 0x004fe200078e00ff */
[----:B------:R-:W-:Y:S01]  /*7560*/  MOV R14, 0x7fb2b2cd ;  /* 0x7fb2b2cd000e7802 */ /* 0x000fe20000000f00 */
[----:B------:R-:W-:Y:S01]  /*7570*/  IMAD.MOV.U32 R13, RZ, RZ, 0x4e272769 ;  /* 0x4e272769ff0d7424 */ /* 0x000fe200078e00ff */
[----:B------:R2:W-:Y:S01]  /*7580*/  STL.128 [R1+0x2e0], R8 ;  /* 0x0002e00801007387 */ /* 0x0005e20000100c00 */
[----:B------:R-:W-:Y:S01]  /*7590*/  IMAD.MOV.U32 R15, RZ, RZ, -0x158a8a61 ;  /* 0xea75759fff0f7424 */ /* 0x000fe200078e00ff */
[----:B0-----:R-:W-:Y:S01]  /*75a0*/  MOV R5, 0x379696a1 ;  /* 0x379696a100057802 */ /* 0x001fe20000000f00 */
[----:B------:R-:W-:Y:S01]  /*75b0*/  IMAD.MOV.U32 R4, RZ, RZ, 0x30181828 ;  /* 0x30181828ff047424 */ /* 0x000fe200078e00ff */
[----:B------:R0:W-:Y:S01]  /*75c0*/  STL.128 [R1+0x310], R20 ;  /* 0x0003101401007387 */ /* 0x0001e20000100c00 */
[----:B------:R-:W-:-:S02]  /*75d0*/  IMAD.MOV.U32 R6, RZ, RZ, 0xa05050f ;  /* 0x0a05050fff067424 */ /* 0x000fc400078e00ff */
[----:B------:R-:W-:Y:S01]  /*75e0*/  IMAD.MOV.U32 R7, RZ, RZ, 0x2f9a9ab5 ;  /* 0x2f9a9ab5ff077424 */ /* 0x000fe200078e00ff */
[----:B------:R3:W-:Y:S01]  /*75f0*/  STL.128 [R1+0x2f0], R12 ;  /* 0x0002f00c01007387 */ /* 0x0007e20000100c00 */
[----:B-1----:R-:W-:Y:S02]  /*7600*/  HFMA2 R17, -RZ, RZ, 0.005382537841796875, -5.519390106201171875e-05 ;  /* 0x1d83839eff117431 */ /* 0x002fe400000001ff */
[----:B------:R-:W-:Y:S01]  /*7610*/  IMAD.MOV.U32 R16, RZ, RZ, 0x1209091b ;  /* 0x1209091bff107424 */ /* 0x000fe200078e00ff */
[----:B------:R1:W-:Y:S01]  /*7620*/  STL.128 [R1+0x2d0], R4 ;  /* 0x0002d00401007387 */ /* 0x0003e20000100c00 */
[----:B------:R-:W-:Y:S02]  /*7630*/  IMAD.MOV.U32 R18, RZ, RZ, 0x582c2c74 ;  /* 0x582c2c74ff127424 */ /* 0x000fe400078e00ff */
[----:B------:R-:W-:Y:S02]  /*7640*/  IMAD.MOV.U32 R19, RZ, RZ, 0x341a1a2e ;  /* 0x341a1a2eff137424 */ /* 0x000fe400078e00ff */
[----:B--2---:R-:W-:-:S02]  /*7650*/  HFMA2 R9, -RZ, RZ, -376.75, -927 ;  /* 0xdde3e33eff097431 */ /* 0x004fc400000001ff */
[----:B------:R-:W-:Y:S02]  /*7660*/  IMAD.MOV.U32 R8, RZ, RZ, 0x5229297b ;  /* 0x5229297bff087424 */ /* 0x000fe400078e00ff */
[----:B------:R-:W-:Y:S02]  /*7670*/  IMAD.MOV.U32 R10, RZ, RZ, 0x5e2f2f71 ;  /* 0x5e2f2f71ff0a7424 */ /* 0x000fe400078e00ff */
[----:B0-----:R-:W-:Y:S02]  /*7680*/  HFMA2 R21, -RZ, RZ, -0.0003535747528076171875, -14.546875 ;  /* 0x8dcbcb46ff157431 */ /* 0x001fe400000001ff */
[----:B------:R-:W-:Y:S01]  /*7690*/  IMAD.MOV.U32 R11, RZ, RZ, 0x13848497 ;  /* 0x13848497ff0b7424 */ /* 0x000fe200078e00ff */
[----:B------:R0:W-:Y:S01]  /*76a0*/  STL.128 [R1+0x300], R16 ;  /* 0x0003001001007387 */ /* 0x0001e20000100c00 */
[----:B------:R-:W-:Y:S02]  /*76b0*/  IMAD.MOV.U32 R20, RZ, RZ, -0x2b959542 ;  /* 0xd46a6abeff147424 */ /* 0x000fe400078e00ff */
[----:B---3--:R-:W-:Y:S01]  /*76c0*/  HFMA2 R14, -RZ, RZ, 0, 0 ;  /* 0x00000000ff0e7431 */ /* 0x008fe200000001ff */
[----:B------:R-:W-:Y:S01]  /*76d0*/  MOV R12, 0xa65353f5 ;  /* 0xa65353f5000c7802 */ /* 0x000fe20000000f00 */
[----:B------:R-:W-:Y:S01]  /*76e0*/  IMAD.MOV.U32 R13, RZ, RZ, -0x462e2e98 ;  /* 0xb9d1d168ff0d7424 */ /* 0x000fe200078e00ff */
[----:B------:R2:W-:Y:S01]  /*76f0*/  STL.128 [R1+0x330], R8 ;  /* 0x0003300801007387 */ /* 0x0005e20000100c00 */
[----:B-1----:R-:W-:Y:S01]  /*7700*/  IMAD.MOV.U32 R4, RZ, RZ, -0x5badad0a ;  /* 0xa45252f6ff047424 */ /* 0x002fe200078e00ff */
[----:B------:R-:W-:Y:S01]  /*7710*/  MOV R6, 0xb7d6d661 ;  /* 0xb7d6d66100067802 */ /* 0x000fe20000000f00 */
[----:B------:R-:W-:-:S02]  /*7720*/  IMAD.MOV.U32 R5, RZ, RZ, 0x763b3b4d ;  /* 0x763b3b4dff057424 */ /* 0x000fc400078e00ff */
[----:B------:R-:W-:Y:S02]  /*7730*/  IMAD.MOV.U32 R7, RZ, RZ, 0x7db3b3ce ;  /* 0x7db3b3ceff077424 */ /* 0x000fe400078e00ff */
[----:B------:R-:W-:Y:S02]  /*7740*/  IMAD.MOV.U32 R15, RZ, RZ, -0x3e1212d4 ;  /* 0xc1eded2cff0f7424 */ /* 0x000fe400078e00ff */
[----:B------:R-:W-:Y:S01]  /*7750*/  IMAD.MOV.U32 R22, RZ, RZ, 0x67bebed9 ;  /* 0x67bebed9ff167424 */ /* 0x000fe200078e00ff */
[----:B------:R1:W-:Y:S01]  /*7760*/  STL.128 [R1+0x320], R4 ;  /* 0x0003200401007387 */ /* 0x0003e20000100c00 */
[----:B------:R-:W-:Y:S01]  /*7770*/  IMAD.MOV.U32 R23, RZ, RZ, 0x7239394b ;  /* 0x7239394bff177424 */ /* 0x000fe200078e00ff */
[----:B0-----:R-:W-:Y:S01]  /*7780*/  MOV R18, 0x79b1b1c8 ;  /* 0x79b1b1c800127802 */ /* 0x001fe20000000f00 */
[----:B------:R-:W-:Y:S01]  /*7790*/  IMAD.MOV.U32 R16, RZ, RZ, 0x40202060 ;  /* 0x40202060ff107424 */ /* 0x000fe200078e00ff */
[----:B------:R0:W-:Y:S01]  /*77a0*/  STL.128 [R1+0x340], R12 ;  /* 0x0003400c01007387 */ /* 0x0001e20000100c00 */
[----:B------:R-:W-:Y:S01]  /*77b0*/  IMAD.MOV.U32 R17, RZ, RZ, -0x1c0303e1 ;  /* 0xe3fcfc1fff117424 */ /* 0x000fe200078e00ff */
[----:B--2---:R-:W-:Y:S01]  /*77c0*/  MOV R10, 0x4faaaae5 ;  /* 0x4faaaae5000a7802 */ /* 0x004fe20000000f00 */
[----:B------:R-:W-:Y:S01]  /*77d0*/  IMAD.MOV.U32 R8, RZ, RZ, -0x442f2f95 ;  /* 0xbbd0d06bff087424 */ /* 0x000fe200078e00ff */
[----:B------:R2:W-:Y:S01]  /*77e0*/  STL.128 [R1+0x360], R20 ;  /* 0x0003601401007387 */ /* 0x0005e20000100c00 */
[----:B------:R-:W-:-:S02]  /*77f0*/  IMAD.MOV.U32 R9, RZ, RZ, -0x3a1010d6 ;  /* 0xc5efef2aff097424 */ /* 0x000fc400078e00ff */
[----:B------:R-:W-:Y:S02]  /*7800*/  IMAD.MOV.U32 R11, RZ, RZ, -0x120404ea ;  /* 0xedfbfb16ff0b7424 */ /* 0x000fe400078e00ff */
[----:B------:R-:W-:Y:S02]  /*7810*/  IMAD.MOV.U32 R19, RZ, RZ, -0x49a4a413 ;  /* 0xb65b5bedff137424 */ /* 0x000fe400078e00ff */
[----:B-1----:R-:W-:Y:S01]  /*7820*/  HFMA2 R7, -RZ, RZ, -8.8632106781005859375e-05, -29.15625 ;  /* 0x85cfcf4aff077431 */ /* 0x002fe200000001ff */
[----:B------:R-:W-:Y:S01]  /*7830*/  MOV R4, 0x944a4ade ;  /* 0x944a4ade00047802 */ /* 0x000fe20000000f00 */
[----:B------:R-:W-:Y:S01]  /*7840*/  IMAD.MOV.U32 R5, RZ, RZ, -0x67b3b32c ;  /* 0x984c4cd4ff057424 */ /* 0x000fe200078e00ff */
[----:B------:R1:W-:Y:S01]  /*7850*/  STL.128 [R1+0x380], R8 ;  /* 0x0003800801007387 */ /* 0x0003e20000100c00 */
[----:B0-----:R-:W-:Y:S02]  /*7860*/  HFMA2 R13, -RZ, RZ, -0.0030765533447265625, 23.359375 ;  /* 0x9a4d4dd7ff0d7431 */ /* 0x001fe400000001ff */
[----:B------:R-:W-:-:S02]  /*7870*/  IMAD.MOV.U32 R6, RZ, RZ, -0x4fa7a718 ;  /* 0xb05858e8ff067424 */ /* 0x000fc400078e00ff */
[----:B------:R-:W-:Y:S02]  /*7880*/  IMAD.MOV.U32 R12, RZ, RZ, -0x79bcbc3b ;  /* 0x864343c5ff0c7424 */ /* 0x000fe400078e00ff */
[----:B--2---:R-:W-:Y:S02]  /*7890*/  HFMA2 R22, -RZ, RZ, 0.0219573974609375, -0.00754547119140625 ;  /* 0x259f9fbaff167431 */ /* 0x004fe400000001ff */
[----:B------:R-:W-:Y:S01]  /*78a0*/  IMAD.MOV.U32 R14, RZ, RZ, 0x66333355 ;  /* 0x66333355ff0e7424 */ /* 0x000fe200078e00ff */
[----:B------:R0:W-:Y:S01]  /*78b0*/  STL.128 [R1+0x350], R16 ;  /* 0x0003501001007387 */ /* 0x0001e20000100c00 */
[----:B------:R-:W-:Y:S02]  /*78c0*/  IMAD.MOV.U32 R15, RZ, RZ, 0x11858594 ;  /* 0x11858594ff0f7424 */ /* 0x000fe400078e00ff */
[----:B------:R-:W-:Y:S01]  /*78d0*/  IMAD.MOV.U32 R20, RZ, RZ, -0x5fafaf10 ;  /* 0xa05050f0ff147424 */ /* 0x000fe200078e00ff */
[----:B------:R2:W-:Y:S01]  /*78e0*/  STL.128 [R1+0x370], R4 ;  /* 0x0003700401007387 */ /* 0x0005e20000100c00 */
[----:B------:R-:W-:-:S02]  /*78f0*/  IMAD.MOV.U32 R21, RZ, RZ, 0x783c3c44 ;  /* 0x783c3c44ff157424 */ /* 0x000fc400078e00ff */
[----:B------:R-:W-:Y:S01]  /*7900*/  IMAD.MOV.U32 R23, RZ, RZ, 0x4ba8a8e3 ;  /* 0x4ba8a8e3ff177424 */ /* 0x000fe200078e00ff */
[----:B------:R3:W-:Y:S01]  /*7910*/  STL.128 [R1+0x390], R12 ;  /* 0x0003900c01007387 */ /* 0x0007e20000100c00 */
[----:B-1----:R-:W-:Y:S02]  /*7920*/  HFMA2 R8, -RZ, RZ, 1.892578125, -0.000814914703369140625 ;  /* 0x3f9292adff087431 */ /* 0x002fe400000001ff */
[----:B------:R-:W-:Y:S01]  /*7930*/  IMAD.MOV.U32 R9, RZ, RZ, 0x219d9dbc ;  /* 0x219d9dbcff097424 */ /* 0x000fe200078e00ff */
[----:B------:R-:W-:Y:S01]  /*7940*/  MOV R11, 0xf1f5f504 ;  /* 0xf1f5f504000b7802 */ /* 0x000fe20000000f00 */
[----:B------:R-:W-:Y:S01]  /*7950*/  IMAD.MOV.U32 R10, RZ, RZ, 0x70383848 ;  /* 0x70383848ff0a7424 */ /* 0x000fe200078e00ff */
[----:B------:R1:W-:Y:S01]  /*7960*/  STL.128 [R1+0x3b0], R20 ;  /* 0x0003b01401007387 */ /* 0x0003e20000100c00 */
[----:B0-----:R-:W-:Y:S01]  /*7970*/  MOV R16, 0x8a4545cf ;  /* 0x8a4545cf00107802 */ /* 0x001fe20000000f00 */
[----:B------:R-:W-:Y:S01]  /*7980*/  IMAD.MOV.U32 R17, RZ, RZ, -0x160606f0 ;  /* 0xe9f9f910ff117424 */ /* 0x000fe200078e00ff */
[----:B------:R-:W-:Y:S01]  /*7990*/  MOV R19, 0xfe7f7f81 ;  /* 0xfe7f7f8100137802 */ /* 0x000fe20000000f00 */
[----:B------:R-:W-:Y:S01]  /*79a0*/  IMAD.MOV.U32 R18, RZ, RZ, 0x4020206 ;  /* 0x04020206ff127424 */ /* 0x000fe200078e00ff */
[----:B--2---:R-:W-:Y:S01]  /*79b0*/  MOV R5, 0x5da3a3fe ;  /* 0x5da3a3fe00057802 */ /* 0x004fe20000000f00 */
[----:B------:R-:W-:Y:S01]  /*79c0*/  IMAD.MOV.U32 R4, RZ, RZ, -0x5daeae0d ;  /* 0xa25151f3ff047424 */ /* 0x000fe200078e00ff */
[----:B------:R0:W-:Y:S01]  /*79d0*/  STL.128 [R1+0x3d0], R8 ;  /* 0x0003d00801007387 */ /* 0x0001e20000100c00 */
[----:B------:R-:W-:-:S02]  /*79e0*/  IMAD.MOV.U32 R6, RZ, RZ, -0x7fbfbf40 ;  /* 0x804040c0ff067424 */ /* 0x000fc400078e00ff */
[----:B---3--:R-:W-:Y:S02]  /*79f0*/  HFMA2 R14, -RZ, RZ, -0.1226806640625, -206.625 ;  /* 0xafdada75ff0e7431 */ /* 0x008fe400000001ff */
[----:B------:R-:W-:Y:S01]  /*7a00*/  IMAD.MOV.U32 R7, RZ, RZ, 0x58f8f8a ;  /* 0x058f8f8aff077424 */ /* 0x000fe200078e00ff */
[----:B------:R2:W-:Y:S01]  /*7a10*/  STL.128 [R1+0x3a0], R16 ;  /* 0x0003a01001007387 */ /* 0x0005e20000100c00 */
[----:B------:R-:W-:Y:S02]  /*7a20*/  IMAD.MOV.U32 R12, RZ, RZ, 0x63bcbcdf ;  /* 0x63bcbcdfff0c7424 */ /* 0x000fe400078e00ff */
[----:B------:R-:W-:Y:S02]  /*7a30*/  IMAD.MOV.U32 R13, RZ, RZ, 0x77b6b6c1 ;  /* 0x77b6b6c1ff0d7424 */ /* 0x000fe400078e00ff */
[----:B-1----:R-:W-:Y:S02]  /*7a40*/  HFMA2 R20, -RZ, RZ, -2.7477741241455078125e-05, -21.1875 ;  /* 0x81cdcd4cff147431 */ /* 0x002fe400000001ff */
[----:B------:R-:W-:Y:S01]  /*7a50*/  IMAD.MOV.U32 R15, RZ, RZ, 0x42212163 ;  /* 0x42212163ff0f7424 */ /* 0x000fe200078e00ff */
[----:B------:R1:W-:Y:S01]  /*7a60*/  STL.128 [R1+0x3c0], R4 ;  /* 0x0003c00401007387 */ /* 0x0003e20000100c00 */
[----:B------:R-:W-:Y:S01]  /*7a70*/  IMAD.MOV.U32 R21, RZ, RZ, 0x180c0c14 ;  /* 0x180c0c14ff157424 */ /* 0x000fe200078e00ff */
[----:B------:R-:W-:Y:S01]  /*7a80*/  MOV R23, 0xc3ecec2f ;  /* 0xc3ecec2f00177802 */ /* 0x000fe20000000f00 */
[----:B------:R-:W-:Y:S01]  /*7a90*/  IMAD.MOV.U32 R22, RZ, RZ, 0x26131335 ;  /* 0x26131335ff167424 */ /* 0x000fe200078e00ff */
[----:B------:R3:W-:Y:S01]  /*7aa0*/  STL.128 [R1+0x3e0], R12 ;  /* 0x0003e00c01007387 */ /* 0x0007e20000100c00 */
[----:B0-----:R-:W-:Y:S01]  /*7ab0*/  IMAD.MOV.U32 R8, RZ, RZ, -0x6c3b3ba9 ;  /* 0x93c4c457ff087424 */ /* 0x001fe200078e00ff */
[----:B------:R-:W-:Y:S01]  /*7ac0*/  MOV R9, 0x55a7a7f2 ;  /* 0x55a7a7f200097802 */ /* 0x000fe20000000f00 */
[----:B------:R-:W-:Y:S01]  /*7ad0*/  IMAD.MOV.U32 R10, RZ, RZ, -0x381817e ;  /* 0xfc7e7e82ff0a7424 */ /* 0x000fe200078e00ff */
[----:B------:R0:W-:Y:S01]  /*7ae0*/  STL.128 [R1+0x400], R20 ;  /* 0x0004001401007387 */ /* 0x0001e20000100c00 */
[----:B--2---:R-:W-:Y:S01]  /*7af0*/  IMAD.MOV.U32 R16, RZ, RZ, 0x20101030 ;  /* 0x20101030ff107424 */ /* 0x004fe200078e00ff */
[----:B------:R-:W-:Y:S01]  /*7b00*/  MOV R17, 0xe5ffff1a ;  /* 0xe5ffff1a00117802 */ /* 0x000fe20000000f00 */
[----:B------:R-:W-:-:S02]  /*7b10*/  IMAD.MOV.U32 R18, RZ, RZ, -0x20c0cf2 ;  /* 0xfdf3f30eff127424 */ /* 0x000fc400078e00ff */
[----:B------:R-:W-:Y:S02]  /*7b20*/  IMAD.MOV.U32 R19, RZ, RZ, -0x402d2d93 ;  /* 0xbfd2d26dff137424 */ /* 0x000fe400078e00ff */
[----:B-1----:R-:W-:Y:S02]  /*7b30*/  HFMA2 R6, -RZ, RZ, -0.000130176544189453125, 4.796875 ;  /* 0x884444ccff067431 */ /* 0x002fe400000001ff */
[----:B------:R-:W-:Y:S02]  /*7b40*/  IMAD.MOV.U32 R11, RZ, RZ, 0x7a3d3d47 ;  /* 0x7a3d3d47ff0b7424 */ /* 0x000fe400078e00ff */
[----:B------:R-:W-:Y:S02]  /*7b50*/  IMAD.MOV.U32 R4, RZ, RZ, -0x41a0a01f ;  /* 0xbe5f5fe1ff047424 */ /* 0x000fe400078e00ff */
[----:B---3--:R-:W-:Y:S02]  /*7b60*/  HFMA2 R12, -RZ, RZ, -8.78125, 1196 ;  /* 0xc86464acff0c7431 */ /* 0x008fe400000001ff */
[----:B------:R-:W-:Y:S01]  /*7b70*/  IMAD.MOV.U32 R5, RZ, RZ, 0x359797a2 ;  /* 0x359797a2ff057424 */ /* 0x000fe200078e00ff */
        /* <DEDUP_REMOVED lines=10> */
[----:B------:R-:W-:-:S03]  /*7c20*/  IMAD.MOV.U32 R23, RZ, RZ, 0xb888883 ;  /* 0x0b888883ff177424 */ /* 0x000fc600078e00ff */
[----:B------:R3:W-:Y:S01]  /*7c30*/  STL.128 [R1+0x430], R12 ;  /* 0x0004300c01007387 */ /* 0x0007e20000100c00 */
[----:B-1----:R-:W-:Y:S02]  /*7c40*/  HFMA2 R18, -RZ, RZ, -0.006160736083984375, 31.265625 ;  /* 0x9e4f4fd1ff127431 */ /* 0x002fe400000001ff */
[----:B------:R-:W-:Y:S01]  /*7c50*/  IMAD.MOV.U32 R16, RZ, RZ, -0x3f9f9f60 ;  /* 0xc06060a0ff107424 */ /* 0x000fe200078e00ff */
[----:B------:R1:W-:Y:S01]  /*7c60*/  STL.128 [R1+0x450], R20 ;  /* 0x0004501401007387 */ /* 0x0003e20000100c00 */
[----:B------:R-:W-:Y:S02]  /*7c70*/  IMAD.MOV.U32 R17, RZ, RZ, 0x19818198 ;  /* 0x19818198ff117424 */ /* 0x000fe400078e00ff */
[----:B0-----:R-:W-:Y:S02]  /*7c80*/  HFMA2 R10, -RZ, RZ, 0.00147533416748046875, 0.00021708011627197265625 ;  /* 0x160b0b1dff0a7431 */ /* 0x001fe400000001ff */
[----:B------:R-:W-:Y:S02]  /*7c90*/  IMAD.MOV.U32 R19, RZ, RZ, -0x5c232381 ;  /* 0xa3dcdc7fff137424 */ /* 0x000fe400078e00ff */
[----:B------:R-:W-:-:S02]  /*7ca0*/  IMAD.MOV.U32 R8, RZ, RZ, -0x58212187 ;  /* 0xa7dede79ff087424 */ /* 0x000fc400078e00ff */
[----:B--2---:R-:W-:Y:S02]  /*7cb0*/  HFMA2 R4, -RZ, RZ, -0.000260829925537109375, 6.7890625 ;  /* 0x8c4646caff047431 */ /* 0x004fe400000001ff */
[----:B------:R-:W-:Y:S01]  /*7cc0*/  IMAD.MOV.U32 R9, RZ, RZ, -0x43a1a11e ;  /* 0xbc5e5ee2ff097424 */ /* 0x000fe200078e00ff */
[----:B------:R-:W-:Y:S01]  /*7cd0*/  MOV R7, 0x2814143c ;  /* 0x2814143c00077802 */ /* 0x000fe20000000f00 */
[----:B------:R-:W-:Y:S01]  /*7ce0*/  IMAD.MOV.U32 R11, RZ, RZ, -0x5224248a ;  /* 0xaddbdb76ff0b7424 */ /* 0x000fe200078e00ff */
[----:B---3--:R-:W-:Y:S01]  /*7cf0*/  MOV R13, 0x64323256 ;  /* 0x64323256000d7802 */ /* 0x008fe20000000f00 */
[----:B------:R-:W-:Y:S01]  /*7d00*/  IMAD.MOV.U32 R5, RZ, RZ, -0x381111d7 ;  /* 0xc7eeee29ff057424 */ /* 0x000fe200078e00ff */
[----:B------:R0:W-:Y:S01]  /*7d10*/  STL.128 [R1+0x440], R16 ;  /* 0x0004401001007387 */ /* 0x0001e20000100c00 */
[----:B------:R-:W-:Y:S02]  /*7d20*/  IMAD.MOV.U32 R6, RZ, RZ, 0x6bb8b8d3 ;  /* 0x6bb8b8d3ff067424 */ /* 0x000fe400078e00ff */
[----:B------:R-:W-:-:S02]  /*7d30*/  IMAD.MOV.U32 R12, RZ, RZ, -0x241f1fc5 ;  /* 0xdbe0e03bff0c7424 */ /* 0x000fc400078e00ff */
[----:B-1----:R-:W-:Y:S02]  /*7d40*/  HFMA2 R22, -RZ, RZ, 3.8359375, -0.07708740234375 ;  /* 0x43acacefff167431 */ /* 0x002fe400000001ff */
[----:B------:R-:W-:Y:S01]  /*7d50*/  IMAD.MOV.U32 R14, RZ, RZ, 0x743a3a4e ;  /* 0x743a3a4eff0e7424 */ /* 0x000fe200078e00ff */
[----:B------:R1:W-:Y:S01]  /*7d60*/  STL.128 [R1+0x470], R8 ;  /* 0x0004700801007387 */ /* 0x0003e20000100c00 */
[----:B------:R-:W-:Y:S02]  /*7d70*/  IMAD.MOV.U32 R15, RZ, RZ, 0x140a0a1e ;  /* 0x140a0a1eff0f7424 */ /* 0x000fe400078e00ff */
[----:B------:R-:W-:Y:S01]  /*7d80*/  IMAD.MOV.U32 R20, RZ, RZ, -0x603d3da3 ;  /* 0x9fc2c25dff147424 */ /* 0x000fe200078e00ff */
[----:B------:R2:W-:Y:S01]  /*7d90*/  STL.128 [R1+0x460], R4 ;  /* 0x0004600401007387 */ /* 0x0005e20000100c00 */
[----:B------:R-:W-:Y:S02]  /*7da0*/  IMAD.MOV.U32 R21, RZ, RZ, -0x422c2c92 ;  /* 0xbdd3d36eff157424 */ /* 0x000fe400078e00ff */
[----:B------:R-:W-:Y:S01]  /*7db0*/  IMAD.MOV.U32 R23, RZ, RZ, -0x3b9d9d5a ;  /* 0xc46262a6ff177424 */ /* 0x000fe200078e00ff */
[----:B------:R3:W-:Y:S01]  /*7dc0*/  STL.128 [R1+0x480], R12 ;  /* 0x0004800c01007387 */ /* 0x0007e20000100c00 */
[----:B0-----:R-:W-:-:S02]  /*7dd0*/  HFMA2 R16, -RZ, RZ, -0.000767230987548828125, 11.7109375 ;  /* 0x924949dbff107431 */ /* 0x001fc400000001ff */
[----:B------:R-:W-:Y:S01]  /*7de0*/  IMAD.MOV.U32 R17, RZ, RZ, 0xc06060a ;  /* 0x0c06060aff117424 */ /* 0x000fe200078e00ff */
[----:B------:R-:W-:Y:S01]  /*7df0*/  MOV R19, 0xb85c5ce4 ;  /* 0xb85c5ce400137802 */ /* 0x000fe20000000f00 */
[----:B------:R-:W-:Y:S01]  /*7e00*/  IMAD.MOV.U32 R18, RZ, RZ, 0x4824246c ;  /* 0x4824246cff127424 */ /* 0x000fe200078e00ff */
[----:B------:R0:W-:Y:S01]  /*7e10*/  STL.128 [R1+0x4a0], R20 ;  /* 0x0004a01401007387 */ /* 0x0001e20000100c00 */
[----:B-1----:R-:W-:Y:S02]  /*7e20*/  HFMA2 R8, -RZ, RZ, -94.4375, -1842 ;  /* 0xd5e7e732ff087431 */ /* 0x002fe400000001ff */
[----:B------:R-:W-:Y:S01]  /*7e30*/  IMAD.MOV.U32 R9, RZ, RZ, -0x743737bd ;  /* 0x8bc8c843ff097424 */ /* 0x000fe200078e00ff */
[----:B------:R-:W-:Y:S01]  /*7e40*/  MOV R11, 0xda6d6db7 ;  /* 0xda6d6db7000b7802 */ /* 0x000fe20000000f00 */
[----:B------:R-:W-:Y:S01]  /*7e50*/  IMAD.MOV.U32 R10, RZ, RZ, 0x6e373759 ;  /* 0x6e373759ff0a7424 */ /* 0x000fe200078e00ff */
[----:B--2---:R-:W-:Y:S01]  /*7e60*/  MOV R5, 0x319595a4 ;  /* 0x319595a400057802 */ /* 0x004fe20000000f00 */
[----:B------:R-:W-:Y:S01]  /*7e70*/  IMAD.MOV.U32 R4, RZ, RZ, 0x399191a8 ;  /* 0x399191a8ff047424 */ /* 0x000fe200078e00ff */
[----:B------:R1:W-:Y:S01]  /*7e80*/  STL.128 [R1+0x490], R16 ;  /* 0x0004901001007387 */ /* 0x0003e20000100c00 */
[----:B------:R-:W-:-:S02]  /*7e90*/  IMAD.MOV.U32 R6, RZ, RZ, -0x2c1b1bc9 ;  /* 0xd3e4e437ff067424 */ /* 0x000fc400078e00ff */
[----:B---3--:R-:W-:Y:S02]  /*7ea0*/  HFMA2 R14, -RZ, RZ, -0.00420379638671875, 27.28125 ;  /* 0x9c4e4ed2ff0e7431 */ /* 0x008fe400000001ff */
[----:B------:R-:W-:Y:S01]  /*7eb0*/  IMAD.MOV.U32 R7, RZ, RZ, -0xd868675 ;  /* 0xf279798bff077424 */ /* 0x000fe200078e00ff */
[----:B------:R2:W-:Y:S01]  /*7ec0*/  STL.128 [R1+0x4c0], R8 ;  /* 0x0004c00801007387 */ /* 0x0005e20000100c00 */
[----:B------:R-:W-:Y:S02]  /*7ed0*/  IMAD.MOV.U32 R12, RZ, RZ, 0x18d8d8c ;  /* 0x018d8d8cff0c7424 */ /* 0x000fe400078e00ff */
[----:B------:R-:W-:Y:S02]  /*7ee0*/  IMAD.MOV.U32 R13, RZ, RZ, -0x4e2a2a9c ;  /* 0xb1d5d564ff0d7424 */ /* 0x000fe400078e00ff */
[----:B0-----:R-:W-:Y:S02]  /*7ef0*/  HFMA2 R20, -RZ, RZ, -12.7890625, 1455 ;  /* 0xca6565afff147431 */ /* 0x001fe400000001ff */
[----:B------:R-:W-:Y:S01]  /*7f00*/  IMAD.MOV.U32 R15, RZ, RZ, 0x49a9a9e0 ;  /* 0x49a9a9e0ff0f7424 */ /* 0x000fe200078e00ff */
[----:B------:R0:W-:Y:S01]  /*7f10*/  STL.128 [R1+0x4b0], R4 ;  /* 0x0004b00401007387 */ /* 0x0001e20000100c00 */
[----:B------:R-:W-:Y:S01]  /*7f20*/  IMAD.MOV.U32 R21, RZ, RZ, -0xb858572 ;  /* 0xf47a7a8eff157424 */ /* 0x000fe200078e00ff */
[----:B------:R-:W-:Y:S01]  /*7f30*/  MOV R23, 0x10080818 ;  /* 0x1008081800177802 */ /* 0x000fe20000000f00 */
[----:B------:R-:W-:Y:S01]  /*7f40*/  IMAD.MOV.U32 R22, RZ, RZ, 0x47aeaee9 ;  /* 0x47aeaee9ff167424 */ /* 0x000fe200078e00ff */
[----:B------:R3:W-:Y:S01]  /*7f50*/  STL.128 [R1+0x4d0], R12 ;  /* 0x0004d00c01007387 */ /* 0x0007e20000100c00 */
[----:B-1----:R-:W-:Y:S01]  /*7f60*/  IMAD.MOV.U32 R16, RZ, RZ, -0x2793934c ;  /* 0xd86c6cb4ff107424 */ /* 0x002fe200078e00ff */
[----:B------:R-:W-:Y:S01]  /*7f70*/  MOV R17, 0xac5656fa ;  /* 0xac5656fa00117802 */ /* 0x000fe20000000f00 */
[----:B------:R-:W-:Y:S01]  /*7f80*/  IMAD.MOV.U32 R18, RZ, RZ, -0xc0b0bf9 ;  /* 0xf3f4f407ff127424 */ /* 0x000fe200078e00ff */
[----:B------:R1:W-:Y:S01]  /*7f90*/  STL.128 [R1+0x4f0], R20 ;  /* 0x0004f01401007387 */ /* 0x0003e20000100c00 */
[----:B------:R-:W-:Y:S01]  /*7fa0*/  IMAD.MOV.U32 R19, RZ, RZ, -0x301515db ;  /* 0xcfeaea25ff137424 */ /* 0x000fe200078e00ff */
[----:B--2---:R-:W-:Y:S01]  /*7fb0*/  MOV R9, 0x57a6a6f1 ;  /* 0x57a6a6f100097802 */ /* 0x004fe20000000f00 */
[----:B------:R-:W-:-:S02]  /*7fc0*/  IMAD.MOV.U32 R8, RZ, RZ, 0x381c1c24 ;  /* 0x381c1c24ff087424 */ /* 0x000fc400078e00ff */
[----:B------:R-:W-:Y:S01]  /*7fd0*/  IMAD.MOV.U32 R10, RZ, RZ, 0x73b4b4c7 ;  /* 0x73b4b4c7ff0a7424 */ /* 0x000fe200078e00ff */
[----:B------:R2:W-:Y:S01]  /*7fe0*/  STL.128 [R1+0x4e0], R16 ;  /* 0x0004e01001007387 */ /* 0x0005e20000100c00 */
[----:B0-----:R-:W-:Y:S02]  /*7ff0*/  HFMA2 R6, -RZ, RZ, 12.2890625, 0.0212249755859375 ;  /* 0x4a25256fff067431 */ /* 0x001fe400000001ff */
[----:B------:R-:W-:Y:S02]  /*8000*/  IMAD.MOV.U32 R11, RZ, RZ, -0x683939af ;  /* 0x97c6c651ff0b7424 */ /* 0x000fe400078e00ff */
[----:B------:R-:W-:Y:S02]  /*8010*/  IMAD.MOV.U32 R4, RZ, RZ, 0x6fbabad5 ;  /* 0x6fbabad5ff047424 */ /* 0x000fe400078e00ff */
[----:B---3--:R-:W-:Y:S02]  /*8020*/  HFMA2 R12, -RZ, RZ, -15.8125, -2118 ;  /* 0xcbe8e823ff0c7431 */ /* 0x008fe400000001ff */
[----:B------:R-:W-:Y:S01]  /*8030*/  IMAD.MOV.U32 R5, RZ, RZ, -0xf878778 ;  /* 0xf0787888ff057424 */ /* 0x000fe200078e00ff */
[----:B------:R-:W-:Y:S01]  /*8040*/  MOV R15, 0x3e1f1f21 ;  /* 0x3e1f1f21000f7802 */ /* 0x000fe20000000f00 */
[----:B------:R-:W-:Y:S01]  /*8050*/  IMAD.MOV.U32 R7, RZ, RZ, 0x5c2e2e72 ;  /* 0x5c2e2e72ff077424 */ /* 0x000fe200078e00ff */
[----:B------:R0:W-:Y:S01]  /*8060*/  STL.128 [R1+0x510], R8 ;  /* 0x0005100801007387 */ /* 0x0001e20000100c00 */
[----:B------:R-:W-:Y:S01]  /*8070*/  IMAD.MOV.U32 R13, RZ, RZ, -0x5e222284 ;  /* 0xa1dddd7cff0d7424 */ /* 0x000fe200078e00ff */
[----:B-1----:R-:W-:Y:S01]  /*8080*/  MOV R21, 0x7c3e3e42 ;  /* 0x7c3e3e4200157802 */ /* 0x002fe20000000f00 */
[----:B------:R-:W-:Y:S01]  /*8090*/  IMAD.MOV.U32 R14, RZ, RZ, -0x178b8b64 ;  /* 0xe874749cff0e7424 */ /* 0x000fe200078e00ff */
[----:B------:R1:W-:Y:S01]  /*80a0*/  STL.128 [R1+0x500], R4 ;  /* 0x0005000401007387 */ /* 0x0003e20000100c00 */
[----:B------:R-:W-:-:S02]  /*80b0*/  IMAD.MOV.U32 R20, RZ, RZ, -0x1f8f8f70 ;  /* 0xe0707090ff147424 */ /* 0x000fc400078e00ff */
[----:B--2---:R-:W-:Y:S02]  /*80c0*/  HFMA2 R18, -RZ, RZ, 0.0003383159637451171875, -0.0002295970916748046875 ;  /* 0x0d8b8b86ff127431 */ /* 0x004fe400000001ff */
[----:B------:R-:W-:Y:S01]  /*80d0*/  IMAD.MOV.U32 R22, RZ, RZ, 0x71b5b5c4 ;  /* 0x71b5b5c4ff167424 */ /* 0x000fe200078e00ff */
[----:B------:R2:W-:Y:S01]  /*80e0*/  STL.128 [R1+0x520], R12 ;  /* 0x0005200c01007387 */ /* 0x0005e20000100c00 */
[----:B------:R-:W-:Y:S02]  /*80f0*/  IMAD.MOV.U32 R23, RZ, RZ, -0x33999956 ;  /* 0xcc6666aaff177424 */ /* 0x000fe400078e00ff */
[----:B------:R-:W-:Y:S02]  /*8100*/  IMAD.MOV.U32 R16, RZ, RZ, -0x69b4b423 ;  /* 0x964b4bddff107424 */ /* 0x000fe400078e00ff */
[----:B------:R-:W-:Y:S01]  /*8110*/  IMAD.MOV.U32 R17, RZ, RZ, 0x61bdbddc ;  /* 0x61bdbddcff117424 */ /* 0x000fe200078e00ff */
[----:B------:R3:W-:Y:S01]  /*8120*/  STL.128 [R1+0x540], R20 ;  /* 0x0005401401007387 */ /* 0x0007e20000100c00 */
[----:B0-----:R-:W-:-:S02]  /*8130*/  HFMA2 R10, -RZ, RZ, -0.09906005859375, 127.5625 ;  /* 0xae5757f9ff0a7431 */ /* 0x001fc400000001ff */
[----:B------:R-:W-:Y:S02]  /*8140*/  IMAD.MOV.U32 R19, RZ, RZ, 0xf8a8a85 ;  /* 0x0f8a8a85ff137424 */ /* 0x000fe400078e00ff */
[----:B------:R-:W-:Y:S02]  /*8150*/  IMAD.MOV.U32 R8, RZ, RZ, -0x3d9e9e5d ;  /* 0xc26161a3ff087424 */ /* 0x000fe400078e00ff */
[----:B-1----:R-:W-:Y:S02]  /*8160*/  HFMA2 R4, -RZ, RZ, -0.000522613525390625, 9.6875 ;  /* 0x904848d8ff047431 */ /* 0x002fe400000001ff */
[----:B------:R-:W-:Y:S01]  /*8170*/  IMAD.MOV.U32 R9, RZ, RZ, 0x6a35355f ;  /* 0x6a35355fff097424 */ /* 0x000fe200078e00ff */
[----:B------:R-:W-:Y:S01]  /*8180*/  MOV R7, 0x1c0e0e12 ;  /* 0x1c0e0e1200077802 */ /* 0x000fe20000000f00 */
[----:B------:R-:W-:Y:S01]  /*8190*/  IMAD.MOV.U32 R11, RZ, RZ, 0x69b9b9d0 ;  /* 0x69b9b9d0ff0b7424 */ /* 0x000fe200078e00ff */
[----:B------:R0:W-:Y:S01]  /*81a0*/  STL.128 [R1+0x530], R16 ;  /* 0x0005301001007387 */ /* 0x0001e20000100c00 */
[----:B------:R-:W-:Y:S01]  /*81b0*/  IMAD.MOV.U32 R5, RZ, RZ, 0x6030305 ;  /* 0x06030305ff057424 */ /* 0x000fe200078e00ff */
[----:B--2---:R-:W-:Y:S01]  /*81c0*/  MOV R13, 0x99c1c158 ;  /* 0x99c1c158000d7802 */ /* 0x004fe20000000f00 */
[----:B------:R-:W-:Y:S01]  /*81d0*/  IMAD.MOV.U32 R6, RZ, RZ, -0x80909ff ;  /* 0xf7f6f601ff067424 */ /* 0x000fe200078e00ff */
[----:B------:R1:W-:Y:S01]  /*81e0*/  STL.128 [R1+0x560], R8 ;  /* 0x0005600801007387 */ /* 0x0003e20000100c00 */
[----:B------:R-:W-:-:S02]  /*81f0*/  IMAD.MOV.U32 R12, RZ, RZ, 0x17868691 ;  /* 0x17868691ff0c7424 */ /* 0x000fc400078e00ff */
[----:B------:R-:W-:Y:S02]  /*8200*/  IMAD.MOV.U32 R14, RZ, RZ, 0x3a1d1d27 ;  /* 0x3a1d1d27ff0e7424 */ /* 0x000fe400078e00ff */
[----:B---3--:R-:W-:Y:S02]  /*8210*/  HFMA2 R22, -RZ, RZ, 0.00011527538299560546875, -0.0003988742828369140625 ;  /* 0x078e8e89ff167431 */ /* 0x008fe400000001ff */
[----:B------:R-:W-:Y:S01]  /*8220*/  IMAD.MOV.U32 R15, RZ, RZ, 0x279e9eb9 ;  /* 0x279e9eb9ff0f7424 */ /* 0x000fe200078e00ff */
[----:B------:R2:W-:Y:S01]  /*8230*/  STL.128 [R1+0x550], R4 ;  /* 0x0005500401007387 */ /* 0x0005e20000100c00 */
[----:B------:R-:W-:Y:S02]  /*8240*/  IMAD.MOV.U32 R20, RZ, RZ, -0x2d969645 ;  /* 0xd26969bbff147424 */ /* 0x000fe400078e00ff */
[----:B------:R-:W-:Y:S01]  /*8250*/  IMAD.MOV.U32 R21, RZ, RZ, -0x56262690 ;  /* 0xa9d9d970ff157424 */ /* 0x000fe200078e00ff */
[----:B------:R3:W-:Y:S01]  /*8260*/  STL.128 [R1+0x570], R12 ;  /* 0x0005700c01007387 */ /* 0x0007e20000100c00 */
[----:B------:R-:W-:-:S02]  /*8270*/  IMAD.MOV.U32 R23, RZ, RZ, 0x339494a7 ;  /* 0x339494a7ff177424 */ /* 0x000fc400078e00ff */
[----:B0-----:R-:W-:Y:S02]  /*8280*/  HFMA2 R16, -RZ, RZ, -188.125, -668 ;  /* 0xd9e1e138ff107431 */ /* 0x001fe400000001ff */
[----:B------:R-:W-:Y:S01]  /*8290*/  IMAD.MOV.U32 R17, RZ, RZ, -0x140707ed ;  /* 0xebf8f813ff117424 */ /* 0x000fe200078e00ff */
[----:B------:R-:W-:Y:S01]  /*82a0*/  MOV R19, 0x22111133 ;  /* 0x2211113300137802 */ /* 0x000fe20000000f00 */
[----:B------:R-:W-:Y:S02]  /*82b0*/  IMAD.MOV.U32 R18, RZ, RZ, 0x2b9898b3 ;  /* 0x2b9898b3ff127424 */ /* 0x000fe400078e00ff */
[----:B-1----:R-:W-:Y:S02]  /*82c0*/  HFMA2 R8, -RZ, RZ, -0.00011909008026123046875, -25.140625 ;  /* 0x87cece49ff087431 */ /* 0x002fe400000001ff */
[----:B------:R-:W-:Y:S01]  /*82d0*/  IMAD.MOV.U32 R9, RZ, RZ, -0x55aaaa01 ;  /* 0xaa5555ffff097424 */ /* 0x000fe200078e00ff */
[----:B------:R-:W-:Y:S01]  /*82e0*/  MOV R11, 0xa5dfdf7a ;  /* 0xa5dfdf7a000b7802 */ /* 0x000fe20000000f00 */
[----:B------:R-:W-:Y:S01]  /*82f0*/  IMAD.MOV.U32 R10, RZ, RZ, 0x50282878 ;  /* 0x50282878ff0a7424 */ /* 0x000fe200078e00ff */
[----:B------:R0:W-:Y:S01]  /*8300*/  STL.128 [R1+0x590], R20 ;  /* 0x0005901401007387 */ /* 0x0001e20000100c00 */
[----:B--2---:R-:W-:Y:S01]  /*8310*/  IMAD.MOV.U32 R4, RZ, RZ, 0x2d9b9bb6 ;  /* 0x2d9b9bb6ff047424 */ /* 0x004fe200078e00ff */
[----:B------:R-:W-:Y:S01]  /*8320*/  MOV R5, 0x3c1e1e22 ;  /* 0x3c1e1e2200057802 */ /* 0x000fe20000000f00 */
[----:B------:R-:W-:Y:S01]  /*8330*/  IMAD.MOV.U32 R6, RZ, RZ, 0x15878792 ;  /* 0x15878792ff067424 */ /* 0x000fe200078e00ff */
[----:B------:R1:W-:Y:S01]  /*8340*/  STL.128 [R1+0x580], R16 ;  /* 0x0005801001007387 */ /* 0x0003e20000100c00 */
[----:B------:R-:W-:-:S02]  /*8350*/  IMAD.MOV.U32 R7, RZ, RZ, -0x361616e0 ;  /* 0xc9e9e920ff077424 */ /* 0x000fc400078e00ff */
[----:B---3--:R-:W-:Y:S02]  /*8360*/  HFMA2 R14, -RZ, RZ, 0.00016891956329345703125, -0.0001678466796875 ;  /* 0x09898980ff0e7431 */ /* 0x008fe400000001ff */
[----:B------:R-:W-:Y:S01]  /*8370*/  IMAD.MOV.U32 R12, RZ, RZ, 0x38c8c8f ;  /* 0x038c8c8fff0c7424 */ /* 0x000fe200078e00ff */
[----:B------:R2:W-:Y:S01]  /*8380*/  STL.128 [R1+0x5b0], R8 ;  /* 0x0005b00801007387 */ /* 0x0005e20000100c00 */
[----:B------:R-:W-:Y:S02]  /*8390*/  IMAD.MOV.U32 R13, RZ, RZ, 0x59a1a1f8 ;  /* 0x59a1a1f8ff0d7424 */ /* 0x000fe400078e00ff */
[----:B------:R-:W-:Y:S01]  /*83a0*/  IMAD.MOV.U32 R15, RZ, RZ, 0x1a0d0d17 ;  /* 0x1a0d0d17ff0f7424 */ /* 0x000fe200078e00ff */
[----:B------:R3:W-:Y:S01]  /*83b0*/  STL.128 [R1+0x5a0], R4 ;  /* 0x0005a00401007387 */ /* 0x0007e20000100c00 */
[----:B0-----:R-:W-:Y:S02]  /*83c0*/  HFMA2 R20, -RZ, RZ, -3.4391880035400390625e-05, 2.880859375 ;  /* 0x824141c3ff147431 */ /* 0x001fe400000001ff */
[----:B------:R-:W-:Y:S01]  /*83d0*/  IMAD.MOV.U32 R21, RZ, RZ, 0x299999b0 ;  /* 0x299999b0ff157424 */ /* 0x000fe200078e00ff */
[----:B------:R-:W-:Y:S01]  /*83e0*/  MOV R23, 0x1e0f0f11 ;  /* 0x1e0f0f1100177802 */ /* 0x000fe20000000f00 */
[----:B------:R-:W-:Y:S01]  /*83f0*/  IMAD.MOV.U32 R22, RZ, RZ, 0x5a2d2d77 ;  /* 0x5a2d2d77ff167424 */ /* 0x000fe200078e00ff */
[----:B------:R0:W-:Y:S01]  /*8400*/  STL.128 [R1+0x5c0], R12 ;  /* 0x0005c00c01007387 */ /* 0x0001e20000100c00 */
[----:B-1----:R-:W-:Y:S01]  /*8410*/  IMAD.MOV.U32 R16, RZ, RZ, 0x65bfbfda ;  /* 0x65bfbfdaff107424 */ /* 0x002fe200078e00ff */
[----:B------:R-:W-:Y:S01]  /*8420*/  MOV R17, 0xd7e6e631 ;  /* 0xd7e6e63100117802 */ /* 0x000fe20000000f00 */
[----:B------:R-:W-:Y:S01]  /*8430*/  IMAD.MOV.U32 R18, RZ, RZ, -0x7bbdbd3a ;  /* 0x844242c6ff127424 */ /* 0x000fe200078e00ff */
[----:B------:R1:W-:Y:S01]  /*8440*/  STL.128 [R1+0x5e0], R20 ;  /* 0x0005e01401007387 */ /* 0x0003e20000100c00 */
[----:B------:R-:W-:Y:S01]  /*8450*/  IMAD.MOV.U32 R19, RZ, RZ, -0x2f979748 ;  /* 0xd06868b8ff137424 */ /* 0x000fe200078e00ff */
[----:B--2---:R-:W-:Y:S01]  /*8460*/  MOV R9, 0x84f87c7c ;  /* 0x84f87c7c00097802 */ /* 0x004fe20000000f00 */
[----:B------:R-:W-:-:S02]  /*8470*/  IMAD.MOV.U32 R8, RZ, RZ, -0x5a399c9d ;  /* 0xa5c66363ff087424 */ /* 0x000fc400078e00ff */
[----:B---3--:R-:W-:Y:S02]  /*8480*/  HFMA2 R6, -RZ, RZ, 5868, -0.9794921875 ;  /* 0x6dbbbbd6ff067431 */ /* 0x008fe400000001ff */
[----:B------:R-:W-:Y:S01]  /*8490*/  IMAD.MOV.U32 R10, RZ, RZ, -0x66118889 ;  /* 0x99ee7777ff0a7424 */ /* 0x000fe200078e00ff */
[----:B------:R2:W-:Y:S01]  /*84a0*/  STL.128 [R1+0x5d0], R16 ;  /* 0x0005d01001007387 */ /* 0x0005e20000100c00 */
[----:B------:R-:W-:Y:S02]  /*84b0*/  IMAD.MOV.U32 R11, RZ, RZ, -0x72098485 ;  /* 0x8df67b7bff0b7424 */ /* 0x000fe400078e00ff */
[----:B------:R-:W-:Y:S02]  /*84c0*/  IMAD.MOV.U32 R4, RZ, RZ, 0x7bb0b0cb ;  /* 0x7bb0b0cbff047424 */ /* 0x000fe400078e00ff */
[----:B------:R-:W-:Y:S02]  /*84d0*/  IMAD.MOV.U32 R5, RZ, RZ, -0x57abab04 ;  /* 0xa85454fcff057424 */ /* 0x000fe400078e00ff */
[----:B0-----:R-:W-:-:S02]  /*84e0*/  HFMA2 R12, -RZ, RZ, 0.0003659725189208984375, -14224 ;  /* 0x0dfff2f2ff0c7431 */ /* 0x001fc400000001ff */
[----:B------:R-:W-:Y:S01]  /*84f0*/  IMAD.MOV.U32 R7, RZ, RZ, 0x2c16163a ;  /* 0x2c16163aff077424 */ /* 0x000fe200078e00ff */
[----:B------:R-:W-:Y:S01]  /*8500*/  MOV R14, 0xb1de6f6f ;  /* 0xb1de6f6f000e7802 */ /* 0x000fe20000000f00 */
[----:B------:R-:W-:Y:S02]  /*8510*/  IMAD.MOV.U32 R13, RZ, RZ, -0x42299495 ;  /* 0xbdd66b6bff0d7424 */ /* 0x000fe400078e00ff */
[----:B-1----:R-:W-:Y:S02]  /*8520*/  HFMA2 R22, -RZ, RZ, -1613, -0.059906005859375 ;  /* 0xe64dababff167431 */ /* 0x002fe400000001ff */
[----:B------:R-:W-:Y:S01]  /*8530*/  IMAD.MOV.U32 R15, RZ, RZ, 0x5491c5c5 ;  /* 0x5491c5c5ff0f7424 */ /* 0x000fe200078e00ff */
[----:B------:R0:W-:Y:S01]  /*8540*/  STL.128 [R1+0x600], R8 ;  /* 0x0006000801007387 */ /* 0x0001e20000100c00 */
[----:B------:R-:W-:Y:S01]  /*8550*/  MOV R20, 0x19e7fefe ;  /* 0x19e7fefe00147802 */ /* 0x000fe20000000f00 */
[----:B------:R-:W-:Y:S02]  /*8560*/  IMAD.MOV.U32 R21, RZ, RZ, 0x62b5d7d7 ;  /* 0x62b5d7d7ff157424 */ /* 0x000fe400078e00ff */
[----:B--2---:R-:W-:Y:S01]  /*8570*/  HFMA2 R16, -RZ, RZ, 35, 0.130859375 ;  /* 0x50603030ff107431 */ /* 0x004fe200000001ff */
[----:B------:R1:W-:Y:S01]  /*8580*/  STL.128 [R1+0x5f0], R4 ;  /* 0x0005f00401007387 */ /* 0x0003e20000100c00 */
[----:B------:R-:W-:Y:S01]  /*8590*/  IMAD.MOV.U32 R17, RZ, RZ, 0x3020101 ;  /* 0x03020101ff117424 */ /* 0x000fe200078e00ff */
[----:B------:R-:W-:Y:S01]  /*85a0*/  MOV R18, 0xa9ce6767 ;  /* 0xa9ce676700127802 */ /* 0x000fe20000000f00 */
[----:B------:R-:W-:Y:S01]  /*85b0*/  IMAD.MOV.U32 R19, RZ, RZ, 0x7d562b2b ;  /* 0x7d562b2bff137424 */ /* 0x000fe200078e00ff */
[----:B------:R2:W-:Y:S01]  /*85c0*/  STL.128 [R1+0x610], R12 ;  /* 0x0006100c01007387 */ /* 0x0005e20000100c00 */
[----:B------:R-:W-:-:S03]  /*85d0*/  IMAD.MOV.U32 R23, RZ, RZ, -0x6513898a ;  /* 0x9aec7676ff177424 */ /* 0x000fc600078e00ff */
[----:B------:R3:W-:Y:S01]  /*85e0*/  STL.128 [R1+0x620], R16 ;  /* 0x0006201001007387 */ /* 0x0007e20000100c00 */
[----:B0-----:R-:W-:Y:S01]  /*85f0*/  HFMA2 R10, -RZ, RZ, -11.109375, 7.27734375 ;  /* 0xc98e4747ff0a7431 */ /* 0x001fe200000001ff */
[----:B------:R-:W-:Y:S01]  /*8600*/  MOV R8, 0x15effafa ;  /* 0x15effafa00087802 */ /* 0x000fe20000000f00 */
[----:B------:R-:W-:Y:S01]  /*8610*/  IMAD.MOV.U32 R9, RZ, RZ, -0x144da6a7 ;  /* 0xebb25959ff097424 */ /* 0x000fe200078e00ff */
[----:B------:R0:W-:Y:S01]  /*8620*/  STL.128 [R1+0x630], R20 ;  /* 0x0006301401007387 */ /* 0x0001e20000100c00 */
[----:B------:R-:W-:Y:S02]  /*8630*/  IMAD.MOV.U32 R11, RZ, RZ, 0xbfbf0f0 ;  /* 0x0bfbf0f0ff0b7424 */ /* 0x000fe400078e00ff */
[----:B-1----:R-:W-:Y:S01]  /*8640*/  HFMA2 R6, -RZ, RZ, 2.267578125, -11.5703125 ;  /* 0x4089c9c9ff067431 */ /* 0x002fe200000001ff */
[----:B------:R-:W-:Y:S01]  /*8650*/  MOV R4, 0x458fcaca ;  /* 0x458fcaca00047802 */ /* 0x000fe20000000f00 */
[----:B------:R-:W-:Y:S02]  /*8660*/  IMAD.MOV.U32 R5, RZ, RZ, -0x62e07d7e ;  /* 0x9d1f8282ff057424 */ /* 0x000fe400078e00ff */
[----:B------:R-:W-:Y:S01]  /*8670*/  IMAD.MOV.U32 R7, RZ, RZ, -0x78058283 ;  /* 0x87fa7d7dff077424 */ /* 0x000fe200078e00ff */
[----:B--2---:R-:W-:Y:S01]  /*8680*/  MOV R12, 0xec41adad ;  /* 0xec41adad000c7802 */ /* 0x004fe20000000f00 */
[----:B------:R-:W-:Y:S01]  /*8690*/  IMAD.MOV.U32 R13, RZ, RZ, 0x67b3d4d4 ;  /* 0x67b3d4d4ff0d7424 */ /* 0x000fe200078e00ff */
[----:B------:R-:W-:Y:S01]  /*86a0*/  MOV R14, 0xfd5fa2a2 ;  /* 0xfd5fa2a2000e7802 */ /* 0x000fe20000000f00 */
[----:B------:R-:W-:-:S02]  /*86b0*/  IMAD.MOV.U32 R15, RZ, RZ, -0x15ba5051 ;  /* 0xea45afafff0f7424 */ /* 0x000fc400078e00ff */
[----:B---3--:R-:W-:Y:S01]  /*86c0*/  HFMA2 R16, -RZ, RZ, -1.7841796875, -0.0045013427734375 ;  /* 0xbf239c9cff107431 */ /* 0x008fe200000001ff */
[----:B------:R1:W-:Y:S01]  /*86d0*/  STL.128 [R1+0x650], R8 ;  /* 0x0006500801007387 */ /* 0x0003e20000100c00 */
[----:B------:R-:W-:Y:S01]  /*86e0*/  IMAD.MOV.U32 R17, RZ, RZ, -0x8ac5b5c ;  /* 0xf753a4a4ff117424 */ /* 0x000fe200078e00ff */
[----:B------:R-:W-:Y:S01]  /*86f0*/  MOV R18, 0x96e47272 ;  /* 0x96e4727200127802 */ /* 0x000fe20000000f00 */
[----:B------:R-:W-:Y:S02]  /*8700*/  IMAD.MOV.U32 R19, RZ, RZ, 0x5b9bc0c0 ;  /* 0x5b9bc0c0ff137424 */ /* 0x000fe400078e00ff */
[----:B0-----:R-:W-:Y:S01]  /*8710*/  HFMA2 R20, -RZ, RZ, -3.228515625, -0.482177734375 ;  /* 0xc275b7b7ff147431 */ /* 0x001fe200000001ff */
[----:B------:R0:W-:Y:S01]  /*8720*/  STL.128 [R1+0x640], R4 ;  /* 0x0006400401007387 */ /* 0x0001e20000100c00 */
[----:B------:R-:W-:Y:S01]  /*8730*/  IMAD.MOV.U32 R21, RZ, RZ, 0x1ce1fdfd ;  /* 0x1ce1fdfdff157424 */ /* 0x000fe200078e00ff */
[----:B------:R-:W-:Y:S01]  /*8740*/  MOV R22, 0xae3d9393 ;  /* 0xae3d939300167802 */ /* 0x000fe20000000f00 */
[----:B------:R-:W-:Y:S01]  /*8750*/  IMAD.MOV.U32 R23, RZ, RZ, 0x6a4c2626 ;  /* 0x6a4c2626ff177424 */ /* 0x000fe200078e00ff */
[----:B------:R2:W-:Y:S04]  /*8760*/  STL.128 [R1+0x660], R12 ;  /* 0x0006600c01007387 */ /* 0x0005e80000100c00 */
[----:B------:R3:W-:Y:S01]  /*8770*/  STL.128 [R1+0x670], R16 ;  /* 0x0006701001007387 */ /* 0x0007e20000100c00 */
[----:B-1----:R-:W-:-:S02]  /*8780*/  HFMA2 R8, -RZ, RZ, 282, 0.2626953125 ;  /* 0x5c683434ff087431 */ /* 0x002fc400000001ff */
[----:B------:R-:W-:Y:S01]  /*8790*/  IMAD.MOV.U32 R9, RZ, RZ, -0xbae5a5b ;  /* 0xf451a5a5ff097424 */ /* 0x000fe200078e00ff */
[----:B------:R-:W-:Y:S01]  /*87a0*/  MOV R10, 0x34d1e5e5 ;  /* 0x34d1e5e5000a7802 */ /* 0x000fe20000000f00 */
[----:B------:R-:W-:Y:S01]  /*87b0*/  IMAD.MOV.U32 R11, RZ, RZ, 0x8f9f1f1 ;  /* 0x08f9f1f1ff0b7424 */ /* 0x000fe200078e00ff */
[----:B------:R1:W-:Y:S01]  /*87c0*/  STL.128 [R1+0x680], R20 ;  /* 0x0006801401007387 */ /* 0x0003e20000100c00 */
[----:B0-----:R-:W-:Y:S02]  /*87d0*/  HFMA2 R4, -RZ, RZ, 205.5, 0.38818359375 ;  /* 0x5a6c3636ff047431 */ /* 0x001fe400000001ff */
[----:B------:R-:W-:Y:S01]  /*87e0*/  IMAD.MOV.U32 R5, RZ, RZ, 0x417e3f3f ;  /* 0x417e3f3fff057424 */ /* 0x000fe200078e00ff */
[----:B------:R-:W-:Y:S01]  /*87f0*/  MOV R6, 0x2f5f7f7 ;  /* 0x02f5f7f700067802 */ /* 0x000fe20000000f00 */
[----:B------:R-:W-:Y:S02]  /*8800*/  IMAD.MOV.U32 R7, RZ, RZ, 0x4f83cccc ;  /* 0x4f83ccccff077424 */ /* 0x000fe400078e00ff */
[----:B--2---:R-:W-:-:S02]  /*8810*/  HFMA2 R12, -RZ, RZ, -0.00096225738525390625, 11144 ;  /* 0x93e27171ff0c7431 */ /* 0x004fc400000001ff */
[----:B------:R-:W-:Y:S01]  /*8820*/  IMAD.MOV.U32 R13, RZ, RZ, 0x73abd8d8 ;  /* 0x73abd8d8ff0d7424 */ /* 0x000fe200078e00ff */
[----:B------:R-:W-:Y:S01]  /*8830*/  MOV R14, 0x53623131 ;  /* 0x53623131000e7802 */ /* 0x000fe20000000f00 */
[----:B------:R-:W-:Y:S02]  /*8840*/  IMAD.MOV.U32 R15, RZ, RZ, 0x3f2a1515 ;  /* 0x3f2a1515ff0f7424 */ /* 0x000fe400078e00ff */
[----:B---3--:R-:W-:Y:S01]  /*8850*/  HFMA2 R16, -RZ, RZ, 0.0002460479736328125, 6.12735748291015625e-05 ;  /* 0x0c080404ff107431 */ /* 0x008fe200000001ff */
[----:B------:R0:W-:Y:S01]  /*8860*/  STL.128 [R1+0x6a0], R8 ;  /* 0x0006a00801007387 */ /* 0x0001e20000100c00 */
[----:B------:R-:W-:Y:S01]  /*8870*/  IMAD.MOV.U32 R17, RZ, RZ, 0x5295c7c7 ;  /* 0x5295c7c7ff117424 */ /* 0x000fe200078e00ff */
[----:B------:R-:W-:Y:S01]  /*8880*/  MOV R18, 0x65462323 ;  /* 0x6546232300127802 */ /* 0x000fe20000000f00 */
[----:B------:R-:W-:Y:S01]  /*8890*/  IMAD.MOV.U32 R19, RZ, RZ, 0x5e9dc3c3 ;  /* 0x5e9dc3c3ff137424 */ /* 0x000fe200078e00ff */
[----:B------:R2:W-:Y:S01]  /*88a0*/  STL.128 [R1+0x690], R4 ;  /* 0x0006900401007387 */ /* 0x0005e20000100c00 */
[----:B-1----:R-:W-:-:S02]  /*88b0*/  HFMA2 R20, -RZ, RZ, 0.03271484375, 0.0019989013671875 ;  /* 0x28301818ff147431 */ /* 0x002fc400000001ff */
[----:B------:R-:W-:Y:S01]  /*88c0*/  IMAD.MOV.U32 R21, RZ, RZ, -0x5ec8696a ;  /* 0xa1379696ff157424 */ /* 0x000fe200078e00ff */
[----:B------:R1:W-:Y:S01]  /*88d0*/  STL.128 [R1+0x6b0], R12 ;  /* 0x0006b00c01007387 */ /* 0x0003e20000100c00 */
[----:B------:R-:W-:Y:S01]  /*88e0*/  MOV R22, 0xf0a0505 ;  /* 0x0f0a050500167802 */ /* 0x000fe20000000f00 */
[----:B------:R-:W-:Y:S02]  /*88f0*/  IMAD.MOV.U32 R23, RZ, RZ, -0x4ad06566 ;  /* 0xb52f9a9aff177424 */ /* 0x000fe400078e00ff */
[----:B------:R3:W-:Y:S01]  /*8900*/  STL.128 [R1+0x6c0], R16 ;  /* 0x0006c01001007387 */ /* 0x0007e20000100c00 */
[----:B0-----:R-:W-:Y:S02]  /*8910*/  HFMA2 R8, -RZ, RZ, 0.0265655517578125, -4054 ;  /* 0x26cdebebff087431 */ /* 0x001fe400000001ff */
[----:B------:R-:W-:Y:S01]  /*8920*/  IMAD.MOV.U32 R9, RZ, RZ, 0x694e2727 ;  /* 0x694e2727ff097424 */ /* 0x000fe200078e00ff */
[----:B------:R-:W-:Y:S01]  /*8930*/  MOV R10, 0xcd7fb2b2 ;  /* 0xcd7fb2b2000a7802 */ /* 0x000fe20000000f00 */
[----:B------:R-:W-:-:S02]  /*8940*/  IMAD.MOV.U32 R11, RZ, RZ, -0x60158a8b ;  /* 0x9fea7575ff0b7424 */ /* 0x000fc400078e00ff */
[----:B--2---:R-:W-:Y:S02]  /*8950*/  HFMA2 R4, -RZ, RZ, 0.0001542568206787109375, 0.00010722875595092773438 ;  /* 0x090e0707ff047431 */ /* 0x004fe400000001ff */
[----:B------:R-:W-:Y:S01]  /*8960*/  IMAD.MOV.U32 R5, RZ, RZ, 0x36241212 ;  /* 0x36241212ff057424 */ /* 0x000fe200078e00ff */
[----:B------:R-:W-:Y:S01]  /*8970*/  MOV R6, 0x9b1b8080 ;  /* 0x9b1b808000067802 */ /* 0x000fe20000000f00 */
[----:B------:R-:W-:Y:S02]  /*8980*/  IMAD.MOV.U32 R7, RZ, RZ, 0x3ddfe2e2 ;  /* 0x3ddfe2e2ff077424 */ /* 0x000fe400078e00ff */
[----:B-1----:R-:W-:Y:S02]  /*8990*/  HFMA2 R12, -RZ, RZ, 0.003452301025390625, 0.00015366077423095703125 ;  /* 0x1b120909ff0c7431 */ /* 0x002fe400000001ff */
[----:B------:R-:W-:Y:S01]  /*89a0*/  IMAD.MOV.U32 R13, RZ, RZ, -0x61e27c7d ;  /* 0x9e1d8383ff0d7424 */ /* 0x000fe200078e00ff */
[----:B------:R-:W-:Y:S01]  /*89b0*/  MOV R14, 0x74582c2c ;  /* 0x74582c2c000e7802 */ /* 0x000fe20000000f00 */
[----:B------:R-:W-:Y:S01]  /*89c0*/  IMAD.MOV.U32 R15, RZ, RZ, 0x2e341a1a ;  /* 0x2e341a1aff0f7424 */ /* 0x000fe200078e00ff */
[----:B------:R0:W-:Y:S01]  /*89d0*/  STL.128 [R1+0x6d0], R20 ;  /* 0x0006d01401007387 */ /* 0x0001e20000100c00 */
[----:B---3--:R-:W-:-:S02]  /*89e0*/  HFMA2 R16, -RZ, RZ, 0.0814208984375, 0.0034694671630859375 ;  /* 0x2d361b1bff107431 */ /* 0x008fc400000001ff */
[----:B------:R-:W-:Y:S01]  /*89f0*/  IMAD.MOV.U32 R17, RZ, RZ, -0x4d239192 ;  /* 0xb2dc6e6eff117424 */ /* 0x000fe200078e00ff */
[----:B------:R-:W-:Y:S01]  /*8a00*/  MOV R18, 0xeeb45a5a ;  /* 0xeeb45a5a00127802 */ /* 0x000fe20000000f00 */
[----:B------:R1:W-:Y:S01]  /*8a10*/  STL.128 [R1+0x6f0], R8 ;  /* 0x0006f00801007387 */ /* 0x0003e20000100c00 */
[----:B------:R-:W-:-:S03]  /*8a20*/  IMAD.MOV.U32 R19, RZ, RZ, -0x4a45f60 ;  /* 0xfb5ba0a0ff137424 */ /* 0x000fc600078e00ff */
[----:B------:R2:W-:Y:S04]  /*8a30*/  STL.128 [R1+0x6e0], R4 ;  /* 0x0006e00401007387 */ /* 0x0005e80000100c00 */
[----:B------:R3:W-:Y:S01]  /*8a40*/  STL.128 [R1+0x700], R12 ;  /* 0x0007000c01007387 */ /* 0x0007e20000100c00 */
[----:B0-----:R-:W-:Y:S02]  /*8a50*/  HFMA2 R20, -RZ, RZ, -27200, 50.5625 ;  /* 0xf6a45252ff147431 */ /* 0x001fe400000001ff */
[----:B------:R-:W-:Y:S01]  /*8a60*/  IMAD.MOV.U32 R21, RZ, RZ, 0x4d763b3b ;  /* 0x4d763b3bff157424 */ /* 0x000fe200078e00ff */
[----:B------:R-:W-:Y:S01]  /*8a70*/  MOV R22, 0x61b7d6d6 ;  /* 0x61b7d6d600167802 */ /* 0x000fe20000000f00 */
[----:B------:R-:W-:Y:S02]  /*8a80*/  IMAD.MOV.U32 R23, RZ, RZ, -0x31824c4d ;  /* 0xce7db3b3ff177424 */ /* 0x000fe400078e00ff */
[----:B-1----:R-:W-:-:S02]  /*8a90*/  HFMA2 R8, -RZ, RZ, -23136, 58.59375 ;  /* 0xf5a65353ff087431 */ /* 0x002fc400000001ff */
[----:B------:R-:W-:Y:S01]  /*8aa0*/  IMAD.MOV.U32 R9, RZ, RZ, 0x68b9d1d1 ;  /* 0x68b9d1d1ff097424 */ /* 0x000fe200078e00ff */
[----:B------:R-:W-:Y:S01]  /*8ab0*/  MOV R11, 0x2cc1eded ;  /* 0x2cc1eded000b7802 */ /* 0x000fe20000000f00 */
[----:B------:R-:W-:Y:S02]  /*8ac0*/  IMAD.MOV.U32 R10, RZ, RZ, RZ ;  /* 0x000000ffff0a7224 */ /* 0x000fe400078e00ff */
[----:B--2---:R-:W-:Y:S02]  /*8ad0*/  HFMA2 R4, -RZ, RZ, 59968, 0.040313720703125 ;  /* 0x7b522929ff047431 */ /* 0x004fe400000001ff */
[----:B------:R-:W-:Y:S01]  /*8ae0*/  IMAD.MOV.U32 R5, RZ, RZ, 0x3edde3e3 ;  /* 0x3edde3e3ff057424 */ /* 0x000fe200078e00ff */
[----:B------:R-:W-:Y:S01]  /*8af0*/  MOV R6, 0x715e2f2f ;  /* 0x715e2f2f00067802 */ /* 0x000fe20000000f00 */
[----:B------:R-:W-:Y:S02]  /*8b00*/  IMAD.MOV.U32 R7, RZ, RZ, -0x68ec7b7c ;  /* 0x97138484ff077424 */ /* 0x000fe400078e00ff */
[----:B---3--:R-:W-:-:S02]  /*8b10*/  HFMA2 R12, -RZ, RZ, 544, 0.008056640625 ;  /* 0x60402020ff0c7431 */ /* 0x008fc400000001ff */
[----:B------:R-:W-:Y:S01]  /*8b20*/  IMAD.MOV.U32 R13, RZ, RZ, 0x1fe3fcfc ;  /* 0x1fe3fcfcff0d7424 */ /* 0x000fe200078e00ff */
[----:B------:R-:W-:Y:S01]  /*8b30*/  MOV R14, 0xc879b1b1 ;  /* 0xc879b1b1000e7802 */ /* 0x000fe20000000f00 */
[----:B------:R-:W-:Y:S01]  /*8b40*/  IMAD.MOV.U32 R15, RZ, RZ, -0x1249a4a5 ;  /* 0xedb65b5bff0f7424 */ /* 0x000fe200078e00ff */
[----:B------:R0:W-:Y:S04]  /*8b50*/  STL.128 [R1+0x710], R16 ;  /* 0x0007101001007387 */ /* 0x0001e80000100c00 */
[----:B------:R1:W-:Y:S04]  /*8b60*/  STL.128 [R1+0x720], R20 ;  /* 0x0007201401007387 */ /* 0x0003e80000100c00 */
[----:B------:R2:W-:Y:S04]  /*8b70*/  STL.128 [R1+0x740], R8 ;  /* 0x0007400801007387 */ /* 0x0005e80000100c00 */
[----:B------:R3:W-:Y:S01]  /*8b80*/  STL.128 [R1+0x730], R4 ;  /* 0x0007300401007387 */ /* 0x0007e20000100c00 */
[----:B0-----:R-:W-:-:S03]  /*8b90*/  HFMA2 R16, -RZ, RZ, -1.70703125, 3284 ;  /* 0xbed46a6aff107431 */ /* 0x001fc600000001ff */
[----:B------:R0:W-:Y:S01]  /*8ba0*/  STL.128 [R1+0x750], R12 ;  /* 0x0007500c01007387 */ /* 0x0001e20000100c00 */
[----:B------:R-:W-:Y:S01]  /*8bb0*/  IMAD.MOV.U32 R17, RZ, RZ, 0x468dcbcb ;  /* 0x468dcbcbff117424 */ /* 0x000fe200078e00ff */
[----:B------:R-:W-:Y:S01]  /*8bc0*/  MOV R18, 0xd967bebe ;  /* 0xd967bebe00127802 */ /* 0x000fe20000000f00 */
[----:B-1----:R-:W-:Y:S02]  /*8bd0*/  HFMA2 R20, -RZ, RZ, -421, 12.578125 ;  /* 0xde944a4aff147431 */ /* 0x002fe400000001ff */
[----:B------:R-:W-:Y:S01]  /*8be0*/  IMAD.MOV.U32 R19, RZ, RZ, 0x4b723939 ;  /* 0x4b723939ff137424 */ /* 0x000fe200078e00ff */
[----:B------:R-:W-:Y:S01]  /*8bf0*/  MOV R22, 0xe8b05858 ;  /* 0xe8b0585800167802 */ /* 0x000fe20000000f00 */
[----:B------:R-:W-:Y:S02]  /*8c00*/  IMAD.MOV.U32 R21, RZ, RZ, -0x2b67b3b4 ;  /* 0xd4984c4cff157424 */ /* 0x000fe400078e00ff */
[----:B--2---:R-:W-:Y:S02]  /*8c10*/  HFMA2 R8, -RZ, RZ, -5.5234375, 3.630859375 ;  /* 0xc5864343ff087431 */ /* 0x004fe400000001ff */
[----:B------:R-:W-:Y:S01]  /*8c20*/  IMAD.MOV.U32 R23, RZ, RZ, 0x4a85cfcf ;  /* 0x4a85cfcfff177424 */ /* 0x000fe200078e00ff */
[----:B------:R-:W-:Y:S01]  /*8c30*/  MOV R10, 0x55663333 ;  /* 0x55663333000a7802 */ /* 0x000fe20000000f00 */
[----:B------:R-:W-:-:S02]  /*8c40*/  IMAD.MOV.U32 R9, RZ, RZ, -0x2865b2b3 ;  /* 0xd79a4d4dff097424 */ /* 0x000fc400078e00ff */
[----:B---3--:R-:W-:Y:S02]  /*8c50*/  HFMA2 R4, -RZ, RZ, 3958, -38.5 ;  /* 0x6bbbd0d0ff047431 */ /* 0x008fe400000001ff */
[----:B------:R-:W-:Y:S01]  /*8c60*/  IMAD.MOV.U32 R11, RZ, RZ, -0x6bee7a7b ;  /* 0x94118585ff0b7424 */ /* 0x000fe200078e00ff */
[----:B------:R-:W-:Y:S01]  /*8c70*/  MOV R6, 0xe54faaaa ;  /* 0xe54faaaa00067802 */ /* 0x000fe20000000f00 */
[----:B------:R-:W-:Y:S01]  /*8c80*/  IMAD.MOV.U32 R5, RZ, RZ, 0x2ac5efef ;  /* 0x2ac5efefff057424 */ /* 0x000fe200078e00ff */
[----:B------:R1:W-:Y:S01]  /*8c90*/  STL.128 [R1+0x760], R16 ;  /* 0x0007601001007387 */ /* 0x0003e20000100c00 */
[----:B0-----:R-:W-:Y:S02]  /*8ca0*/  HFMA2 R12, -RZ, RZ, -30.15625, 5.26953125 ;  /* 0xcf8a4545ff0c7431 */ /* 0x001fe400000001ff */
[----:B------:R-:W-:Y:S01]  /*8cb0*/  IMAD.MOV.U32 R7, RZ, RZ, 0x16edfbfb ;  /* 0x16edfbfbff077424 */ /* 0x000fe200078e00ff */
[----:B------:R-:W-:Y:S01]  /*8cc0*/  MOV R14, 0x6040202 ;  /* 0x06040202000e7802 */ /* 0x000fe20000000f00 */
[----:B------:R-:W-:Y:S01]  /*8cd0*/  IMAD.MOV.U32 R13, RZ, RZ, 0x10e9f9f9 ;  /* 0x10e9f9f9ff0d7424 */ /* 0x000fe200078e00ff */
[----:B------:R0:W-:Y:S01]  /*8ce0*/  STL.128 [R1+0x770], R20 ;  /* 0x0007701401007387 */ /* 0x0001e20000100c00 */
[----:B------:R-:W-:-:S03]  /*8cf0*/  IMAD.MOV.U32 R15, RZ, RZ, -0x7e018081 ;  /* 0x81fe7f7fff0f7424 */ /* 0x000fc600078e00ff */
[----:B------:R2:W-:Y:S04]  /*8d00*/  STL.128 [R1+0x790], R8 ;  /* 0x0007900801007387 */ /* 0x0005e80000100c00 */
[----:B------:R3:W-:Y:S01]  /*8d10*/  STL.128 [R1+0x780], R4 ;  /* 0x0007800401007387 */ /* 0x0007e20000100c00 */
[----:B-1----:R-:W-:-:S03]  /*8d20*/  HFMA2 R16, -RZ, RZ, -9472, 34.5 ;  /* 0xf0a05050ff107431 */ /* 0x002fc600000001ff */
[----:B------:R1:W-:Y:S01]  /*8d30*/  STL.128 [R1+0x7a0], R12 ;  /* 0x0007a00c01007387 */ /* 0x0003e20000100c00 */
[----:B------:R-:W-:Y:S01]  /*8d40*/  IMAD.MOV.U32 R17, RZ, RZ, 0x44783c3c ;  /* 0x44783c3cff117424 */ /* 0x000fe200078e00ff */
[----:B------:R-:W-:Y:S01]  /*8d50*/  MOV R18, 0xba259f9f ;  /* 0xba259f9f00127802 */ /* 0x000fe20000000f00 */
[----:B------:R-:W-:Y:S02]  /*8d60*/  IMAD.MOV.U32 R19, RZ, RZ, -0x1cb45758 ;  /* 0xe34ba8a8ff137424 */ /* 0x000fe400078e00ff */
[----:B0-----:R-:W-:Y:S02]  /*8d70*/  HFMA2 R20, -RZ, RZ, -15632, 42.53125 ;  /* 0xf3a25151ff147431 */ /* 0x001fe400000001ff */
[----:B------:R-:W-:Y:S01]  /*8d80*/  IMAD.MOV.U32 R21, RZ, RZ, -0x1a25c5d ;  /* 0xfe5da3a3ff157424 */ /* 0x000fe200078e00ff */
[----:B------:R-:W-:Y:S01]  /*8d90*/  MOV R22, 0xc0804040 ;  /* 0xc080404000167802 */ /* 0x000fe20000000f00 */
[----:B------:R-:W-:Y:S02]  /*8da0*/  IMAD.MOV.U32 R23, RZ, RZ, -0x75fa7071 ;  /* 0x8a058f8fff177424 */ /* 0x000fe400078e00ff */
[----:B--2---:R-:W-:-:S02]  /*8db0*/  HFMA2 R8, -RZ, RZ, -472.75, -1.18359375 ;  /* 0xdf63bcbcff087431 */ /* 0x004fc400000001ff */
[----:B------:R-:W-:Y:S01]  /*8dc0*/  IMAD.MOV.U32 R9, RZ, RZ, -0x3e88494a ;  /* 0xc177b6b6ff097424 */ /* 0x000fe200078e00ff */
[----:B------:R-:W-:Y:S01]  /*8dd0*/  MOV R10, 0x75afdada ;  /* 0x75afdada000a7802 */ /* 0x000fe20000000f00 */
[----:B------:R-:W-:Y:S02]  /*8de0*/  IMAD.MOV.U32 R11, RZ, RZ, 0x63422121 ;  /* 0x63422121ff0b7424 */ /* 0x000fe400078e00ff */
[----:B---3--:R-:W-:Y:S02]  /*8df0*/  HFMA2 R4, -RZ, RZ, -0.08197021484375, -0.00080204010009765625 ;  /* 0xad3f9292ff047431 */ /* 0x008fe400000001ff */
[----:B------:R-:W-:Y:S01]  /*8e00*/  IMAD.MOV.U32 R5, RZ, RZ, -0x43de6263 ;  /* 0xbc219d9dff057424 */ /* 0x000fe200078e00ff */
[----:B------:R-:W-:Y:S01]  /*8e10*/  MOV R6, 0x48703838 ;  /* 0x4870383800067802 */ /* 0x000fe20000000f00 */
[----:B------:R-:W-:Y:S02]  /*8e20*/  IMAD.MOV.U32 R7, RZ, RZ, 0x4f1f5f5 ;  /* 0x04f1f5f5ff077424 */ /* 0x000fe400078e00ff */
[----:B-1----:R-:W-:-:S02]  /*8e30*/  HFMA2 R12, -RZ, RZ, 0.12890625, 0.00049591064453125 ;  /* 0x30201010ff0c7431 */ /* 0x002fc400000001ff */
[----:B------:R-:W-:Y:S01]  /*8e40*/  IMAD.MOV.U32 R13, RZ, RZ, 0x1ae5ffff ;  /* 0x1ae5ffffff0d7424 */ /* 0x000fe200078e00ff */
[----:B------:R-:W-:Y:S01]  /*8e50*/  MOV R14, 0xefdf3f3 ;  /* 0x0efdf3f3000e7802 */ /* 0x000fe20000000f00 */
[----:B------:R-:W-:Y:S01]  /*8e60*/  IMAD.MOV.U32 R15, RZ, RZ, 0x6dbfd2d2 ;  /* 0x6dbfd2d2ff0f7424 */ /* 0x000fe200078e00ff */
[----:B------:R0:W-:Y:S04]  /*8e70*/  STL.128 [R1+0x7b0], R16 ;  /* 0x0007b01001007387 */ /* 0x0001e80000100c00 */
[----:B------:R1:W-:Y:S04]  /*8e80*/  STL.128 [R1+0x7c0], R20 ;  /* 0x0007c01401007387 */ /* 0x0003e80000100c00 */
[----:B------:R2:W-:Y:S04]  /*8e90*/  STL.128 [R1+0x7e0], R8 ;  /* 0x0007e00801007387 */ /* 0x0005e80000100c00 */
[----:B------:R3:W-:Y:S01]  /*8ea0*/  STL.128 [R1+0x7d0], R4 ;  /* 0x0007d00401007387 */ /* 0x0007e20000100c00 */
[----:B0-----:R-:W-:-:S03]  /*8eb0*/  HFMA2 R16, -RZ, RZ, 18.015625, -23.203125 ;  /* 0x4c81cdcdff107431 */ /* 0x001fc600000001ff */
[----:B------:R0:W-:Y:S01]  /*8ec0*/  STL.128 [R1+0x7f0], R12 ;  /* 0x0007f00c01007387 */ /* 0x0001e20000100c00 */
[----:B------:R-:W-:Y:S01]  /*8ed0*/  IMAD.MOV.U32 R17, RZ, RZ, 0x14180c0c ;  /* 0x14180c0cff117424 */ /* 0x000fe200078e00ff */
[----:B------:R-:W-:Y:S01]  /*8ee0*/  MOV R18, 0x35261313 ;  /* 0x3526131300127802 */ /* 0x000fe20000000f00 */
[----:B-1----:R-:W-:Y:S02]  /*8ef0*/  HFMA2 R20, -RZ, RZ, -735, 471.75 ;  /* 0xe1be5f5fff147431 */ /* 0x002fe400000001ff */
[----:B------:R-:W-:Y:S01]  /*8f00*/  IMAD.MOV.U32 R19, RZ, RZ, 0x2fc3ecec ;  /* 0x2fc3ececff137424 */ /* 0x000fe200078e00ff */
[----:B------:R-:W-:Y:S01]  /*8f10*/  MOV R22, 0xcc884444 ;  /* 0xcc88444400167802 */ /* 0x000fe20000000f00 */
[----:B------:R-:W-:Y:S02]  /*8f20*/  IMAD.MOV.U32 R21, RZ, RZ, -0x5dca6869 ;  /* 0xa2359797ff157424 */ /* 0x000fe400078e00ff */
[----:B--2---:R-:W-:Y:S02]  /*8f30*/  HFMA2 R8, -RZ, RZ, -0.07470703125, 1124 ;  /* 0xacc86464ff087431 */ /* 0x004fe400000001ff */
[----:B------:R-:W-:Y:S01]  /*8f40*/  IMAD.MOV.U32 R23, RZ, RZ, 0x392e1717 ;  /* 0x392e1717ff177424 */ /* 0x000fe200078e00ff */
[----:B------:R-:W-:Y:S01]  /*8f50*/  MOV R10, 0x2b321919 ;  /* 0x2b321919000a7802 */ /* 0x000fe20000000f00 */
[----:B------:R-:W-:-:S02]  /*8f60*/  IMAD.MOV.U32 R9, RZ, RZ, -0x1845a2a3 ;  /* 0xe7ba5d5dff097424 */ /* 0x000fc400078e00ff */
[----:B---3--:R-:W-:Y:S02]  /*8f70*/  HFMA2 R4, -RZ, RZ, 121.1875, -4.765625 ;  /* 0x5793c4c4ff047431 */ /* 0x008fe400000001ff */
[----:B------:R-:W-:Y:S01]  /*8f80*/  IMAD.MOV.U32 R11, RZ, RZ, -0x6a198c8d ;  /* 0x95e67373ff0b7424 */ /* 0x000fe200078e00ff */
[----:B------:R-:W-:Y:S01]  /*8f90*/  MOV R6, 0x82fc7e7e ;  /* 0x82fc7e7e00067802 */ /* 0x000fe20000000f00 */
[----:B------:R-:W-:Y:S01]  /*8fa0*/  IMAD.MOV.U32 R5, RZ, RZ, -0xdaa5859 ;  /* 0xf255a7a7ff057424 */ /* 0x000fe200078e00ff */
[----:B------:R1:W-:Y:S01]  /*8fb0*/  STL.128 [R1+0x800], R16 ;  /* 0x0008001001007387 */ /* 0x0003e20000100c00 */
[----:B0-----:R-:W-:Y:S02]  /*8fc0*/  HFMA2 R12, -RZ, RZ, -0.00927734375, 560 ;  /* 0xa0c06060ff0c7431 */ /* 0x001fe400000001ff */
[----:B------:R-:W-:Y:S01]  /*8fd0*/  IMAD.MOV.U32 R7, RZ, RZ, 0x477a3d3d ;  /* 0x477a3d3dff077424 */ /* 0x000fe200078e00ff */
[----:B------:R-:W-:Y:S01]  /*8fe0*/  MOV R14, 0xd19e4f4f ;  /* 0xd19e4f4f000e7802 */ /* 0x000fe20000000f00 */
[----:B------:R-:W-:Y:S01]  /*8ff0*/  IMAD.MOV.U32 R13, RZ, RZ, -0x67e67e7f ;  /* 0x98198181ff0d7424 */ /* 0x000fe200078e00ff */
[----:B------:R0:W-:Y:S01]  /*9000*/  STL.128 [R1+0x810], R20 ;  /* 0x0008101401007387 */ /* 0x0001e20000100c00 */
[----:B------:R-:W-:-:S03]  /*9010*/  IMAD.MOV.U32 R15, RZ, RZ, 0x7fa3dcdc ;  /* 0x7fa3dcdcff0f7424 */ /* 0x000fc600078e00ff */
[----:B------:R2:W-:Y:S04]  /*9020*/  STL.128 [R1+0x830], R8 ;  /* 0x0008300801007387 */ /* 0x0005e80000100c00 */
[----:B------:R3:W-:Y:S01]  /*9030*/  STL.128 [R1+0x820], R4 ;  /* 0x0008200401007387 */ /* 0x0007e20000100c00 */
[----:B-1----:R-:W-:-:S03]  /*9040*/  HFMA2 R16, -RZ, RZ, 1604, 0.0119781494140625 ;  /* 0x66442222ff107431 */ /* 0x002fc600000001ff */
[----:B------:R1:W-:Y:S01]  /*9050*/  STL.128 [R1+0x840], R12 ;  /* 0x0008400c01007387 */ /* 0x0003e20000100c00 */
[----:B------:R-:W-:Y:S01]  /*9060*/  IMAD.MOV.U32 R17, RZ, RZ, 0x7e542a2a ;  /* 0x7e542a2aff117424 */ /* 0x000fe200078e00ff */
[----:B------:R-:W-:Y:S01]  /*9070*/  MOV R18, 0xab3b9090 ;  /* 0xab3b909000127802 */ /* 0x000fe20000000f00 */
[----:B------:R-:W-:Y:S02]  /*9080*/  IMAD.MOV.U32 R19, RZ, RZ, -0x7cf47778 ;  /* 0x830b8888ff137424 */ /* 0x000fe400078e00ff */
[----:B0-----:R-:W-:Y:S02]  /*9090*/  HFMA2 R20, -RZ, RZ, -13.09375, 6.2734375 ;  /* 0xca8c4646ff147431 */ /* 0x001fe400000001ff */
[----:B------:R-:W-:Y:S01]  /*90a0*/  IMAD.MOV.U32 R21, RZ, RZ, 0x29c7eeee ;  /* 0x29c7eeeeff157424 */ /* 0x000fe200078e00ff */
[----:B------:R-:W-:Y:S01]  /*90b0*/  MOV R22, 0xd36bb8b8 ;  /* 0xd36bb8b800167802 */ /* 0x000fe20000000f00 */
[----:B------:R-:W-:Y:S02]  /*90c0*/  IMAD.MOV.U32 R23, RZ, RZ, 0x3c281414 ;  /* 0x3c281414ff177424 */ /* 0x000fe400078e00ff */
[----:B--2---:R-:W-:-:S02]  /*90d0*/  HFMA2 R8, -RZ, RZ, 0.98193359375, -624 ;  /* 0x3bdbe0e0ff087431 */ /* 0x004fc400000001ff */
[----:B------:R-:W-:Y:S01]  /*90e0*/  IMAD.MOV.U32 R9, RZ, RZ, 0x56643232 ;  /* 0x56643232ff097424 */ /* 0x000fe200078e00ff */
[----:B------:R-:W-:Y:S01]  /*90f0*/  MOV R10, 0x4e743a3a ;  /* 0x4e743a3a000a7802 */ /* 0x000fe20000000f00 */
[----:B------:R-:W-:Y:S02]  /*9100*/  IMAD.MOV.U32 R11, RZ, RZ, 0x1e140a0a ;  /* 0x1e140a0aff0b7424 */ /* 0x000fe400078e00ff */
[----:B---3--:R-:W-:Y:S02]  /*9110*/  HFMA2 R4, -RZ, RZ, 46304, -439.5 ;  /* 0x79a7dedeff047431 */ /* 0x008fe400000001ff */
[----:B------:R-:W-:Y:S01]  /*9120*/  IMAD.MOV.U32 R5, RZ, RZ, -0x1d43a1a2 ;  /* 0xe2bc5e5eff057424 */ /* 0x000fe200078e00ff */
[----:B------:R-:W-:Y:S01]  /*9130*/  MOV R6, 0x1d160b0b ;  /* 0x1d160b0b00067802 */ /* 0x000fe20000000f00 */
[----:B------:R-:W-:Y:S02]  /*9140*/  IMAD.MOV.U32 R7, RZ, RZ, 0x76addbdb ;  /* 0x76addbdbff077424 */ /* 0x000fe400078e00ff */
[----:B-1----:R-:W-:-:S02]  /*9150*/  HFMA2 R12, -RZ, RZ, -242.25, 10.5703125 ;  /* 0xdb924949ff0c7431 */ /* 0x002fc400000001ff */
[----:B------:R-:W-:Y:S01]  /*9160*/  IMAD.MOV.U32 R13, RZ, RZ, 0xa0c0606 ;  /* 0x0a0c0606ff0d7424 */ /* 0x000fe200078e00ff */
[----:B------:R-:W-:Y:S01]  /*9170*/  MOV R14, 0x6c482424 ;  /* 0x6c482424000e7802 */ /* 0x000fe20000000f00 */
[----:B------:R-:W-:Y:S01]  /*9180*/  IMAD.MOV.U32 R15, RZ, RZ, -0x1b47a3a4 ;  /* 0xe4b85c5cff0f7424 */ /* 0x000fe200078e00ff */
[----:B------:R0:W-:Y:S04]  /*9190*/  STL.128 [R1+0x850], R16 ;  /* 0x0008501001007387 */ /* 0x0001e80000100c00 */
[----:B------:R1:W-:Y:S04]  /*91a0*/  STL.128 [R1+0x860], R20 ;  /* 0x0008601401007387 */ /* 0x0003e80000100c00 */
[----:B------:R2:W-:Y:S04]  /*91b0*/  STL.128 [R1+0x880], R8 ;  /* 0x0008800801007387 */ /* 0x0005e80000100c00 */
[----:B------:R3:W-:Y:S01]  /*91c0*/  STL.128 [R1+0x870], R4 ;  /* 0x0008700401007387 */ /* 0x0007e20000100c00 */
[----:B0-----:R-:W-:-:S03]  /*91d0*/  HFMA2 R16, -RZ, RZ, 359.75, -3.37890625 ;  /* 0x5d9fc2c2ff107431 */ /* 0x001fc600000001ff */
[----:B------:R0:W-:Y:S01]  /*91e0*/  STL.128 [R1+0x890], R12 ;  /* 0x0008900c01007387 */ /* 0x0001e20000100c00 */
[----:B------:R-:W-:Y:S01]  /*91f0*/  IMAD.MOV.U32 R17, RZ, RZ, 0x6ebdd3d3 ;  /* 0x6ebdd3d3ff117424 */ /* 0x000fe200078e00ff */
[----:B------:R-:W-:Y:S01]  /*9200*/  MOV R18, 0xef43acac ;  /* 0xef43acac00127802 */ /* 0x000fe20000000f00 */
[----:B-1----:R-:W-:Y:S02]  /*9210*/  HFMA2 R20, -RZ, RZ, -0.032989501953125, -0.000679492950439453125 ;  /* 0xa8399191ff147431 */ /* 0x002fe400000001ff */
[----:B------:R-:W-:Y:S01]  /*9220*/  IMAD.MOV.U32 R19, RZ, RZ, -0x593b9d9e ;  /* 0xa6c46262ff137424 */ /* 0x000fe200078e00ff */
[----:B------:R-:W-:Y:S01]  /*9230*/  MOV R22, 0x37d3e4e4 ;  /* 0x37d3e4e400167802 */ /* 0x000fe20000000f00 */
[----:B------:R-:W-:Y:S02]  /*9240*/  IMAD.MOV.U32 R21, RZ, RZ, -0x5bce6a6b ;  /* 0xa4319595ff157424 */ /* 0x000fe400078e00ff */
[----:B--2---:R-:W-:Y:S02]  /*9250*/  HFMA2 R8, -RZ, RZ, -0.0002443790435791015625, -0.0003387928009033203125 ;  /* 0x8c018d8dff087431 */ /* 0x004fe400000001ff */
[----:B------:R-:W-:Y:S01]  /*9260*/  IMAD.MOV.U32 R23, RZ, RZ, -0x740d8687 ;  /* 0x8bf27979ff177424 */ /* 0x000fe200078e00ff */
[----:B------:R-:W-:Y:S01]  /*9270*/  MOV R10, 0xd29c4e4e ;  /* 0xd29c4e4e000a7802 */ /* 0x000fe20000000f00 */
[----:B------:R-:W-:-:S02]  /*9280*/  IMAD.MOV.U32 R9, RZ, RZ, 0x64b1d5d5 ;  /* 0x64b1d5d5ff097424 */ /* 0x000fc400078e00ff */
[----:B---3--:R-:W-:Y:S02]  /*9290*/  HFMA2 R4, -RZ, RZ, 0.2135009765625, -2023 ;  /* 0x32d5e7e7ff047431 */ /* 0x008fe400000001ff */
[----:B------:R-:W-:Y:S01]  /*92a0*/  IMAD.MOV.U32 R11, RZ, RZ, -0x1fb65657 ;  /* 0xe049a9a9ff0b7424 */ /* 0x000fe200078e00ff */
[----:B------:R-:W-:Y:S01]  /*92b0*/  MOV R6, 0x596e3737 ;  /* 0x596e373700067802 */ /* 0x000fe20000000f00 */
[----:B------:R-:W-:Y:S01]  /*92c0*/  IMAD.MOV.U32 R5, RZ, RZ, 0x438bc8c8 ;  /* 0x438bc8c8ff057424 */ /* 0x000fe200078e00ff */
[----:B------:R1:W-:Y:S01]  /*92d0*/  STL.128 [R1+0x8a0], R16 ;  /* 0x0008a01001007387 */ /* 0x0003e20000100c00 */
[----:B0-----:R-:W-:Y:S02]  /*92e0*/  HFMA2 R12, -RZ, RZ, -0.302734375, 4528 ;  /* 0xb4d86c6cff0c7431 */ /* 0x001fe400000001ff */
[----:B------:R-:W-:Y:S01]  /*92f0*/  IMAD.MOV.U32 R7, RZ, RZ, -0x48259293 ;  /* 0xb7da6d6dff077424 */ /* 0x000fe200078e00ff */
[----:B------:R-:W-:Y:S01]  /*9300*/  MOV R14, 0x7f3f4f4 ;  /* 0x07f3f4f4000e7802 */ /* 0x000fe20000000f00 */
[----:B------:R-:W-:Y:S01]  /*9310*/  IMAD.MOV.U32 R13, RZ, RZ, -0x553a9aa ;  /* 0xfaac5656ff0d7424 */ /* 0x000fe200078e00ff */
[----:B------:R0:W-:Y:S01]  /*9320*/  STL.128 [R1+0x8b0], R20 ;  /* 0x0008b01401007387 */ /* 0x0001e20000100c00 */
[----:B------:R-:W-:-:S03]  /*9330*/  IMAD.MOV.U32 R15, RZ, RZ, 0x25cfeaea ;  /* 0x25cfeaeaff0f7424 */ /* 0x000fc600078e00ff */
[----:B------:R2:W-:Y:S04]  /*9340*/  STL.128 [R1+0x8d0], R8 ;  /* 0x0008d00801007387 */ /* 0x0005e80000100c00 */
[----:B------:R3:W-:Y:S01]  /*9350*/  STL.128 [R1+0x8c0], R4 ;  /* 0x0008c00401007387 */ /* 0x0007e20000100c00 */
[----:B-1----:R-:W-:-:S03]  /*9360*/  HFMA2 R16, -RZ, RZ, -0.1217041015625, 1381 ;  /* 0xafca6565ff107431 */ /* 0x002fc600000001ff */
[----:B------:R1:W-:Y:S01]  /*9370*/  STL.128 [R1+0x8e0], R12 ;  /* 0x0008e00c01007387 */ /* 0x0003e20000100c00 */
[----:B------:R-:W-:Y:S01]  /*9380*/  IMAD.MOV.U32 R17, RZ, RZ, -0x710b8586 ;  /* 0x8ef47a7aff117424 */ /* 0x000fe200078e00ff */
[----:B------:R-:W-:Y:S01]  /*9390*/  MOV R18, 0xe947aeae ;  /* 0xe947aeae00127802 */ /* 0x000fe20000000f00 */
[----:B------:R-:W-:Y:S02]  /*93a0*/  IMAD.MOV.U32 R19, RZ, RZ, 0x18100808 ;  /* 0x18100808ff137424 */ /* 0x000fe400078e00ff */
[----:B0-----:R-:W-:Y:S02]  /*93b0*/  HFMA2 R20, -RZ, RZ, -86.9375, -0.8408203125 ;  /* 0xd56fbabaff147431 */ /* 0x001fe400000001ff */
[----:B------:R-:W-:Y:S01]  /*93c0*/  IMAD.MOV.U32 R21, RZ, RZ, -0x770f8788 ;  /* 0x88f07878ff157424 */ /* 0x000fe200078e00ff */
[----:B------:R-:W-:Y:S01]  /*93d0*/  MOV R22, 0x6f4a2525 ;  /* 0x6f4a252500167802 */ /* 0x000fe20000000f00 */
[----:B------:R-:W-:Y:S02]  /*93e0*/  IMAD.MOV.U32 R23, RZ, RZ, 0x725c2e2e ;  /* 0x725c2e2eff177424 */ /* 0x000fe400078e00ff */
[----:B--2---:R-:W-:-:S02]  /*93f0*/  HFMA2 R8, -RZ, RZ, 0.01522064208984375, -2512 ;  /* 0x23cbe8e8ff087431 */ /* 0x004fc400000001ff */
[----:B------:R-:W-:Y:S01]  /*9400*/  IMAD.MOV.U32 R9, RZ, RZ, 0x7ca1dddd ;  /* 0x7ca1ddddff097424 */ /* 0x000fe200078e00ff */
[----:B------:R-:W-:Y:S01]  /*9410*/  MOV R10, 0x9ce87474 ;  /* 0x9ce87474000a7802 */ /* 0x000fe20000000f00 */
[----:B------:R-:W-:Y:S02]  /*9420*/  IMAD.MOV.U32 R11, RZ, RZ, 0x213e1f1f ;  /* 0x213e1f1fff0b7424 */ /* 0x000fe400078e00ff */
[----:B---3--:R-:W-:Y:S02]  /*9430*/  HFMA2 R4, -RZ, RZ, 0.0164794921875, 0.0040130615234375 ;  /* 0x24381c1cff047431 */ /* 0x008fe400000001ff */
[----:B------:R-:W-:Y:S01]  /*9440*/  IMAD.MOV.U32 R5, RZ, RZ, -0xea8595a ;  /* 0xf157a6a6ff057424 */ /* 0x000fe200078e00ff */
[----:B------:R-:W-:Y:S01]  /*9450*/  MOV R6, 0xc773b4b4 ;  /* 0xc773b4b400067802 */ /* 0x000fe20000000f00 */
[----:B------:R-:W-:Y:S02]  /*9460*/  IMAD.MOV.U32 R7, RZ, RZ, 0x5197c6c6 ;  /* 0x5197c6c6ff077424 */ /* 0x000fe400078e00ff */
[----:B-1----:R-:W-:-:S02]  /*9470*/  HFMA2 R12, -RZ, RZ, -357.5, 14.5859375 ;  /* 0xdd964b4bff0c7431 */ /* 0x002fc400000001ff */
[----:B------:R-:W-:Y:S01]  /*9480*/  IMAD.MOV.U32 R13, RZ, RZ, -0x239e4243 ;  /* 0xdc61bdbdff0d7424 */ /* 0x000fe200078e00ff */
[----:B------:R-:W-:Y:S01]  /*9490*/  MOV R14, 0x860d8b8b ;  /* 0x860d8b8b000e7802 */ /* 0x000fe20000000f00 */
[----:B------:R-:W-:Y:S01]  /*94a0*/  IMAD.MOV.U32 R15, RZ, RZ, -0x7af07576 ;  /* 0x850f8a8aff0f7424 */ /* 0x000fe200078e00ff */
[----:B------:R0:W-:Y:S04]  /*94b0*/  STL.128 [R1+0x8f0], R16 ;  /* 0x0008f01001007387 */ /* 0x0001e80000100c00 */
[----:B------:R1:W-:Y:S04]  /*94c0*/  STL.128 [R1+0x900], R20 ;  /* 0x0009001401007387 */ /* 0x0003e80000100c00 */
[----:B------:R2:W-:Y:S04]  /*94d0*/  STL.128 [R1+0x920], R8 ;  /* 0x0009200801007387 */ /* 0x0005e80000100c00 */
[----:B------:R3:W-:Y:S01]  /*94e0*/  STL.128 [R1+0x910], R4 ;  /* 0x0009100401007387 */ /* 0x0007e20000100c00 */
[----:B0-----:R-:W-:-:S03]  /*94f0*/  HFMA2 R16, -RZ, RZ, -0.0005950927734375, 9088 ;  /* 0x90e07070ff107431 */ /* 0x001fc600000001ff */
[----:B------:R0:W-:Y:S01]  /*9500*/  STL.128 [R1+0x930], R12 ;  /* 0x0009300c01007387 */ /* 0x0001e20000100c00 */
[----:B------:R-:W-:Y:S01]  /*9510*/  IMAD.MOV.U32 R17, RZ, RZ, 0x427c3e3e ;  /* 0x427c3e3eff117424 */ /* 0x000fe200078e00ff */
[----:B------:R-:W-:Y:S01]  /*9520*/  MOV R18, 0xc471b5b5 ;  /* 0xc471b5b500127802 */ /* 0x000fe20000000f00 */
[----:B-1----:R-:W-:Y:S02]  /*9530*/  HFMA2 R20, -RZ, RZ, -146, 8.5625 ;  /* 0xd8904848ff147431 */ /* 0x002fe400000001ff */
[----:B------:R-:W-:Y:S01]  /*9540*/  IMAD.MOV.U32 R19, RZ, RZ, -0x5533999a ;  /* 0xaacc6666ff137424 */ /* 0x000fe200078e00ff */
[----:B------:R-:W-:Y:S01]  /*9550*/  MOV R22, 0x1f7f6f6 ;  /* 0x01f7f6f600167802 */ /* 0x000fe20000000f00 */
[----:B------:R-:W-:Y:S02]  /*9560*/  IMAD.MOV.U32 R21, RZ, RZ, 0x5060303 ;  /* 0x05060303ff157424 */ /* 0x000fe400078e00ff */
[----:B--2---:R-:W-:Y:S02]  /*9570*/  HFMA2 R8, -RZ, RZ, -0.000621318817138671875, -9.953975677490234375e-05 ;  /* 0x91178686ff087431 */ /* 0x004fe400000001ff */
[----:B------:R-:W-:Y:S01]  /*9580*/  IMAD.MOV.U32 R23, RZ, RZ, 0x121c0e0e ;  /* 0x121c0e0eff177424 */ /* 0x000fe200078e00ff */
[----:B------:R-:W-:Y:S01]  /*9590*/  MOV R10, 0x273a1d1d ;  /* 0x273a1d1d000a7802 */ /* 0x000fe20000000f00 */
[----:B------:R-:W-:-:S02]  /*95a0*/  IMAD.MOV.U32 R9, RZ, RZ, 0x5899c1c1 ;  /* 0x5899c1c1ff097424 */ /* 0x000fc400078e00ff */
[----:B---3--:R-:W-:Y:S02]  /*95b0*/  HFMA2 R4, -RZ, RZ, -0.0151519775390625, 688.5 ;  /* 0xa3c26161ff047431 */ /* 0x008fe400000001ff */
[----:B------:R-:W-:Y:S01]  /*95c0*/  IMAD.MOV.U32 R11, RZ, RZ, -0x46d86162 ;  /* 0xb9279e9eff0b7424 */ /* 0x000fe200078e00ff */
[----:B------:R-:W-:Y:S01]  /*95d0*/  MOV R6, 0xf9ae5757 ;  /* 0xf9ae575700067802 */ /* 0x000fe20000000f00 */
[----:B------:R-:W-:Y:S01]  /*95e0*/  IMAD.MOV.U32 R5, RZ, RZ, 0x5f6a3535 ;  /* 0x5f6a3535ff057424 */ /* 0x000fe200078e00ff */
[----:B------:R1:W-:Y:S01]  /*95f0*/  STL.128 [R1+0x940], R16 ;  /* 0x0009401001007387 */ /* 0x0003e20000100c00 */
[----:B0-----:R-:W-:Y:S02]  /*9600*/  HFMA2 R12, -RZ, RZ, 0.60595703125, -752.5 ;  /* 0x38d9e1e1ff0c7431 */ /* 0x001fe400000001ff */
[----:B------:R-:W-:Y:S01]  /*9610*/  IMAD.MOV.U32 R7, RZ, RZ, -0x2f964647 ;  /* 0xd069b9b9ff077424 */ /* 0x000fe200078e00ff */
[----:B------:R-:W-:Y:S01]  /*9620*/  MOV R14, 0xb32b9898 ;  /* 0xb32b9898000e7802 */ /* 0x000fe20000000f00 */
[----:B------:R-:W-:Y:S01]  /*9630*/  IMAD.MOV.U32 R13, RZ, RZ, 0x13ebf8f8 ;  /* 0x13ebf8f8ff0d7424 */ /* 0x000fe200078e00ff */
[----:B------:R0:W-:Y:S01]  /*9640*/  STL.128 [R1+0x950], R20 ;  /* 0x0009501401007387 */ /* 0x0001e20000100c00 */
[----:B------:R-:W-:-:S03]  /*9650*/  IMAD.MOV.U32 R15, RZ, RZ, 0x33221111 ;  /* 0x33221111ff0f7424 */ /* 0x000fc600078e00ff */
[----:B------:R2:W-:Y:S04]  /*9660*/  STL.128 [R1+0x970], R8 ;  /* 0x0009700801007387 */ /* 0x0005e80000100c00 */
[----:B------:R3:W-:Y:S01]  /*9670*/  STL.128 [R1+0x960], R4 ;  /* 0x0009600401007387 */ /* 0x0007e20000100c00 */
[----:B-1----:R-:W-:-:S03]  /*9680*/  HFMA2 R16, -RZ, RZ, -0.9775390625, 2770 ;  /* 0xbbd26969ff107431 */ /* 0x002fc600000001ff */
[----:B------:R1:W-:Y:S01]  /*9690*/  STL.128 [R1+0x980], R12 ;  /* 0x0009800c01007387 */ /* 0x0003e20000100c00 */
[----:B------:R-:W-:Y:S01]  /*96a0*/  IMAD.MOV.U32 R17, RZ, RZ, 0x70a9d9d9 ;  /* 0x70a9d9d9ff117424 */ /* 0x000fe200078e00ff */
[----:B------:R-:W-:Y:S01]  /*96b0*/  MOV R18, 0x89078e8e ;  /* 0x89078e8e00127802 */ /* 0x000fe20000000f00 */
[----:B------:R-:W-:Y:S02]  /*96c0*/  IMAD.MOV.U32 R19, RZ, RZ, -0x58cc6b6c ;  /* 0xa7339494ff137424 */ /* 0x000fe400078e00ff */
[----:B0-----:R-:W-:Y:S02]  /*96d0*/  HFMA2 R20, -RZ, RZ, -0.385986328125, -0.0037136077880859375 ;  /* 0xb62d9b9bff147431 */ /* 0x001fe400000001ff */
[----:B------:R-:W-:Y:S01]  /*96e0*/  IMAD.MOV.U32 R21, RZ, RZ, 0x223c1e1e ;  /* 0x223c1e1eff157424 */ /* 0x000fe200078e00ff */
[----:B------:R-:W-:Y:S01]  /*96f0*/  MOV R22, 0x92158787 ;  /* 0x9215878700167802 */ /* 0x000fe20000000f00 */
[----:B------:R-:W-:Y:S02]  /*9700*/  IMAD.MOV.U32 R23, RZ, RZ, 0x20c9e9e9 ;  /* 0x20c9e9e9ff177424 */ /* 0x000fe400078e00ff */
[----:B--2---:R-:W-:-:S02]  /*9710*/  HFMA2 R8, -RZ, RZ, -0.0004279613494873046875, -0.00027751922607421875 ;  /* 0x8f038c8cff087431 */ /* 0x004fc400000001ff */
[----:B------:R-:W-:Y:S01]  /*9720*/  IMAD.MOV.U32 R9, RZ, RZ, -0x7a65e5f ;  /* 0xf859a1a1ff097424 */ /* 0x000fe200078e00ff */
[----:B------:R-:W-:Y:S01]  /*9730*/  MOV R10, 0x80098989 ;  /* 0x80098989000a7802 */ /* 0x000fe20000000f00 */
[----:B------:R-:W-:Y:S02]  /*9740*/  IMAD.MOV.U32 R11, RZ, RZ, 0x171a0d0d ;  /* 0x171a0d0dff0b7424 */ /* 0x000fe400078e00ff */
[----:B---3--:R-:W-:Y:S02]  /*9750*/  HFMA2 R4, -RZ, RZ, 11.0546875, -27.21875 ;  /* 0x4987ceceff047431 */ /* 0x008fe400000001ff */
[----:B------:R-:W-:Y:S01]  /*9760*/  IMAD.MOV.U32 R5, RZ, RZ, -0x55aaab ;  /* 0xffaa5555ff057424 */ /* 0x000fe200078e00ff */
[----:B------:R-:W-:Y:S01]  /*9770*/  MOV R6, 0x78502828 ;  /* 0x7850282800067802 */ /* 0x000fe20000000f00 */
[----:B------:R-:W-:Y:S02]  /*9780*/  IMAD.MOV.U32 R7, RZ, RZ, 0x7aa5dfdf ;  /* 0x7aa5dfdfff077424 */ /* 0x000fe400078e00ff */
[----:B-1----:R-:W-:-:S02]  /*9790*/  HFMA2 R12, -RZ, RZ, -204.625, -1.9365234375 ;  /* 0xda65bfbfff0c7431 */ /* 0x002fc400000001ff */
[----:B------:R-:W-:Y:S01]  /*97a0*/  IMAD.MOV.U32 R13, RZ, RZ, 0x31d7e6e6 ;  /* 0x31d7e6e6ff0d7424 */ /* 0x000fe200078e00ff */
[----:B------:R-:W-:Y:S01]  /*97b0*/  MOV R14, 0xc6844242 ;  /* 0xc6844242000e7802 */ /* 0x000fe20000000f00 */
[----:B------:R-:W-:Y:S01]  /*97c0*/  IMAD.MOV.U32 R15, RZ, RZ, -0x472f9798 ;  /* 0xb8d06868ff0f7424 */ /* 0x000fe200078e00ff */
[----:B------:R0:W-:Y:S04]  /*97d0*/  STL.128 [R1+0x990], R16 ;  /* 0x0009901001007387 */ /* 0x0001e80000100c00 */
[----:B------:R1:W-:Y:S04]  /*97e0*/  STL.128 [R1+0x9a0], R20 ;  /* 0x0009a01401007387 */ /* 0x0003e80000100c00 */
[----:B------:R2:W-:Y:S04]  /*97f0*/  STL.128 [R1+0x9c0], R8 ;  /* 0x0009c00801007387 */ /* 0x0005e80000100c00 */
[----:B------:R3:W-:Y:S01]  /*9800*/  STL.128 [R1+0x9b0], R4 ;  /* 0x0009b00401007387 */ /* 0x0007e20000100c00 */
[----:B0-----:R-:W-:-:S03]  /*9810*/  HFMA2 R16, -RZ, RZ, -3.75390625, 2.626953125 ;  /* 0xc3824141ff107431 */ /* 0x001fc600000001ff */
[----:B------:R0:W-:Y:S01]  /*9820*/  STL.128 [R1+0x9d0], R12 ;  /* 0x0009d00c01007387 */ /* 0x0001e20000100c00 */
[----:B------:R-:W-:Y:S01]  /*9830*/  IMAD.MOV.U32 R17, RZ, RZ, -0x4fd66667 ;  /* 0xb0299999ff117424 */ /* 0x000fe200078e00ff */
[----:B------:R-:W-:Y:S01]  /*9840*/  MOV R18, 0x775a2d2d ;  /* 0x775a2d2d00127802 */ /* 0x000fe20000000f00 */
[----:B-1----:R-:W-:Y:S02]  /*9850*/  HFMA2 R20, -RZ, RZ, -14.9609375, -0.146484375 ;  /* 0xcb7bb0b0ff147431 */ /* 0x002fe400000001ff */
[----:B------:R-:W-:Y:S01]  /*9860*/  IMAD.MOV.U32 R19, RZ, RZ, 0x111e0f0f ;  /* 0x111e0f0fff137424 */ /* 0x000fe200078e00ff */
[----:B------:R-:W-:Y:S01]  /*9870*/  MOV R22, 0xd66dbbbb ;  /* 0xd66dbbbb00167802 */ /* 0x000fe20000000f00 */
[----:B------:R-:W-:Y:S02]  /*9880*/  IMAD.MOV.U32 R21, RZ, RZ, -0x357abac ;  /* 0xfca85454ff157424 */ /* 0x000fe400078e00ff */
[----:B--2---:R-:W-:Y:S02]  /*9890*/  HFMA2 R10, -RZ, RZ, 7876, -411.75 ;  /* 0x6fb1de6fff0a7431 */ /* 0x004fe400000001ff */
[----:B------:R-:W-:Y:S01]  /*98a0*/  IMAD.MOV.U32 R23, RZ, RZ, 0x3a2c1616 ;  /* 0x3a2c1616ff177424 */ /* 0x000fe200078e00ff */
[----:B------:R-:W-:Y:S01]  /*98b0*/  MOV R8, 0xf20dfff2 ;  /* 0xf20dfff200087802 */ /* 0x000fe20000000f00 */
[----:B------:R-:W-:-:S02]  /*98c0*/  IMAD.MOV.U32 R9, RZ, RZ, 0x6bbdd66b ;  /* 0x6bbdd66bff097424 */ /* 0x000fc400078e00ff */
[----:B---3--:R-:W-:Y:S02]  /*98d0*/  HFMA2 R4, -RZ, RZ, 978.5, -6.38671875 ;  /* 0x63a5c663ff047431 */ /* 0x008fe400000001ff */
[----:B------:R-:W-:Y:S01]  /*98e0*/  IMAD.MOV.U32 R11, RZ, RZ, -0x3aab6e3b ;  /* 0xc55491c5ff0b7424 */ /* 0x000fe200078e00ff */
[----:B------:R-:W-:Y:S01]  /*98f0*/  MOV R6, 0x7799ee77 ;  /* 0x7799ee7700067802 */ /* 0x000fe20000000f00 */
[----:B------:R-:W-:Y:S01]  /*9900*/  IMAD.MOV.U32 R5, RZ, RZ, 0x7c84f87c ;  /* 0x7c84f87cff057424 */ /* 0x000fe200078e00ff */
[----:B------:R1:W-:Y:S01]  /*9910*/  STL.128 [R1+0x9e0], R16 ;  /* 0x0009e01001007387 */ /* 0x0003e20000100c00 */
[----:B0-----:R-:W-:Y:S02]  /*9920*/  HFMA2 R14, -RZ, RZ, 1961, -25.609375 ;  /* 0x67a9ce67ff0e7431 */ /* 0x001fe400000001ff */
[----:B------:R-:W-:Y:S01]  /*9930*/  IMAD.MOV.U32 R7, RZ, RZ, 0x7b8df67b ;  /* 0x7b8df67bff077424 */ /* 0x000fe200078e00ff */
[----:B------:R-:W-:Y:S01]  /*9940*/  MOV R12, 0x30506030 ;  /* 0x30506030000c7802 */ /* 0x000fe20000000f00 */
[----:B------:R-:W-:Y:S01]  /*9950*/  IMAD.MOV.U32 R13, RZ, RZ, 0x1030201 ;  /* 0x01030201ff0d7424 */ /* 0x000fe200078e00ff */
[----:B------:R0:W-:Y:S01]  /*9960*/  STL.128 [R1+0x9f0], R20 ;  /* 0x0009f01401007387 */ /* 0x0001e20000100c00 */
[----:B------:R-:W-:-:S03]  /*9970*/  IMAD.MOV.U32 R15, RZ, RZ, 0x2b7d562b ;  /* 0x2b7d562bff0f7424 */ /* 0x000fc600078e00ff */
[----:B------:R2:W-:Y:S04]  /*9980*/  STL.128 [R1+0xa10], R8 ;  /* 0x000a100801007387 */ /* 0x0005e80000100c00 */
[----:B------:R3:W-:Y:S01]  /*9990*/  STL.128 [R1+0xa00], R4 ;  /* 0x000a000401007387 */ /* 0x0007e20000100c00 */
[----:B-1----:R-:W-:-:S03]  /*99a0*/  HFMA2 R18, -RZ, RZ, -0.06170654296875, 22.671875 ;  /* 0xabe64dabff127431 */ /* 0x002fc600000001ff */
[----:B------:R1:W-:Y:S01]  /*99b0*/  STL.128 [R1+0xa20], R12 ;  /* 0x000a200c01007387 */ /* 0x0003e20000100c00 */
[----:B------:R-:W-:Y:S01]  /*99c0*/  MOV R16, 0xfe19e7fe ;  /* 0xfe19e7fe00107802 */ /* 0x000fe20000000f00 */
[----:B------:R-:W-:Y:S02]  /*99d0*/  IMAD.MOV.U32 R17, RZ, RZ, -0x289d4a29 ;  /* 0xd762b5d7ff117424 */ /* 0x000fe400078e00ff */
[----:B0-----:R-:W-:Y:S02]  /*99e0*/  HFMA2 R22, -RZ, RZ, -10.5, -0.00017654895782470703125 ;  /* 0xc94089c9ff167431 */ /* 0x001fe400000001ff */
[----:B------:R-:W-:Y:S01]  /*99f0*/  IMAD.MOV.U32 R19, RZ, RZ, 0x769aec76 ;  /* 0x769aec76ff137424 */ /* 0x000fe200078e00ff */
[----:B------:R-:W-:Y:S01]  /*9a00*/  MOV R20, 0xca458fca ;  /* 0xca458fca00147802 */ /* 0x000fe20000000f00 */
[----:B------:R-:W-:Y:S02]  /*9a10*/  IMAD.MOV.U32 R21, RZ, RZ, -0x7d62e07e ;  /* 0x829d1f82ff157424 */ /* 0x000fe400078e00ff */
[----:B--2---:R-:W-:-:S02]  /*9a20*/  HFMA2 R10, -RZ, RZ, -0.01364898681640625, 488.5 ;  /* 0xa2fd5fa2ff0a7431 */ /* 0x004fc400000001ff */
[----:B------:R-:W-:Y:S01]  /*9a30*/  IMAD.MOV.U32 R23, RZ, RZ, 0x7d87fa7d ;  /* 0x7d87fa7dff177424 */ /* 0x000fe200078e00ff */
[----:B------:R-:W-:Y:S01]  /*9a40*/  MOV R8, 0xadec41ad ;  /* 0xadec41ad00087802 */ /* 0x000fe20000000f00 */
[----:B------:R-:W-:Y:S02]  /*9a50*/  IMAD.MOV.U32 R9, RZ, RZ, -0x2b984c2c ;  /* 0xd467b3d4ff097424 */ /* 0x000fe400078e00ff */
[----:B---3--:R-:W-:Y:S02]  /*9a60*/  HFMA2 R6, -RZ, RZ, 7.78515625, -0.0003831386566162109375 ;  /* 0x47c98e47ff067431 */ /* 0x008fe400000001ff */
[----:B------:R-:W-:Y:S01]  /*9a70*/  IMAD.MOV.U32 R11, RZ, RZ, -0x5015ba51 ;  /* 0xafea45afff0b7424 */ /* 0x000fe200078e00ff */
[----:B------:R-:W-:Y:S01]  /*9a80*/  MOV R4, 0xfa15effa ;  /* 0xfa15effa00047802 */ /* 0x000fe20000000f00 */
[----:B------:R-:W-:Y:S02]  /*9a90*/  IMAD.MOV.U32 R5, RZ, RZ, 0x59ebb259 ;  /* 0x59ebb259ff057424 */ /* 0x000fe400078e00ff */
[----:B-1----:R-:W-:-:S02]  /*9aa0*/  HFMA2 R14, -RZ, RZ, 13488, -1138 ;  /* 0x7296e472ff0e7431 */ /* 0x002fc400000001ff */
[----:B------:R-:W-:Y:S01]  /*9ab0*/  IMAD.MOV.U32 R7, RZ, RZ, -0xff40410 ;  /* 0xf00bfbf0ff077424 */ /* 0x000fe200078e00ff */
[----:B------:R-:W-:Y:S01]  /*9ac0*/  MOV R12, 0x9cbf239c ;  /* 0x9cbf239c000c7802 */ /* 0x000fe20000000f00 */
[----:B------:R-:W-:Y:S01]  /*9ad0*/  IMAD.MOV.U32 R13, RZ, RZ, -0x5b08ac5c ;  /* 0xa4f753a4ff0d7424 */ /* 0x000fe200078e00ff */
[----:B------:R0:W-:Y:S01]  /*9ae0*/  STL.128 [R1+0xa30], R16 ;  /* 0x000a301001007387 */ /* 0x0001e20000100c00 */
[----:B------:R-:W-:-:S03]  /*9af0*/  IMAD.MOV.U32 R15, RZ, RZ, -0x3fa46440 ;  /* 0xc05b9bc0ff0f7424 */ /* 0x000fc600078e00ff */
[----:B------:R1:W-:Y:S04]  /*9b00*/  STL.128 [R1+0xa40], R20 ;  /* 0x000a401401007387 */ /* 0x0003e80000100c00 */
[----:B------:R2:W-:Y:S04]  /*9b10*/  STL.128 [R1+0xa60], R8 ;  /* 0x000a600801007387 */ /* 0x0005e80000100c00 */
[----:B------:R3:W-:Y:S01]  /*9b20*/  STL.128 [R1+0xa50], R4 ;  /* 0x000a500401007387 */ /* 0x0007e20000100c00 */
[----:B0-----:R-:W-:-:S03]  /*9b30*/  HFMA2 R18, -RZ, RZ, -0.00093746185302734375, 1.3935546875 ;  /* 0x93ae3d93ff127431 */ /* 0x001fc600000001ff */
[----:B------:R0:W-:Y:S01]  /*9b40*/  STL.128 [R1+0xa70], R12 ;  /* 0x000a700c01007387 */ /* 0x0001e20000100c00 */
[----:B------:R-:W-:Y:S01]  /*9b50*/  MOV R16, 0xb7c275b7 ;  /* 0xb7c275b700107802 */ /* 0x000fe20000000f00 */
[----:B------:R-:W-:Y:S02]  /*9b60*/  IMAD.MOV.U32 R17, RZ, RZ, -0x2e31e03 ;  /* 0xfd1ce1fdff117424 */ /* 0x000fe400078e00ff */
[----:B-1----:R-:W-:Y:S02]  /*9b70*/  HFMA2 R22, -RZ, RZ, -28704, -24432 ;  /* 0xf702f5f7ff167431 */ /* 0x002fe400000001ff */
[----:B------:R-:W-:Y:S01]  /*9b80*/  IMAD.MOV.U32 R19, RZ, RZ, 0x266a4c26 ;  /* 0x266a4c26ff137424 */ /* 0x000fe200078e00ff */
[----:B------:R-:W-:Y:S01]  /*9b90*/  MOV R20, 0x365a6c36 ;  /* 0x365a6c3600147802 */ /* 0x000fe20000000f00 */
[----:B------:R-:W-:Y:S02]  /*9ba0*/  IMAD.MOV.U32 R21, RZ, RZ, 0x3f417e3f ;  /* 0x3f417e3fff157424 */ /* 0x000fe400078e00ff */
[----:B--2---:R-:W-:-:S02]  /*9bb0*/  HFMA2 R10, -RZ, RZ, 0.1663818359375, 792.5 ;  /* 0x31536231ff0a7431 */ /* 0x004fc400000001ff */
[----:B------:R-:W-:Y:S01]  /*9bc0*/  IMAD.MOV.U32 R23, RZ, RZ, -0x33b07c34 ;  /* 0xcc4f83ccff177424 */ /* 0x000fe200078e00ff */
[----:B------:R-:W-:Y:S01]  /*9bd0*/  MOV R8, 0x7193e271 ;  /* 0x7193e27100087802 */ /* 0x000fe20000000f00 */
[----:B------:R-:W-:Y:S02]  /*9be0*/  IMAD.MOV.U32 R9, RZ, RZ, -0x278c5428 ;  /* 0xd873abd8ff097424 */ /* 0x000fe400078e00ff */
[----:B---3--:R-:W-:Y:S02]  /*9bf0*/  HFMA2 R6, -RZ, RZ, -1332, -47.15625 ;  /* 0xe534d1e5ff067431 */ /* 0x008fe400000001ff */
[----:B------:R-:W-:Y:S01]  /*9c00*/  IMAD.MOV.U32 R11, RZ, RZ, 0x153f2a15 ;  /* 0x153f2a15ff0b7424 */ /* 0x000fe200078e00ff */
[----:B------:R-:W-:Y:S01]  /*9c10*/  MOV R4, 0x345c6834 ;  /* 0x345c683400047802 */ /* 0x000fe20000000f00 */
[----:B------:R-:W-:Y:S01]  /*9c20*/  IMAD.MOV.U32 R5, RZ, RZ, -0x5a0bae5b ;  /* 0xa5f451a5ff057424 */ /* 0x000fe200078e00ff */
[----:B------:R1:W-:Y:S01]  /*9c30*/  STL.128 [R1+0xa80], R16 ;  /* 0x000a801001007387 */ /* 0x0003e20000100c00 */
[----:B0-----:R-:W-:-:S02]  /*9c40*/  HFMA2 R14, -RZ, RZ, 0.01444244384765625, 6.13671875 ;  /* 0x23654623ff0e7431 */ /* 0x001fc400000001ff */
[----:B------:R-:W-:Y:S01]  /*9c50*/  IMAD.MOV.U32 R7, RZ, RZ, -0xef7060f ;  /* 0xf108f9f1ff077424 */ /* 0x000fe200078e00ff */
[----:B------:R-:W-:Y:S01]  /*9c60*/  MOV R12, 0x40c0804 ;  /* 0x040c0804000c7802 */ /* 0x000fe20000000f00 */
[----:B------:R-:W-:Y:S01]  /*9c70*/  IMAD.MOV.U32 R13, RZ, RZ, -0x38ad6a39 ;  /* 0xc75295c7ff0d7424 */ /* 0x000fe200078e00ff */
[----:B------:R0:W-:Y:S01]  /*9c80*/  STL.128 [R1+0xa90], R20 ;  /* 0x000a901401007387 */ /* 0x0001e20000100c00 */
[----:B------:R-:W-:-:S03]  /*9c90*/  IMAD.MOV.U32 R15, RZ, RZ, -0x3ca1623d ;  /* 0xc35e9dc3ff0f7424 */ /* 0x000fc600078e00ff */
[----:B------:R2:W-:Y:S04]  /*9ca0*/  STL.128 [R1+0xab0], R8 ;  /* 0x000ab00801007387 */ /* 0x0005e80000100c00 */
[----:B------:R3:W-:Y:S01]  /*9cb0*/  STL.128 [R1+0xaa0], R4 ;  /* 0x000aa00401007387 */ /* 0x0007e20000100c00 */
[----:B-1----:R-:W-:-:S03]  /*9cc0*/  HFMA2 R18, -RZ, RZ, 7.7188014984130859375e-05, 0.00018370151519775390625 ;  /* 0x050f0a05ff127431 */ /* 0x002fc600000001ff */
[----:B------:R1:W-:Y:S01]  /*9cd0*/  STL.128 [R1+0xac0], R12 ;  /* 0x000ac00c01007387 */ /* 0x0003e20000100c00 */
[----:B------:R-:W-:Y:S01]  /*9ce0*/  MOV R16, 0x18283018 ;  /* 0x1828301800107802 */ /* 0x000fe20000000f00 */
[----:B------:R-:W-:Y:S02]  /*9cf0*/  IMAD.MOV.U32 R17, RZ, RZ, -0x695ec86a ;  /* 0x96a13796ff117424 */ /* 0x000fe400078e00ff */
[----:B0-----:R-:W-:Y:S02]  /*9d00*/  HFMA2 R22, -RZ, RZ, -9.238719940185546875e-06, 0.003662109375 ;  /* 0x809b1b80ff167431 */ /* 0x001fe400000001ff */
[----:B------:R-:W-:Y:S01]  /*9d10*/  IMAD.MOV.U32 R19, RZ, RZ, -0x654ad066 ;  /* 0x9ab52f9aff137424 */ /* 0x000fe200078e00ff */
[----:B------:R-:W-:Y:S01]  /*9d20*/  MOV R20, 0x7090e07 ;  /* 0x07090e0700147802 */ /* 0x000fe20000000f00 */
[----:B------:R-:W-:Y:S02]  /*9d30*/  IMAD.MOV.U32 R21, RZ, RZ, 0x12362412 ;  /* 0x12362412ff157424 */ /* 0x000fe400078e00ff */
[----:B--2---:R-:W-:-:S02]  /*9d40*/  HFMA2 R8, -RZ, RZ, 0.00015580654144287109375, 0.000736713409423828125 ;  /* 0x091b1209ff087431 */ /* 0x004fc400000001ff */
[----:B------:R-:W-:Y:S01]  /*9d50*/  IMAD.MOV.U32 R23, RZ, RZ, -0x1dc2201e ;  /* 0xe23ddfe2ff177424 */ /* 0x000fe200078e00ff */
[----:B------:R-:W-:Y:S01]  /*9d60*/  MOV R10, 0x2c74582c ;  /* 0x2c74582c000a7802 */ /* 0x000fe20000000f00 */
[----:B------:R-:W-:Y:S01]  /*9d70*/  IMAD.MOV.U32 R9, RZ, RZ, -0x7c61e27d ;  /* 0x839e1d83ff097424 */ /* 0x000fe200078e00ff */
[----:B---3--:R-:W-:Y:S01]  /*9d80*/  MOV R4, 0xeb26cdeb ;  /* 0xeb26cdeb00047802 */ /* 0x008fe20000000f00 */
[----:B------:R-:W-:Y:S01]  /*9d90*/  IMAD.MOV.U32 R5, RZ, RZ, 0x27694e27 ;  /* 0x27694e27ff057424 */ /* 0x000fe200078e00ff */
[----:B------:R-:W-:Y:S01]  /*9da0*/  MOV R6, 0xb2cd7fb2 ;  /* 0xb2cd7fb200067802 */ /* 0x000fe20000000f00 */
[----:B------:R-:W-:Y:S02]  /*9db0*/  IMAD.MOV.U32 R7, RZ, RZ, 0x759fea75 ;  /* 0x759fea75ff077424 */ /* 0x000fe400078e00ff */
[----:B-1----:R-:W-:Y:S02]  /*9dc0*/  HFMA2 R12, -RZ, RZ, 0.0035037994384765625, 0.381591796875 ;  /* 0x1b2d361bff0c7431 */ /* 0x002fe400000001ff */
[----:B------:R-:W-:Y:S01]  /*9dd0*/  IMAD.MOV.U32 R11, RZ, RZ, 0x1a2e341a ;  /* 0x1a2e341aff0b7424 */ /* 0x000fe200078e00ff */
[----:B------:R-:W-:Y:S01]  /*9de0*/  MOV R14, 0x5aeeb45a ;  /* 0x5aeeb45a000e7802 */ /* 0x000fe20000000f00 */
[----:B------:R-:W-:Y:S01]  /*9df0*/  IMAD.MOV.U32 R13, RZ, RZ, 0x6eb2dc6e ;  /* 0x6eb2dc6eff0d7424 */ /* 0x000fe200078e00ff */
[----:B------:R0:W-:Y:S01]  /*9e00*/  STL.128 [R1+0xad0], R16 ;  /* 0x000ad01001007387 */ /* 0x0001e20000100c00 */
[----:B------:R-:W-:-:S03]  /*9e10*/  IMAD.MOV.U32 R15, RZ, RZ, -0x5f04a460 ;  /* 0xa0fb5ba0ff0f7424 */ /* 0x000fc600078e00ff */
[----:B------:R1:W-:Y:S04]  /*9e20*/  STL.128 [R1+0xae0], R20 ;  /* 0x000ae01401007387 */ /* 0x0003e80000100c00 */
[----:B------:R2:W-:Y:S04]  /*9e30*/  STL.128 [R1+0xaf0], R4 ;  /* 0x000af00401007387 */ /* 0x0005e80000100c00 */
[----:B------:R3:W-:Y:S01]  /*9e40*/  STL.128 [R1+0xb00], R8 ;  /* 0x000b000801007387 */ /* 0x0007e20000100c00 */
[----:B0-----:R-:W-:-:S03]  /*9e50*/  HFMA2 R16, -RZ, RZ, 55.6875, -0.016876220703125 ;  /* 0x52f6a452ff107431 */ /* 0x001fc600000001ff */
[----:B------:R0:W-:Y:S01]  /*9e60*/  STL.128 [R1+0xb10], R12 ;  /* 0x000b100c01007387 */ /* 0x0001e20000100c00 */
[----:B------:R-:W-:Y:S01]  /*9e70*/  IMAD.MOV.U32 R17, RZ, RZ, 0x3b4d763b ;  /* 0x3b4d763bff117424 */ /* 0x000fe200078e00ff */
[----:B------:R-:W-:Y:S01]  /*9e80*/  MOV R18, 0xd661b7d6 ;  /* 0xd661b7d600127802 */ /* 0x000fe20000000f00 */
[----:B-1----:R-:W-:Y:S02]  /*9e90*/  HFMA2 R20, -RZ, RZ, 0.042816162109375, 49.28125 ;  /* 0x297b5229ff147431 */ /* 0x002fe400000001ff */
[----:B------:R-:W-:Y:S01]  /*9ea0*/  IMAD.MOV.U32 R19, RZ, RZ, -0x4c31824d ;  /* 0xb3ce7db3ff137424 */ /* 0x000fe200078e00ff */
[----:B------:R-:W-:Y:S01]  /*9eb0*/  MOV R22, 0x2f715e2f ;  /* 0x2f715e2f00167802 */ /* 0x000fe20000000f00 */
[----:B------:R-:W-:Y:S02]  /*9ec0*/  IMAD.MOV.U32 R21, RZ, RZ, -0x1cc1221d ;  /* 0xe33edde3ff157424 */ /* 0x000fe400078e00ff */
[----:B--2---:R-:W-:Y:S02]  /*9ed0*/  HFMA2 R4, -RZ, RZ, 63.65625, -0.0247039794921875 ;  /* 0x53f5a653ff047431 */ /* 0x004fe400000001ff */
[----:B------:R-:W-:Y:S01]  /*9ee0*/  IMAD.MOV.U32 R23, RZ, RZ, -0x7b68ec7c ;  /* 0x84971384ff177424 */ /* 0x000fe200078e00ff */
[----:B------:R-:W-:Y:S01]  /*9ef0*/  MOV R7, 0xed2cc1ed ;  /* 0xed2cc1ed00077802 */ /* 0x000fe20000000f00 */
[----:B------:R-:W-:-:S02]  /*9f00*/  IMAD.MOV.U32 R5, RZ, RZ, -0x2e97462f ;  /* 0xd168b9d1ff057424 */ /* 0x000fc400078e00ff */
[----:B---3--:R-:W-:Y:S02]  /*9f10*/  HFMA2 R8, -RZ, RZ, 0.008544921875, 2.0625 ;  /* 0x20604020ff087431 */ /* 0x008fe400000001ff */
[----:B------:R-:W-:Y:S01]  /*9f20*/  IMAD.MOV.U32 R6, RZ, RZ, RZ ;  /* 0x000000ffff067224 */ /* 0x000fe200078e00ff */
[----:B------:R-:W-:Y:S01]  /*9f30*/  MOV R10, 0xb1c879b1 ;  /* 0xb1c879b1000a7802 */ /* 0x000fe20000000f00 */
[----:B------:R-:W-:Y:S01]  /*9f40*/  IMAD.MOV.U32 R9, RZ, RZ, -0x3e01c04 ;  /* 0xfc1fe3fcff097424 */ /* 0x000fe200078e00ff */
[----:B------:R1:W-:Y:S01]  /*9f50*/  STL.128 [R1+0xb20], R16 ;  /* 0x000b201001007387 */ /* 0x0003e20000100c00 */
[----:B0-----:R-:W-:Y:S02]  /*9f60*/  HFMA2 R12, -RZ, RZ, 3452, -70.625 ;  /* 0x6abed46aff0c7431 */ /* 0x001fe400000001ff */
[----:B------:R-:W-:Y:S01]  /*9f70*/  IMAD.MOV.U32 R11, RZ, RZ, 0x5bedb65b ;  /* 0x5bedb65bff0b7424 */ /* 0x000fe200078e00ff */
[----:B------:R-:W-:Y:S01]  /*9f80*/  MOV R14, 0xbed967be ;  /* 0xbed967be000e7802 */ /* 0x000fe20000000f00 */
[----:B------:R-:W-:Y:S01]  /*9f90*/  IMAD.MOV.U32 R13, RZ, RZ, -0x34b97235 ;  /* 0xcb468dcbff0d7424 */ /* 0x000fe200078e00ff */
[----:B------:R0:W-:Y:S01]  /*9fa0*/  STL.128 [R1+0xb30], R20 ;  /* 0x000b301401007387 */ /* 0x0001e20000100c00 */
[----:B------:R-:W-:-:S03]  /*9fb0*/  IMAD.MOV.U32 R15, RZ, RZ, 0x394b7239 ;  /* 0x394b7239ff0f7424 */ /* 0x000fc600078e00ff */
[----:B------:R2:W-:Y:S04]  /*9fc0*/  STL.128 [R1+0xb40], R4 ;  /* 0x000b400401007387 */ /* 0x0005e80000100c00 */
[----:B------:R3:W-:Y:S01]  /*9fd0*/  STL.128 [R1+0xb50], R8 ;  /* 0x000b500801007387 */ /* 0x0007e20000100c00 */
[----:B-1----:R-:W-:-:S03]  /*9fe0*/  HFMA2 R16, -RZ, RZ, 13.734375, -0.0010471343994140625 ;  /* 0x4ade944aff107431 */ /* 0x002fc600000001ff */
[----:B------:R1:W-:Y:S01]  /*9ff0*/  STL.128 [R1+0xb60], R12 ;  /* 0x000b600c01007387 */ /* 0x0003e20000100c00 */
[----:B------:R-:W-:Y:S01]  /*a000*/  IMAD.MOV.U32 R17, RZ, RZ, 0x4cd4984c ;  /* 0x4cd4984cff117424 */ /* 0x000fe200078e00ff */
[----:B------:R-:W-:Y:S01]  /*a010*/  MOV R18, 0x58e8b058 ;  /* 0x58e8b05800127802 */ /* 0x000fe20000000f00 */
[----:B------:R-:W-:Y:S02]  /*a020*/  IMAD.MOV.U32 R19, RZ, RZ, -0x30b57a31 ;  /* 0xcf4a85cfff137424 */ /* 0x000fe400078e00ff */
[----:B0-----:R-:W-:Y:S02]  /*a030*/  HFMA2 R20, -RZ, RZ, -35.34375, -0.9765625 ;  /* 0xd06bbbd0ff147431 */ /* 0x001fe400000001ff */
[----:B------:R-:W-:Y:S01]  /*a040*/  IMAD.MOV.U32 R21, RZ, RZ, -0x10d53a11 ;  /* 0xef2ac5efff157424 */ /* 0x000fe200078e00ff */
[----:B------:R-:W-:Y:S01]  /*a050*/  MOV R22, 0xaae54faa ;  /* 0xaae54faa00167802 */ /* 0x000fe20000000f00 */
[----:B------:R-:W-:Y:S02]  /*a060*/  IMAD.MOV.U32 R23, RZ, RZ, -0x4e91205 ;  /* 0xfb16edfbff177424 */ /* 0x000fe400078e00ff */
[----:B--2---:R-:W-:-:S02]  /*a070*/  HFMA2 R4, -RZ, RZ, 3.884765625, -9.5546245574951171875e-05 ;  /* 0x43c58643ff047431 */ /* 0x004fc400000001ff */
[----:B------:R-:W-:Y:S01]  /*a080*/  IMAD.MOV.U32 R5, RZ, RZ, 0x4dd79a4d ;  /* 0x4dd79a4dff057424 */ /* 0x000fe200078e00ff */
[----:B------:R-:W-:Y:S01]  /*a090*/  MOV R6, 0x33556633 ;  /* 0x3355663300067802 */ /* 0x000fe20000000f00 */
[----:B------:R-:W-:Y:S02]  /*a0a0*/  IMAD.MOV.U32 R7, RZ, RZ, -0x7a6bee7b ;  /* 0x85941185ff077424 */ /* 0x000fe400078e00ff */
[----:B---3--:R-:W-:Y:S02]  /*a0b0*/  HFMA2 R8, -RZ, RZ, 5.80859375, -0.00019133090972900390625 ;  /* 0x45cf8a45ff087431 */ /* 0x008fe400000001ff */
[----:B------:R-:W-:Y:S01]  /*a0c0*/  IMAD.MOV.U32 R9, RZ, RZ, -0x6ef1607 ;  /* 0xf910e9f9ff097424 */ /* 0x000fe200078e00ff */
[----:B------:R-:W-:Y:S01]  /*a0d0*/  MOV R10, 0x2060402 ;  /* 0x02060402000a7802 */ /* 0x000fe20000000f00 */
[----:B------:R-:W-:Y:S02]  /*a0e0*/  IMAD.MOV.U32 R11, RZ, RZ, 0x7f81fe7f ;  /* 0x7f81fe7fff0b7424 */ /* 0x000fe400078e00ff */
[----:B-1----:R-:W-:-:S02]  /*a0f0*/  HFMA2 R12, -RZ, RZ, 39.5, -0.0084228515625 ;  /* 0x50f0a050ff0c7431 */ /* 0x002fc400000001ff */
[----:B------:R-:W-:Y:S01]  /*a100*/  IMAD.MOV.U32 R13, RZ, RZ, 0x3c44783c ;  /* 0x3c44783cff0d7424 */ /* 0x000fe200078e00ff */
[----:B------:R-:W-:Y:S01]  /*a110*/  MOV R14, 0x9fba259f ;  /* 0x9fba259f000e7802 */ /* 0x000fe20000000f00 */
[----:B------:R-:W-:Y:S01]  /*a120*/  IMAD.MOV.U32 R15, RZ, RZ, -0x571cb458 ;  /* 0xa8e34ba8ff0f7424 */ /* 0x000fe200078e00ff */
[----:B------:R0:W-:Y:S04]  /*a130*/  STL.128 [R1+0xb70], R16 ;  /* 0x000b701001007387 */ /* 0x0001e80000100c00 */
[----:B------:R1:W-:Y:S04]  /*a140*/  STL.128 [R1+0xb80], R20 ;  /* 0x000b801401007387 */ /* 0x0003e80000100c00 */
[----:B------:R2:W-:Y:S04]  /*a150*/  STL.128 [R1+0xb90], R4 ;  /* 0x000b900401007387 */ /* 0x0005e80000100c00 */
[----:B------:R3:W-:Y:S01]  /*a160*/  STL.128 [R1+0xba0], R8 ;  /* 0x000ba00801007387 */ /* 0x0007e20000100c00 */
[----:B0-----:R-:W-:-:S03]  /*a170*/  HFMA2 R16, -RZ, RZ, 47.59375, -0.01233673095703125 ;  /* 0x51f3a251ff107431 */ /* 0x001fc600000001ff */
[----:B------:R0:W-:Y:S01]  /*a180*/  STL.128 [R1+0xbb0], R12 ;  /* 0x000bb00c01007387 */ /* 0x0001e20000100c00 */
[----:B------:R-:W-:Y:S01]  /*a190*/  IMAD.MOV.U32 R17, RZ, RZ, -0x5c01a25d ;  /* 0xa3fe5da3ff117424 */ /* 0x000fe200078e00ff */
[----:B------:R-:W-:Y:S01]  /*a1a0*/  MOV R18, 0x40c08040 ;  /* 0x40c0804000127802 */ /* 0x000fe20000000f00 */
[----:B-1----:R-:W-:Y:S02]  /*a1b0*/  HFMA2 R20, -RZ, RZ, -0.000814914703369140625, 1.892578125 ;  /* 0x92ad3f92ff147431 */ /* 0x002fe400000001ff */
[----:B------:R-:W-:Y:S01]  /*a1c0*/  IMAD.MOV.U32 R19, RZ, RZ, -0x7075fa71 ;  /* 0x8f8a058fff137424 */ /* 0x000fe200078e00ff */
[----:B------:R-:W-:Y:S01]  /*a1d0*/  MOV R22, 0x38487038 ;  /* 0x3848703800167802 */ /* 0x000fe20000000f00 */
[----:B------:R-:W-:Y:S02]  /*a1e0*/  IMAD.MOV.U32 R21, RZ, RZ, -0x6243de63 ;  /* 0x9dbc219dff157424 */ /* 0x000fe400078e00ff */
[----:B--2---:R-:W-:Y:S02]  /*a1f0*/  HFMA2 R4, -RZ, RZ, -1.2177734375, 990 ;  /* 0xbcdf63bcff047431 */ /* 0x004fe400000001ff */
[----:B------:R-:W-:Y:S01]  /*a200*/  IMAD.MOV.U32 R23, RZ, RZ, -0xafb0e0b ;  /* 0xf504f1f5ff177424 */ /* 0x000fe200078e00ff */
[----:B------:R-:W-:Y:S01]  /*a210*/  MOV R6, 0xda75afda ;  /* 0xda75afda00067802 */ /* 0x000fe20000000f00 */
[----:B------:R-:W-:-:S02]  /*a220*/  IMAD.MOV.U32 R5, RZ, RZ, -0x493e884a ;  /* 0xb6c177b6ff057424 */ /* 0x000fc400078e00ff */
[----:B---3--:R-:W-:Y:S02]  /*a230*/  HFMA2 R8, -RZ, RZ, 0.00051116943359375, 0.0079345703125 ;  /* 0x10302010ff087431 */ /* 0x008fe400000001ff */
[----:B------:R-:W-:Y:S01]  /*a240*/  IMAD.MOV.U32 R7, RZ, RZ, 0x21634221 ;  /* 0x21634221ff077424 */ /* 0x000fe200078e00ff */
[----:B------:R-:W-:Y:S01]  /*a250*/  MOV R10, 0xf30efdf3 ;  /* 0xf30efdf3000a7802 */ /* 0x000fe20000000f00 */
[----:B------:R-:W-:Y:S01]  /*a260*/  IMAD.MOV.U32 R9, RZ, RZ, -0xe51a01 ;  /* 0xff1ae5ffff097424 */ /* 0x000fe200078e00ff */
[----:B------:R1:W-:Y:S01]  /*a270*/  STL.128 [R1+0xbc0], R16 ;  /* 0x000bc01001007387 */ /* 0x0003e20000100c00 */
[----:B0-----:R-:W-:Y:S02]  /*a280*/  HFMA2 R12, -RZ, RZ, -21.1875, -2.7477741241455078125e-05 ;  /* 0xcd4c81cdff0c7431 */ /* 0x001fe400000001ff */
[----:B------:R-:W-:Y:S01]  /*a290*/  IMAD.MOV.U32 R11, RZ, RZ, -0x2d92402e ;  /* 0xd26dbfd2ff0b7424 */ /* 0x000fe200078e00ff */
[----:B------:R-:W-:Y:S01]  /*a2a0*/  MOV R14, 0x13352613 ;  /* 0x13352613000e7802 */ /* 0x000fe20000000f00 */
[----:B------:R-:W-:Y:S01]  /*a2b0*/  IMAD.MOV.U32 R13, RZ, RZ, 0xc14180c ;  /* 0x0c14180cff0d7424 */ /* 0x000fe200078e00ff */
[----:B------:R0:W-:Y:S01]  /*a2c0*/  STL.128 [R1+0xbd0], R20 ;  /* 0x000bd01401007387 */ /* 0x0001e20000100c00 */
[----:B------:R-:W-:-:S03]  /*a2d0*/  IMAD.MOV.U32 R15, RZ, RZ, -0x13d03c14 ;  /* 0xec2fc3ecff0f7424 */ /* 0x000fc600078e00ff */
[----:B------:R2:W-:Y:S04]  /*a2e0*/  STL.128 [R1+0xbe0], R4 ;  /* 0x000be00401007387 */ /* 0x0005e80000100c00 */
[----:B------:R3:W-:Y:S01]  /*a2f0*/  STL.128 [R1+0xbf0], R8 ;  /* 0x000bf00801007387 */ /* 0x0007e20000100c00 */
[----:B-1----:R-:W-:-:S03]  /*a300*/  HFMA2 R16, -RZ, RZ, 504.25, -1.5927734375 ;  /* 0x5fe1be5fff107431 */ /* 0x002fc600000001ff */
[----:B------:R1:W-:Y:S01]  /*a310*/  STL.128 [R1+0xc00], R12 ;  /* 0x000c000c01007387 */ /* 0x0003e20000100c00 */
[----:B------:R-:W-:Y:S01]  /*a320*/  IMAD.MOV.U32 R17, RZ, RZ, -0x685dca69 ;  /* 0x97a23597ff117424 */ /* 0x000fe200078e00ff */
[----:B------:R-:W-:Y:S01]  /*a330*/  MOV R18, 0x44cc8844 ;  /* 0x44cc884400127802 */ /* 0x000fe20000000f00 */
[----:B------:R-:W-:Y:S02]  /*a340*/  IMAD.MOV.U32 R19, RZ, RZ, 0x17392e17 ;  /* 0x17392e17ff137424 */ /* 0x000fe400078e00ff */
[----:B0-----:R-:W-:Y:S02]  /*a350*/  HFMA2 R20, -RZ, RZ, -4.33984375, -0.0009479522705078125 ;  /* 0xc45793c4ff147431 */ /* 0x001fe400000001ff */
[----:B------:R-:W-:Y:S01]  /*a360*/  IMAD.MOV.U32 R21, RZ, RZ, -0x580daa59 ;  /* 0xa7f255a7ff157424 */ /* 0x000fe200078e00ff */
[----:B------:R-:W-:Y:S01]  /*a370*/  MOV R22, 0x7e82fc7e ;  /* 0x7e82fc7e00167802 */ /* 0x000fe20000000f00 */
[----:B------:R-:W-:Y:S02]  /*a380*/  IMAD.MOV.U32 R23, RZ, RZ, 0x3d477a3d ;  /* 0x3d477a3dff177424 */ /* 0x000fe400078e00ff */
[----:B--2---:R-:W-:-:S02]  /*a390*/  HFMA2 R4, -RZ, RZ, 1196, -8.78125 ;  /* 0x64acc864ff047431 */ /* 0x004fc400000001ff */
[----:B------:R-:W-:Y:S01]  /*a3a0*/  IMAD.MOV.U32 R5, RZ, RZ, 0x5de7ba5d ;  /* 0x5de7ba5dff057424 */ /* 0x000fe200078e00ff */
[----:B------:R-:W-:Y:S01]  /*a3b0*/  MOV R6, 0x192b3219 ;  /* 0x192b321900067802 */ /* 0x000fe20000000f00 */
[----:B------:R-:W-:Y:S02]  /*a3c0*/  IMAD.MOV.U32 R7, RZ, RZ, 0x7395e673 ;  /* 0x7395e673ff077424 */ /* 0x000fe400078e00ff */
[----:B---3--:R-:W-:Y:S02]  /*a3d0*/  HFMA2 R8, -RZ, RZ, 592, -2.1875 ;  /* 0x60a0c060ff087431 */ /* 0x008fe400000001ff */
[----:B------:R-:W-:Y:S01]  /*a3e0*/  IMAD.MOV.U32 R9, RZ, RZ, -0x7e67e67f ;  /* 0x81981981ff097424 */ /* 0x000fe200078e00ff */
[----:B------:R-:W-:Y:S01]  /*a3f0*/  MOV R10, 0x4fd19e4f ;  /* 0x4fd19e4f000a7802 */ /* 0x000fe20000000f00 */
[----:B------:R-:W-:Y:S02]  /*a400*/  IMAD.MOV.U32 R11, RZ, RZ, -0x23805c24 ;  /* 0xdc7fa3dcff0b7424 */ /* 0x000fe400078e00ff */
[----:B-1----:R-:W-:-:S02]  /*a410*/  HFMA2 R12, -RZ, RZ, 0.0124969482421875, 4.1328125 ;  /* 0x22664422ff0c7431 */ /* 0x002fc400000001ff */
[----:B------:R-:W-:Y:S01]  /*a420*/  IMAD.MOV.U32 R13, RZ, RZ, 0x2a7e542a ;  /* 0x2a7e542aff0d7424 */ /* 0x000fe200078e00ff */
[----:B------:R-:W-:Y:S01]  /*a430*/  MOV R14, 0x90ab3b90 ;  /* 0x90ab3b90000e7802 */ /* 0x000fe20000000f00 */
[----:B------:R-:W-:Y:S01]  /*a440*/  IMAD.MOV.U32 R15, RZ, RZ, -0x777cf478 ;  /* 0x88830b88ff0f7424 */ /* 0x000fe200078e00ff */
[----:B------:R0:W-:Y:S04]  /*a450*/  STL.128 [R1+0xc10], R16 ;  /* 0x000c101001007387 */ /* 0x0001e80000100c00 */
[----:B------:R1:W-:Y:S04]  /*a460*/  STL.128 [R1+0xc20], R20 ;  /* 0x000c201401007387 */ /* 0x0003e80000100c00 */
[----:B------:R2:W-:Y:S04]  /*a470*/  STL.128 [R1+0xc30], R4 ;  /* 0x000c300401007387 */ /* 0x0005e80000100c00 */
[----:B------:R3:W-:Y:S01]  /*a480*/  STL.128 [R1+0xc40], R8 ;  /* 0x000c400801007387 */ /* 0x0007e20000100c00 */
[----:B0-----:R-:W-:-:S03]  /*a490*/  HFMA2 R16, -RZ, RZ, 6.7890625, -0.000260829925537109375 ;  /* 0x46ca8c46ff107431 */ /* 0x001fc600000001ff */
[----:B------:R0:W-:Y:S01]  /*a4a0*/  STL.128 [R1+0xc50], R12 ;  /* 0x000c500c01007387 */ /* 0x0001e20000100c00 */
[----:B------:R-:W-:Y:S01]  /*a4b0*/  IMAD.MOV.U32 R17, RZ, RZ, -0x11d63812 ;  /* 0xee29c7eeff117424 */ /* 0x000fe200078e00ff */
[----:B------:R-:W-:Y:S01]  /*a4c0*/  MOV R18, 0xb8d36bb8 ;  /* 0xb8d36bb800127802 */ /* 0x000fe20000000f00 */
[----:B-1----:R-:W-:Y:S02]  /*a4d0*/  HFMA2 R20, -RZ, RZ, -414.25, -0.030731201171875 ;  /* 0xde79a7deff147431 */ /* 0x002fe400000001ff */
[----:B------:R-:W-:Y:S01]  /*a4e0*/  IMAD.MOV.U32 R19, RZ, RZ, 0x143c2814 ;  /* 0x143c2814ff137424 */ /* 0x000fe200078e00ff */
[----:B------:R-:W-:Y:S01]  /*a4f0*/  MOV R22, 0xb1d160b ;  /* 0x0b1d160b00167802 */ /* 0x000fe20000000f00 */
[----:B------:R-:W-:Y:S02]  /*a500*/  IMAD.MOV.U32 R21, RZ, RZ, 0x5ee2bc5e ;  /* 0x5ee2bc5eff157424 */ /* 0x000fe400078e00ff */
[----:B--2---:R-:W-:Y:S02]  /*a510*/  HFMA2 R4, -RZ, RZ, -541.5, -252 ;  /* 0xe03bdbe0ff047431 */ /* 0x004fe400000001ff */
[----:B------:R-:W-:Y:S01]  /*a520*/  IMAD.MOV.U32 R23, RZ, RZ, -0x24895225 ;  /* 0xdb76addbff177424 */ /* 0x000fe200078e00ff */
[----:B------:R-:W-:Y:S01]  /*a530*/  MOV R6, 0x3a4e743a ;  /* 0x3a4e743a00067802 */ /* 0x000fe20000000f00 */
[----:B------:R-:W-:-:S02]  /*a540*/  IMAD.MOV.U32 R5, RZ, RZ, 0x32566432 ;  /* 0x32566432ff057424 */ /* 0x000fc400078e00ff */
[----:B---3--:R-:W-:Y:S02]  /*a550*/  HFMA2 R8, -RZ, RZ, 11.7109375, -0.000767230987548828125 ;  /* 0x49db9249ff087431 */ /* 0x008fe400000001ff */
[----:B------:R-:W-:Y:S01]  /*a560*/  IMAD.MOV.U32 R7, RZ, RZ, 0xa1e140a ;  /* 0x0a1e140aff077424 */ /* 0x000fe200078e00ff */
[----:B------:R-:W-:Y:S01]  /*a570*/  MOV R10, 0x246c4824 ;  /* 0x246c4824000a7802 */ /* 0x000fe20000000f00 */
[----:B------:R-:W-:Y:S01]  /*a580*/  IMAD.MOV.U32 R9, RZ, RZ, 0x60a0c06 ;  /* 0x060a0c06ff097424 */ /* 0x000fe200078e00ff */
[----:B------:R1:W-:Y:S01]  /*a590*/  STL.128 [R1+0xc60], R16 ;  /* 0x000c601001007387 */ /* 0x0003e20000100c00 */
[----:B0-----:R-:W-:Y:S02]  /*a5a0*/  HFMA2 R12, -RZ, RZ, -3.181640625, -0.00757598876953125 ;  /* 0xc25d9fc2ff0c7431 */ /* 0x001fe400000001ff */
[----:B------:R-:W-:Y:S01]  /*a5b0*/  IMAD.MOV.U32 R11, RZ, RZ, 0x5ce4b85c ;  /* 0x5ce4b85cff0b7424 */ /* 0x000fe200078e00ff */
[----:B------:R-:W-:Y:S01]  /*a5c0*/  MOV R14, 0xacef43ac ;  /* 0xacef43ac000e7802 */ /* 0x000fe20000000f00 */
[----:B------:R-:W-:Y:S01]  /*a5d0*/  IMAD.MOV.U32 R13, RZ, RZ, -0x2c91422d ;  /* 0xd36ebdd3ff0d7424 */ /* 0x000fe200078e00ff */
[----:B------:R0:W-:Y:S01]  /*a5e0*/  STL.128 [R1+0xc70], R20 ;  /* 0x000c701401007387 */ /* 0x0001e20000100c00 */
[----:B------:R-:W-:-:S03]  /*a5f0*/  IMAD.MOV.U32 R15, RZ, RZ, 0x62a6c462 ;  /* 0x62a6c462ff0f7424 */ /* 0x000fc600078e00ff */
[----:B------:R2:W-:Y:S04]  /*a600*/  STL.128 [R1+0xc80], R4 ;  /* 0x000c800401007387 */ /* 0x0005e80000100c00 */
[----:B------:R3:W-:Y:S01]  /*a610*/  STL.128 [R1+0xc90], R8 ;  /* 0x000c900801007387 */ /* 0x0007e20000100c00 */
[----:B-1----:R-:W-:-:S03]  /*a620*/  HFMA2 R16, -RZ, RZ, -0.000690460205078125, 0.69580078125 ;  /* 0x91a83991ff107431 */ /* 0x002fc600000001ff */
[----:B------:R1:W-:Y:S01]  /*a630*/  STL.128 [R1+0xca0], R12 ;  /* 0x000ca00c01007387 */ /* 0x0003e20000100c00 */
[----:B------:R-:W-:Y:S01]  /*a640*/  IMAD.MOV.U32 R17, RZ, RZ, -0x6a5bce6b ;  /* 0x95a43195ff117424 */ /* 0x000fe200078e00ff */
[----:B------:R-:W-:Y:S01]  /*a650*/  MOV R18, 0xe437d3e4 ;  /* 0xe437d3e400127802 */ /* 0x000fe20000000f00 */
[----:B------:R-:W-:Y:S02]  /*a660*/  IMAD.MOV.U32 R19, RZ, RZ, 0x798bf279 ;  /* 0x798bf279ff137424 */ /* 0x000fe400078e00ff */
[----:B0-----:R-:W-:Y:S02]  /*a670*/  HFMA2 R20, -RZ, RZ, -1842, -94.4375 ;  /* 0xe732d5e7ff147431 */ /* 0x001fe400000001ff */
[----:B------:R-:W-:Y:S01]  /*a680*/  IMAD.MOV.U32 R21, RZ, RZ, -0x37bc7438 ;  /* 0xc8438bc8ff157424 */ /* 0x000fe200078e00ff */
[----:B------:R-:W-:Y:S01]  /*a690*/  MOV R22, 0x37596e37 ;  /* 0x37596e3700167802 */ /* 0x000fe20000000f00 */
[----:B------:R-:W-:Y:S02]  /*a6a0*/  IMAD.MOV.U32 R23, RZ, RZ, 0x6db7da6d ;  /* 0x6db7da6dff177424 */ /* 0x000fe400078e00ff */
[----:B--2---:R-:W-:-:S02]  /*a6b0*/  HFMA2 R4, -RZ, RZ, -0.00033855438232421875, 2.3663043975830078125e-05 ;  /* 0x8d8c018dff047431 */ /* 0x004fc400000001ff */
[----:B------:R-:W-:Y:S01]  /*a6c0*/  IMAD.MOV.U32 R5, RZ, RZ, -0x2a9b4e2b ;  /* 0xd564b1d5ff057424 */ /* 0x000fe200078e00ff */
[----:B------:R-:W-:Y:S01]  /*a6d0*/  MOV R6, 0x4ed29c4e ;  /* 0x4ed29c4e00067802 */ /* 0x000fe20000000f00 */
[----:B------:R-:W-:Y:S02]  /*a6e0*/  IMAD.MOV.U32 R7, RZ, RZ, -0x561fb657 ;  /* 0xa9e049a9ff077424 */ /* 0x000fe400078e00ff */
[----:B---3--:R-:W-:Y:S02]  /*a6f0*/  HFMA2 R8, -RZ, RZ, 4816, -141.5 ;  /* 0x6cb4d86cff087431 */ /* 0x008fe400000001ff */
[----:B------:R-:W-:Y:S01]  /*a700*/  IMAD.MOV.U32 R9, RZ, RZ, 0x56faac56 ;  /* 0x56faac56ff097424 */ /* 0x000fe200078e00ff */
[----:B------:R-:W-:Y:S01]  /*a710*/  MOV R10, 0xf407f3f4 ;  /* 0xf407f3f4000a7802 */ /* 0x000fe20000000f00 */
[----:B------:R-:W-:Y:S02]  /*a720*/  IMAD.MOV.U32 R11, RZ, RZ, -0x15da3016 ;  /* 0xea25cfeaff0b7424 */ /* 0x000fe400078e00ff */
[----:B-1----:R-:W-:-:S02]  /*a730*/  HFMA2 R12, -RZ, RZ, 1455, -12.7890625 ;  /* 0x65afca65ff0c7431 */ /* 0x002fc400000001ff */
[----:B------:R-:W-:Y:S01]  /*a740*/  IMAD.MOV.U32 R13, RZ, RZ, 0x7a8ef47a ;  /* 0x7a8ef47aff0d7424 */ /* 0x000fe200078e00ff */
[----:B------:R-:W-:Y:S01]  /*a750*/  MOV R14, 0xaee947ae ;  /* 0xaee947ae000e7802 */ /* 0x000fe20000000f00 */
[----:B------:R-:W-:Y:S01]  /*a760*/  IMAD.MOV.U32 R15, RZ, RZ, 0x8181008 ;  /* 0x08181008ff0f7424 */ /* 0x000fe200078e00ff */
[----:B------:R0:W-:Y:S04]  /*a770*/  STL.128 [R1+0xcb0], R16 ;  /* 0x000cb01001007387 */ /* 0x0001e80000100c00 */
[----:B------:R1:W-:Y:S04]  /*a780*/  STL.128 [R1+0xcc0], R20 ;  /* 0x000cc01401007387 */ /* 0x0003e80000100c00 */
[----:B------:R2:W-:Y:S04]  /*a790*/  STL.128 [R1+0xcd0], R4 ;  /* 0x000cd00401007387 */ /* 0x0005e80000100c00 */
[----:B------:R3:W-:Y:S01]  /*a7a0*/  STL.128 [R1+0xce0], R8 ;  /* 0x000ce00801007387 */ /* 0x0007e20000100c00 */
[----:B0-----:R-:W-:-:S03]  /*a7b0*/  HFMA2 R16, -RZ, RZ, -0.85400390625, 7912 ;  /* 0xbad56fbaff107431 */ /* 0x001fc600000001ff */
[----:B------:R0:W-:Y:S01]  /*a7c0*/  STL.128 [R1+0xcf0], R12 ;  /* 0x000cf00c01007387 */ /* 0x0001e20000100c00 */
[----:B------:R-:W-:Y:S01]  /*a7d0*/  IMAD.MOV.U32 R17, RZ, RZ, 0x7888f078 ;  /* 0x7888f078ff117424 */ /* 0x000fe200078e00ff */
[----:B------:R-:W-:Y:S01]  /*a7e0*/  MOV R18, 0x256f4a25 ;  /* 0x256f4a2500127802 */ /* 0x000fe20000000f00 */
[----:B-1----:R-:W-:Y:S02]  /*a7f0*/  HFMA2 R20, -RZ, RZ, 0.0040435791015625, 0.513671875 ;  /* 0x1c24381cff147431 */ /* 0x002fe400000001ff */
[----:B------:R-:W-:Y:S01]  /*a800*/  IMAD.MOV.U32 R19, RZ, RZ, 0x2e725c2e ;  /* 0x2e725c2eff137424 */ /* 0x000fe200078e00ff */
[----:B------:R-:W-:Y:S01]  /*a810*/  MOV R22, 0xb4c773b4 ;  /* 0xb4c773b400167802 */ /* 0x000fe20000000f00 */
[----:B------:R-:W-:Y:S02]  /*a820*/  IMAD.MOV.U32 R21, RZ, RZ, -0x590ea85a ;  /* 0xa6f157a6ff157424 */ /* 0x000fe400078e00ff */
[----:B--2---:R-:W-:Y:S02]  /*a830*/  HFMA2 R4, -RZ, RZ, -2118, -15.8125 ;  /* 0xe823cbe8ff047431 */ /* 0x004fe400000001ff */
[----:B------:R-:W-:Y:S01]  /*a840*/  IMAD.MOV.U32 R23, RZ, RZ, -0x39ae683a ;  /* 0xc65197c6ff177424 */ /* 0x000fe200078e00ff */
[----:B------:R-:W-:Y:S01]  /*a850*/  MOV R6, 0x749ce874 ;  /* 0x749ce87400067802 */ /* 0x000fe20000000f00 */
[----:B------:R-:W-:-:S02]  /*a860*/  IMAD.MOV.U32 R5, RZ, RZ, -0x22835e23 ;  /* 0xdd7ca1ddff057424 */ /* 0x000fc400078e00ff */
[----:B---3--:R-:W-:Y:S02]  /*a870*/  HFMA2 R8, -RZ, RZ, 15.7265625, -0.00153636932373046875 ;  /* 0x4bdd964bff087431 */ /* 0x008fe400000001ff */
[----:B------:R-:W-:Y:S01]  /*a880*/  IMAD.MOV.U32 R7, RZ, RZ, 0x1f213e1f ;  /* 0x1f213e1fff077424 */ /* 0x000fe200078e00ff */
[----:B------:R-:W-:Y:S01]  /*a890*/  MOV R10, 0x8b860d8b ;  /* 0x8b860d8b000a7802 */ /* 0x000fe20000000f00 */
[----:B------:R-:W-:Y:S01]  /*a8a0*/  IMAD.MOV.U32 R9, RZ, RZ, -0x42239e43 ;  /* 0xbddc61bdff097424 */ /* 0x000fe200078e00ff */
[----:B------:R1:W-:Y:S01]  /*a8b0*/  STL.128 [R1+0xd00], R16 ;  /* 0x000d001001007387 */ /* 0x0003e20000100c00 */
[----:B0-----:R-:W-:Y:S02]  /*a8c0*/  HFMA2 R12, -RZ, RZ, 9344, -568 ;  /* 0x7090e070ff0c7431 */ /* 0x001fe400000001ff */
[----:B------:R-:W-:Y:S01]  /*a8d0*/  IMAD.MOV.U32 R11, RZ, RZ, -0x757af076 ;  /* 0x8a850f8aff0b7424 */ /* 0x000fe200078e00ff */
[----:B------:R-:W-:Y:S01]  /*a8e0*/  MOV R14, 0xb5c471b5 ;  /* 0xb5c471b5000e7802 */ /* 0x000fe20000000f00 */
[----:B------:R-:W-:Y:S01]  /*a8f0*/  IMAD.MOV.U32 R13, RZ, RZ, 0x3e427c3e ;  /* 0x3e427c3eff0d7424 */ /* 0x000fe200078e00ff */
[----:B------:R0:W-:Y:S01]  /*a900*/  STL.128 [R1+0xd10], R20 ;  /* 0x000d101401007387 */ /* 0x0001e20000100c00 */
[----:B------:R-:W-:-:S03]  /*a910*/  IMAD.MOV.U32 R15, RZ, RZ, 0x66aacc66 ;  /* 0x66aacc66ff0f7424 */ /* 0x000fc600078e00ff */
[----:B------:R2:W-:Y:S04]  /*a920*/  STL.128 [R1+0xd20], R4 ;  /* 0x000d200401007387 */ /* 0x0005e80000100c00 */
[----:B------:R3:W-:Y:S01]  /*a930*/  STL.128 [R1+0xd30], R8 ;  /* 0x000d300801007387 */ /* 0x0007e20000100c00 */
[----:B-1----:R-:W-:-:S03]  /*a940*/  HFMA2 R16, -RZ, RZ, 9.6875, -0.000522613525390625 ;  /* 0x48d89048ff107431 */ /* 0x002fc600000001ff */
[----:B------:R1:W-:Y:S01]  /*a950*/  STL.128 [R1+0xd40], R12 ;  /* 0x000d400c01007387 */ /* 0x0003e20000100c00 */
[----:B------:R-:W-:Y:S01]  /*a960*/  IMAD.MOV.U32 R17, RZ, RZ, 0x3050603 ;  /* 0x03050603ff117424 */ /* 0x000fe200078e00ff */
[----:B------:R-:W-:Y:S01]  /*a970*/  MOV R18, 0xf601f7f6 ;  /* 0xf601f7f600127802 */ /* 0x000fe20000000f00 */
[----:B------:R-:W-:Y:S02]  /*a980*/  IMAD.MOV.U32 R19, RZ, RZ, 0xe121c0e ;  /* 0x0e121c0eff137424 */ /* 0x000fe400078e00ff */
[----:B0-----:R-:W-:Y:S02]  /*a990*/  HFMA2 R20, -RZ, RZ, 721.5, -3.189453125 ;  /* 0x61a3c261ff147431 */ /* 0x001fe400000001ff */
[----:B------:R-:W-:Y:S01]  /*a9a0*/  IMAD.MOV.U32 R21, RZ, RZ, 0x355f6a35 ;  /* 0x355f6a35ff157424 */ /* 0x000fe200078e00ff */
[----:B------:R-:W-:Y:S01]  /*a9b0*/  MOV R22, 0x57f9ae57 ;  /* 0x57f9ae5700167802 */ /* 0x000fe20000000f00 */
[----:B------:R-:W-:Y:S02]  /*a9c0*/  IMAD.MOV.U32 R23, RZ, RZ, -0x462f9647 ;  /* 0xb9d069b9ff177424 */ /* 0x000fe400078e00ff */
[----:B--2---:R-:W-:-:S02]  /*a9d0*/  HFMA2 R4, -RZ, RZ, -0.00010019540786743164062, 0.0018367767333984375 ;  /* 0x86911786ff047431 */ /* 0x004fc400000001ff */
[----:B------:R-:W-:Y:S01]  /*a9e0*/  IMAD.MOV.U32 R5, RZ, RZ, -0x3ea7663f ;  /* 0xc15899c1ff057424 */ /* 0x000fe200078e00ff */
[----:B------:R-:W-:Y:S01]  /*a9f0*/  MOV R6, 0x1d273a1d ;  /* 0x1d273a1d00067802 */ /* 0x000fe20000000f00 */
[----:B------:R-:W-:Y:S02]  /*aa00*/  IMAD.MOV.U32 R7, RZ, RZ, -0x6146d862 ;  /* 0x9eb9279eff077424 */ /* 0x000fe400078e00ff */
[----:B---3--:R-:W-:Y:S02]  /*aa10*/  HFMA2 R8, -RZ, RZ, -668, -188.125 ;  /* 0xe138d9e1ff087431 */ /* 0x008fe400000001ff */
[----:B------:R-:W-:Y:S01]  /*aa20*/  IMAD.MOV.U32 R9, RZ, RZ, -0x7ec1408 ;  /* 0xf813ebf8ff097424 */ /* 0x000fe200078e00ff */
[----:B------:R-:W-:Y:S01]  /*aa30*/  MOV R10, 0x98b32b98 ;  /* 0x98b32b98000a7802 */ /* 0x000fe20000000f00 */
[----:B------:R-:W-:Y:S02]  /*aa40*/  IMAD.MOV.U32 R11, RZ, RZ, 0x11332211 ;  /* 0x11332211ff0b7424 */ /* 0x000fe400078e00ff */
[----:B-1----:R-:W-:-:S02]  /*aa50*/  HFMA2 R12, -RZ, RZ, 2934, -51.28125 ;  /* 0x69bbd269ff0c7431 */ /* 0x002fc400000001ff */
[----:B------:R-:W-:Y:S01]  /*aa60*/  IMAD.MOV.U32 R13, RZ, RZ, -0x268f5627 ;  /* 0xd970a9d9ff0d7424 */ /* 0x000fe200078e00ff */
[----:B------:R-:W-:Y:S01]  /*aa70*/  MOV R14, 0x8e89078e ;  /* 0x8e89078e000e7802 */ /* 0x000fe20000000f00 */
[----:B------:R-:W-:Y:S01]  /*aa80*/  IMAD.MOV.U32 R15, RZ, RZ, -0x6b58cc6c ;  /* 0x94a73394ff0f7424 */ /* 0x000fe200078e00ff */
[----:B------:R0:W-:Y:S04]  /*aa90*/  STL.128 [R1+0xd50], R16 ;  /* 0x000d501001007387 */ /* 0x0001e80000100c00 */
[----:B------:R1:W-:Y:S04]  /*aaa0*/  STL.128 [R1+0xd60], R20 ;  /* 0x000d601401007387 */ /* 0x0003e80000100c00 */
[----:B------:R2:W-:Y:S04]  /*aab0*/  STL.128 [R1+0xd70], R4 ;  /* 0x000d700401007387 */ /* 0x0005e80000100c00 */
[----:B------:R3:W-:Y:S04]  /*aac0*/  STL.128 [R1+0xd80], R8 ;  /* 0x000d800801007387 */ /* 0x0007e80000100c00 */
[----:B------:R4:W-:Y:S01]  /*aad0*/  STL.128 [R1+0xd90], R12 ;  /* 0x000d900c01007387 */ /* 0x0009e20000100c00 */
[----:B0-----:R-:W-:-:S02]  /*aae0*/  HFMA2 R16, -RZ, RZ, -0.003765106201171875, 0.08758544921875 ;  /* 0x9bb62d9bff107431 */ /* 0x001fc400000001ff */
[----:B------:R-:W-:Y:S01]  /*aaf0*/  IMAD.MOV.U32 R17, RZ, RZ, 0x1e223c1e ;  /* 0x1e223c1eff117424 */ /* 0x000fe200078e00ff */
[----:B------:R-:W-:Y:S01]  /*ab00*/  MOV R18, 0x87921587 ;  /* 0x8792158700127802 */ /* 0x000fe20000000f00 */
[----:B-1----:R-:W-:Y:S02]  /*ab10*/  HFMA2 R20, -RZ, RZ, -25.140625, -0.00011909008026123046875 ;  /* 0xce4987ceff147431 */ /* 0x002fe400000001ff */
[----:B------:R-:W-:Y:S01]  /*ab20*/  IMAD.MOV.U32 R19, RZ, RZ, -0x16df3617 ;  /* 0xe920c9e9ff137424 */ /* 0x000fe200078e00ff */
[----:B------:R-:W-:Y:S01]  /*ab30*/  MOV R22, 0x28785028 ;  /* 0x2878502800167802 */ /* 0x000fe20000000f00 */
[----:B------:R-:W-:Y:S02]  /*ab40*/  IMAD.MOV.U32 R21, RZ, RZ, 0x55ffaa55 ;  /* 0x55ffaa55ff157424 */ /* 0x000fe400078e00ff */
[----:B--2---:R-:W-:Y:S02]  /*ab50*/  HFMA2 R4, -RZ, RZ, -0.0002782344818115234375, 5.41210174560546875e-05 ;  /* 0x8c8f038cff047431 */ /* 0x004fe400000001ff */
[----:B------:R-:W-:Y:S01]  /*ab60*/  IMAD.MOV.U32 R23, RZ, RZ, -0x20855a21 ;  /* 0xdf7aa5dfff177424 */ /* 0x000fe200078e00ff */
[----:B------:R-:W-:Y:S01]  /*ab70*/  MOV R6, 0x89800989 ;  /* 0x8980098900067802 */ /* 0x000fe20000000f00 */
[----:B------:R-:W-:-:S02]  /*ab80*/  IMAD.MOV.U32 R5, RZ, RZ, -0x5e07a65f ;  /* 0xa1f859a1ff057424 */ /* 0x000fc400078e00ff */
[----:B---3--:R-:W-:Y:S02]  /*ab90*/  HFMA2 R8, -RZ, RZ, -1.962890625, 1471 ;  /* 0xbfda65bfff087431 */ /* 0x008fe400000001ff */
[----:B------:R-:W-:Y:S01]  /*aba0*/  IMAD.MOV.U32 R9, RZ, RZ, -0x19ce281a ;  /* 0xe631d7e6ff097424 */ /* 0x000fe200078e00ff */
[----:B------:R-:W-:Y:S01]  /*abb0*/  MOV R10, 0x42c68442 ;  /* 0x42c68442000a7802 */ /* 0x000fe20000000f00 */
[----:B------:R-:W-:Y:S02]  /*abc0*/  IMAD.MOV.U32 R11, RZ, RZ, 0x68b8d068 ;  /* 0x68b8d068ff0b7424 */ /* 0x000fe400078e00ff */
[----:B----4-:R-:W-:Y:S02]  /*abd0*/  HFMA2 R12, -RZ, RZ, 2.880859375, -3.4391880035400390625e-05 ;  /* 0x41c38241ff0c7431 */ /* 0x010fe400000001ff */
[----:B------:R-:W-:Y:S01]  /*abe0*/  IMAD.MOV.U32 R13, RZ, RZ, -0x664fd667 ;  /* 0x99b02999ff0d7424 */ /* 0x000fe200078e00ff */
[----:B------:R-:W-:Y:S01]  /*abf0*/  MOV R14, 0x2d775a2d ;  /* 0x2d775a2d000e7802 */ /* 0x000fe20000000f00 */
[----:B------:R-:W-:Y:S01]  /*ac00*/  IMAD.MOV.U32 R15, RZ, RZ, 0xf111e0f ;  /* 0x0f111e0fff0f7424 */ /* 0x000fe200078e00ff */
[----:B------:R0:W-:Y:S01]  /*ac10*/  STL.128 [R1+0xda0], R16 ;  /* 0x000da01001007387 */ /* 0x0001e20000100c00 */
[----:B------:R-:W-:-:S03]  /*ac20*/  IMAD.MOV.U32 R7, RZ, RZ, 0xd171a0d ;  /* 0x0d171a0dff077424 */ /* 0x000fc600078e00ff */
[----:B------:R1:W-:Y:S04]  /*ac30*/  STL.128 [R1+0xdb0], R20 ;  /* 0x000db01401007387 */ /* 0x0003e80000100c00 */
[----:B------:R2:W-:Y:S04]  /*ac40*/  STL.128 [R1+0xdd0], R8 ;  /* 0x000dd00801007387 */ /* 0x0005e80000100c00 */
[----:B------:R3:W-:Y:S01]  /*ac50*/  STL.128 [R1+0xde0], R12 ;  /* 0x000de00c01007387 */ /* 0x0007e20000100c00 */
[----:B0-----:R-:W-:-:S03]  /*ac60*/  HFMA2 R16, -RZ, RZ, -0.1497802734375, 62976 ;  /* 0xb0cb7bb0ff107431 */ /* 0x001fc600000001ff */
[----:B------:R0:W-:Y:S01]  /*ac70*/  STL.128 [R1+0xdc0], R4 ;  /* 0x000dc00401007387 */ /* 0x0001e20000100c00 */
[----:B------:R-:W-:Y:S01]  /*ac80*/  IMAD.MOV.U32 R17, RZ, RZ, 0x54fca854 ;  /* 0x54fca854ff117424 */ /* 0x000fe200078e00ff */
[----:B------:R-:W-:Y:S01]  /*ac90*/  MOV R18, 0xbbd66dbb ;  /* 0xbbd66dbb00127802 */ /* 0x000fe20000000f00 */
[----:B-1----:R-:W-:Y:S02]  /*aca0*/  HFMA2 R20, -RZ, RZ, 945.5, -0.022552490234375 ;  /* 0x6363a5c6ff147431 */ /* 0x002fe400000001ff */
[----:B------:R-:W-:Y:S01]  /*acb0*/  IMAD.MOV.U32 R19, RZ, RZ, 0x163a2c16 ;  /* 0x163a2c16ff137424 */ /* 0x000fe200078e00ff */
[----:B------:R-:W-:Y:S01]  /*acc0*/  MOV R22, 0x777799ee ;  /* 0x777799ee00167802 */ /* 0x000fe20000000f00 */
[----:B------:R-:W-:Y:S02]  /*acd0*/  IMAD.MOV.U32 R21, RZ, RZ, 0x7c7c84f8 ;  /* 0x7c7c84f8ff157424 */ /* 0x000fe400078e00ff */
[----:B--2---:R-:W-:Y:S02]  /*ace0*/  HFMA2 R8, -RZ, RZ, 0.130859375, 35 ;  /* 0x30305060ff087431 */ /* 0x004fe400000001ff */
[----:B------:R-:W-:Y:S01]  /*acf0*/  IMAD.MOV.U32 R23, RZ, RZ, 0x7b7b8df6 ;  /* 0x7b7b8df6ff177424 */ /* 0x000fe200078e00ff */
[----:B------:R-:W-:Y:S01]  /*ad00*/  MOV R10, 0x6767a9ce ;  /* 0x6767a9ce000a7802 */ /* 0x000fe20000000f00 */
[----:B------:R-:W-:-:S02]  /*ad10*/  IMAD.MOV.U32 R9, RZ, RZ, 0x1010302 ;  /* 0x01010302ff097424 */ /* 0x000fc400078e00ff */
[----:B---3--:R-:W-:Y:S02]  /*ad20*/  HFMA2 R14, -RZ, RZ, -0.059906005859375, -1613 ;  /* 0xababe64dff0e7431 */ /* 0x008fe400000001ff */
[----:B------:R-:W-:Y:S01]  /*ad30*/  IMAD.MOV.U32 R11, RZ, RZ, 0x2b2b7d56 ;  /* 0x2b2b7d56ff0b7424 */ /* 0x000fe200078e00ff */
[----:B------:R-:W-:Y:S01]  /*ad40*/  MOV R12, 0xfefe19e7 ;  /* 0xfefe19e7000c7802 */ /* 0x000fe20000000f00 */
[----:B------:R-:W-:Y:S01]  /*ad50*/  IMAD.MOV.U32 R13, RZ, RZ, -0x28289d4b ;  /* 0xd7d762b5ff0d7424 */ /* 0x000fe200078e00ff */
[----:B------:R1:W-:Y:S01]  /*ad60*/  STL.128 [R1+0xdf0], R16 ;  /* 0x000df01001007387 */ /* 0x0003e20000100c00 */
[----:B0-----:R-:W-:Y:S02]  /*ad70*/  HFMA2 R4, -RZ, RZ, -14224, 0.0003659725189208984375 ;  /* 0xf2f20dffff047431 */ /* 0x001fe400000001ff */
[----:B------:R-:W-:Y:S01]  /*ad80*/  IMAD.MOV.U32 R15, RZ, RZ, 0x76769aec ;  /* 0x76769aecff0f7424 */ /* 0x000fe200078e00ff */
[----:B------:R-:W-:Y:S01]  /*ad90*/  MOV R6, 0x6f6fb1de ;  /* 0x6f6fb1de00067802 */ /* 0x000fe20000000f00 */
[----:B------:R-:W-:Y:S01]  /*ada0*/  IMAD.MOV.U32 R5, RZ, RZ, 0x6b6bbdd6 ;  /* 0x6b6bbdd6ff057424 */ /* 0x000fe200078e00ff */
[----:B------:R0:W-:Y:S01]  /*adb0*/  STL.128 [R1+0xe00], R20 ;  /* 0x000e001401007387 */ /* 0x0001e20000100c00 */
[----:B------:R-:W-:-:S03]  /*adc0*/  IMAD.MOV.U32 R7, RZ, RZ, -0x3a3aab6f ;  /* 0xc5c55491ff077424 */ /* 0x000fc600078e00ff */
[----:B------:R2:W-:Y:S04]  /*add0*/  STL.128 [R1+0xe20], R8 ;  /* 0x000e200801007387 */ /* 0x0005e80000100c00 */
[----:B------:R3:W-:Y:S01]  /*ade0*/  STL.128 [R1+0xe30], R12 ;  /* 0x000e300c01007387 */ /* 0x0007e20000100c00 */
[----:B-1----:R-:W-:-:S03]  /*adf0*/  HFMA2 R18, -RZ, RZ, -11.5703125, 2.267578125 ;  /* 0xc9c94089ff127431 */ /* 0x002fc600000001ff */
[----:B------:R1:W-:Y:S01]  /*ae00*/  STL.128 [R1+0xe10], R4 ;  /* 0x000e100401007387 */ /* 0x0003e20000100c00 */
[----:B------:R-:W-:Y:S01]  /*ae10*/  MOV R16, 0xcaca458f ;  /* 0xcaca458f00107802 */ /* 0x000fe20000000f00 */
[----:B------:R-:W-:Y:S02]  /*ae20*/  IMAD.MOV.U32 R17, RZ, RZ, -0x7d7d62e1 ;  /* 0x82829d1fff117424 */ /* 0x000fe400078e00ff */
[----:B0-----:R-:W-:Y:S02]  /*ae30*/  HFMA2 R22, -RZ, RZ, 7.27734375, -11.109375 ;  /* 0x4747c98eff167431 */ /* 0x001fe400000001ff */
[----:B------:R-:W-:Y:S01]  /*ae40*/  IMAD.MOV.U32 R19, RZ, RZ, 0x7d7d87fa ;  /* 0x7d7d87faff137424 */ /* 0x000fe200078e00ff */
[----:B------:R-:W-:Y:S01]  /*ae50*/  MOV R20, 0xfafa15ef ;  /* 0xfafa15ef00147802 */ /* 0x000fe20000000f00 */
[----:B------:R-:W-:Y:S02]  /*ae60*/  IMAD.MOV.U32 R21, RZ, RZ, 0x5959ebb2 ;  /* 0x5959ebb2ff157424 */ /* 0x000fe400078e00ff */
[----:B--2---:R-:W-:-:S02]  /*ae70*/  HFMA2 R8, -RZ, RZ, -0.0045013427734375, -1.7841796875 ;  /* 0x9c9cbf23ff087431 */ /* 0x004fc400000001ff */
[----:B------:R-:W-:Y:S01]  /*ae80*/  IMAD.MOV.U32 R23, RZ, RZ, -0xf0ff405 ;  /* 0xf0f00bfbff177424 */ /* 0x000fe200078e00ff */
[----:B------:R-:W-:Y:S01]  /*ae90*/  MOV R10, 0x727296e4 ;  /* 0x727296e4000a7802 */ /* 0x000fe20000000f00 */
[----:B------:R-:W-:Y:S02]  /*aea0*/  IMAD.MOV.U32 R9, RZ, RZ, -0x5b5b08ad ;  /* 0xa4a4f753ff097424 */ /* 0x000fe400078e00ff */
[----:B---3--:R-:W-:Y:S02]  /*aeb0*/  HFMA2 R12, -RZ, RZ, -0.482177734375, -3.228515625 ;  /* 0xb7b7c275ff0c7431 */ /* 0x008fe400000001ff */
[----:B------:R-:W-:Y:S01]  /*aec0*/  IMAD.MOV.U32 R11, RZ, RZ, -0x3f3fa465 ;  /* 0xc0c05b9bff0b7424 */ /* 0x000fe200078e00ff */
[----:B------:R-:W-:Y:S01]  /*aed0*/  MOV R14, 0x9393ae3d ;  /* 0x9393ae3d000e7802 */ /* 0x000fe20000000f00 */
[----:B------:R-:W-:Y:S01]  /*aee0*/  IMAD.MOV.U32 R13, RZ, RZ, -0x202e31f ;  /* 0xfdfd1ce1ff0d7424 */ /* 0x000fe200078e00ff */
[----:B-1----:R-:W-:Y:S01]  /*aef0*/  MOV R4, 0xadadec41 ;  /* 0xadadec4100047802 */ /* 0x002fe20000000f00 */
[----:B------:R-:W-:Y:S01]  /*af00*/  IMAD.MOV.U32 R5, RZ, RZ, -0x2b2b984d ;  /* 0xd4d467b3ff057424 */ /* 0x000fe200078e00ff */
[----:B------:R-:W-:Y:S01]  /*af10*/  MOV R6, 0xa2a2fd5f ;  /* 0xa2a2fd5f00067802 */ /* 0x000fe20000000f00 */
[----:B------:R-:W-:Y:S01]  /*af20*/  IMAD.MOV.U32 R7, RZ, RZ, -0x505015bb ;  /* 0xafafea45ff077424 */ /* 0x000fe200078e00ff */
[----:B------:R0:W-:Y:S01]  /*af30*/  STL.128 [R1+0xe40], R16 ;  /* 0x000e401001007387 */ /* 0x0001e20000100c00 */
[----:B------:R-:W-:-:S03]  /*af40*/  IMAD.MOV.U32 R15, RZ, RZ, 0x26266a4c ;  /* 0x26266a4cff0f7424 */ /* 0x000fc600078e00ff */
[----:B------:R1:W-:Y:S04]  /*af50*/  STL.128 [R1+0xe50], R20 ;  /* 0x000e501401007387 */ /* 0x0003e80000100c00 */
[----:B------:R2:W-:Y:S04]  /*af60*/  STL.128 [R1+0xe60], R4 ;  /* 0x000e600401007387 */ /* 0x0005e80000100c00 */
[----:B------:R3:W-:Y:S04]  /*af70*/  STL.128 [R1+0xe70], R8 ;  /* 0x000e700801007387 */ /* 0x0007e80000100c00 */
[----:B------:R4:W-:Y:S01]  /*af80*/  STL.128 [R1+0xe80], R12 ;  /* 0x000e800c01007387 */ /* 0x0009e20000100c00 */
[----:B0-----:R-:W-:-:S02]  /*af90*/  HFMA2 R16, -RZ, RZ, 0.38818359375, 205.5 ;  /* 0x36365a6cff107431 */ /* 0x001fc400000001ff */
[----:B------:R-:W-:Y:S01]  /*afa0*/  IMAD.MOV.U32 R17, RZ, RZ, 0x3f3f417e ;  /* 0x3f3f417eff117424 */ /* 0x000fe200078e00ff */
[----:B------:R-:W-:Y:S01]  /*afb0*/  MOV R18, 0xf7f702f5 ;  /* 0xf7f702f500127802 */ /* 0x000fe20000000f00 */
[----:B-1----:R-:W-:Y:S02]  /*afc0*/  HFMA2 R20, -RZ, RZ, 0.2626953125, 282 ;  /* 0x34345c68ff147431 */ /* 0x002fe400000001ff */
[----:B------:R-:W-:Y:S01]  /*afd0*/  IMAD.MOV.U32 R19, RZ, RZ, -0x3333b07d ;  /* 0xcccc4f83ff137424 */ /* 0x000fe200078e00ff */
[----:B------:R-:W-:Y:S01]  /*afe0*/  MOV R22, 0xe5e534d1 ;  /* 0xe5e534d100167802 */ /* 0x000fe20000000f00 */
[----:B------:R-:W-:Y:S02]  /*aff0*/  IMAD.MOV.U32 R21, RZ, RZ, -0x5a5a0baf ;  /* 0xa5a5f451ff157424 */ /* 0x000fe400078e00ff */
[----:B--2---:R-:W-:Y:S02]  /*b000*/  HFMA2 R4, -RZ, RZ, 11144, -0.00096225738525390625 ;  /* 0x717193e2ff047431 */ /* 0x004fe400000001ff */
[----:B------:R-:W-:Y:S01]  /*b010*/  IMAD.MOV.U32 R23, RZ, RZ, -0xe0ef707 ;  /* 0xf1f108f9ff177424 */ /* 0x000fe200078e00ff */
[----:B------:R-:W-:Y:S01]  /*b020*/  MOV R6, 0x31315362 ;  /* 0x3131536200067802 */ /* 0x000fe20000000f00 */
[----:B------:R-:W-:-:S02]  /*b030*/  IMAD.MOV.U32 R5, RZ, RZ, -0x27278c55 ;  /* 0xd8d873abff057424 */ /* 0x000fc400078e00ff */
[----:B---3--:R-:W-:Y:S02]  /*b040*/  HFMA2 R8, -RZ, RZ, 6.12735748291015625e-05, 0.0002460479736328125 ;  /* 0x04040c08ff087431 */ /* 0x008fe400000001ff */
[----:B------:R-:W-:Y:S01]  /*b050*/  IMAD.MOV.U32 R7, RZ, RZ, 0x15153f2a ;  /* 0x15153f2aff077424 */ /* 0x000fe200078e00ff */
[----:B------:R-:W-:Y:S01]  /*b060*/  MOV R10, 0x23236546 ;  /* 0x23236546000a7802 */ /* 0x000fe20000000f00 */
[----:B------:R-:W-:Y:S02]  /*b070*/  IMAD.MOV.U32 R9, RZ, RZ, -0x3838ad6b ;  /* 0xc7c75295ff097424 */ /* 0x000fe400078e00ff */
[----:B----4-:R-:W-:Y:S02]  /*b080*/  HFMA2 R12, -RZ, RZ, 0.0019989013671875, 0.03271484375 ;  /* 0x18182830ff0c7431 */ /* 0x010fe400000001ff */
[----:B------:R-:W-:Y:S01]  /*b090*/  IMAD.MOV.U32 R11, RZ, RZ, -0x3c3ca163 ;  /* 0xc3c35e9dff0b7424 */ /* 0x000fe200078e00ff */
[----:B------:R-:W-:Y:S01]  /*b0a0*/  MOV R14, 0x5050f0a ;  /* 0x05050f0a000e7802 */ /* 0x000fe20000000f00 */
[----:B------:R-:W-:Y:S01]  /*b0b0*/  IMAD.MOV.U32 R13, RZ, RZ, -0x69695ec9 ;  /* 0x9696a137ff0d7424 */ /* 0x000fe200078e00ff */
[----:B------:R0:W-:Y:S01]  /*b0c0*/  STL.128 [R1+0xe90], R16 ;  /* 0x000e901001007387 */ /* 0x0001e20000100c00 */
[----:B------:R-:W-:-:S03]  /*b0d0*/  IMAD.MOV.U32 R15, RZ, RZ, -0x65654ad1 ;  /* 0x9a9ab52fff0f7424 */ /* 0x000fc600078e00ff */
[----:B------:R1:W-:Y:S04]  /*b0e0*/  STL.128 [R1+0xea0], R20 ;  /* 0x000ea01401007387 */ /* 0x0003e80000100c00 */
[----:B------:R2:W-:Y:S04]  /*b0f0*/  STL.128 [R1+0xeb0], R4 ;  /* 0x000eb00401007387 */ /* 0x0005e80000100c00 */
[----:B------:R3:W-:Y:S04]  /*b100*/  STL.128 [R1+0xec0], R8 ;  /* 0x000ec00801007387 */ /* 0x0007e80000100c00 */
[----:B------:R4:W-:Y:S01]  /*b110*/  STL.128 [R1+0xed0], R12 ;  /* 0x000ed00c01007387 */ /* 0x0009e20000100c00 */
[----:B0-----:R-:W-:-:S02]  /*b120*/  HFMA2 R16, -RZ, RZ, 0.00010722875595092773438, 0.0001542568206787109375 ;  /* 0x0707090eff107431 */ /* 0x001fc400000001ff */
[----:B------:R-:W-:Y:S01]  /*b130*/  IMAD.MOV.U32 R17, RZ, RZ, 0x12123624 ;  /* 0x12123624ff117424 */ /* 0x000fe200078e00ff */
[----:B------:R-:W-:Y:S01]  /*b140*/  MOV R18, 0x80809b1b ;  /* 0x80809b1b00127802 */ /* 0x000fe20000000f00 */
[----:B-1----:R-:W-:Y:S02]  /*b150*/  HFMA2 R20, -RZ, RZ, -4054, 0.0265655517578125 ;  /* 0xebeb26cdff147431 */ /* 0x002fe400000001ff */
[----:B------:R-:W-:Y:S01]  /*b160*/  IMAD.MOV.U32 R19, RZ, RZ, -0x1d1dc221 ;  /* 0xe2e23ddfff137424 */ /* 0x000fe200078e00ff */
[----:B------:R-:W-:Y:S01]  /*b170*/  MOV R22, 0xb2b2cd7f ;  /* 0xb2b2cd7f00167802 */ /* 0x000fe20000000f00 */
[----:B------:R-:W-:Y:S02]  /*b180*/  IMAD.MOV.U32 R21, RZ, RZ, 0x2727694e ;  /* 0x2727694eff157424 */ /* 0x000fe400078e00ff */
[----:B--2---:R-:W-:Y:S02]  /*b190*/  HFMA2 R4, -RZ, RZ, 0.00015366077423095703125, 0.003452301025390625 ;  /* 0x09091b12ff047431 */ /* 0x004fe400000001ff */
[----:B------:R-:W-:Y:S01]  /*b1a0*/  IMAD.MOV.U32 R23, RZ, RZ, 0x75759fea ;  /* 0x75759feaff177424 */ /* 0x000fe200078e00ff */
[----:B------:R-:W-:Y:S01]  /*b1b0*/  MOV R6, 0x2c2c7458 ;  /* 0x2c2c745800067802 */ /* 0x000fe20000000f00 */
[----:B------:R-:W-:-:S02]  /*b1c0*/  IMAD.MOV.U32 R5, RZ, RZ, -0x7c7c61e3 ;  /* 0x83839e1dff057424 */ /* 0x000fc400078e00ff */
[----:B---3--:R-:W-:Y:S02]  /*b1d0*/  HFMA2 R8, -RZ, RZ, 0.0034694671630859375, 0.0814208984375 ;  /* 0x1b1b2d36ff087431 */ /* 0x008fe400000001ff */
[----:B------:R-:W-:Y:S01]  /*b1e0*/  IMAD.MOV.U32 R7, RZ, RZ, 0x1a1a2e34 ;  /* 0x1a1a2e34ff077424 */ /* 0x000fe200078e00ff */
[----:B------:R-:W-:Y:S01]  /*b1f0*/  MOV R10, 0x5a5aeeb4 ;  /* 0x5a5aeeb4000a7802 */ /* 0x000fe20000000f00 */
[----:B------:R-:W-:Y:S02]  /*b200*/  IMAD.MOV.U32 R9, RZ, RZ, 0x6e6eb2dc ;  /* 0x6e6eb2dcff097424 */ /* 0x000fe400078e00ff */
[----:B----4-:R-:W-:Y:S02]  /*b210*/  HFMA2 R12, -RZ, RZ, 50.5625, -27200 ;  /* 0x5252f6a4ff0c7431 */ /* 0x010fe400000001ff */
[----:B------:R-:W-:Y:S01]  /*b220*/  IMAD.MOV.U32 R11, RZ, RZ, -0x5f5f04a5 ;  /* 0xa0a0fb5bff0b7424 */ /* 0x000fe200078e00ff */
[----:B------:R-:W-:Y:S01]  /*b230*/  MOV R14, 0xd6d661b7 ;  /* 0xd6d661b7000e7802 */ /* 0x000fe20000000f00 */
[----:B------:R-:W-:Y:S01]  /*b240*/  IMAD.MOV.U32 R13, RZ, RZ, 0x3b3b4d76 ;  /* 0x3b3b4d76ff0d7424 */ /* 0x000fe200078e00ff */
[----:B------:R0:W-:Y:S01]  /*b250*/  STL.128 [R1+0xee0], R16 ;  /* 0x000ee01001007387 */ /* 0x0001e20000100c00 */
[----:B------:R-:W-:-:S03]  /*b260*/  IMAD.MOV.U32 R15, RZ, RZ, -0x4c4c3183 ;  /* 0xb3b3ce7dff0f7424 */ /* 0x000fc600078e00ff */
[----:B------:R1:W-:Y:S04]  /*b270*/  STL.128 [R1+0xef0], R20 ;  /* 0x000ef01401007387 */ /* 0x0003e80000100c00 */
[----:B------:R2:W-:Y:S04]  /*b280*/  STL.128 [R1+0xf00], R4 ;  /* 0x000f000401007387 */ /* 0x0005e80000100c00 */
[----:B------:R3:W-:Y:S04]  /*b290*/  STL.128 [R1+0xf10], R8 ;  /* 0x000f100801007387 */ /* 0x0007e80000100c00 */
[----:B------:R4:W-:Y:S01]  /*b2a0*/  STL.128 [R1+0xf20], R12 ;  /* 0x000f200c01007387 */ /* 0x0009e20000100c00 */
[----:B0-----:R-:W-:-:S02]  /*b2b0*/  HFMA2 R16, -RZ, RZ, 0.040313720703125, 59968 ;  /* 0x29297b52ff107431 */ /* 0x001fc400000001ff */
[----:B------:R-:W-:Y:S01]  /*b2c0*/  IMAD.MOV.U32 R17, RZ, RZ, -0x1c1cc123 ;  /* 0xe3e33eddff117424 */ /* 0x000fe200078e00ff */
[----:B------:R-:W-:Y:S01]  /*b2d0*/  MOV R18, 0x2f2f715e ;  /* 0x2f2f715e00127802 */ /* 0x000fe20000000f00 */
[----:B-1----:R-:W-:Y:S02]  /*b2e0*/  HFMA2 R20, -RZ, RZ, 58.59375, -23136 ;  /* 0x5353f5a6ff147431 */ /* 0x002fe400000001ff */
[----:B------:R-:W-:Y:S01]  /*b2f0*/  IMAD.MOV.U32 R19, RZ, RZ, -0x7b7b68ed ;  /* 0x84849713ff137424 */ /* 0x000fe200078e00ff */
[----:B------:R-:W-:Y:S01]  /*b300*/  MOV R23, 0xeded2cc1 ;  /* 0xeded2cc100177802 */ /* 0x000fe20000000f00 */
[----:B------:R-:W-:Y:S02]  /*b310*/  IMAD.MOV.U32 R21, RZ, RZ, -0x2e2e9747 ;  /* 0xd1d168b9ff157424 */ /* 0x000fe400078e00ff */
[----:B--2---:R-:W-:Y:S02]  /*b320*/  HFMA2 R4, -RZ, RZ, 0.008056640625, 544 ;  /* 0x20206040ff047431 */ /* 0x004fe400000001ff */
[----:B------:R-:W-:Y:S01]  /*b330*/  IMAD.MOV.U32 R22, RZ, RZ, RZ ;  /* 0x000000ffff167224 */ /* 0x000fe200078e00ff */
[----:B------:R-:W-:Y:S01]  /*b340*/  MOV R6, 0xb1b1c879 ;  /* 0xb1b1c87900067802 */ /* 0x000fe20000000f00 */
[----:B------:R-:W-:-:S02]  /*b350*/  IMAD.MOV.U32 R5, RZ, RZ, -0x303e01d ;  /* 0xfcfc1fe3ff057424 */ /* 0x000fc400078e00ff */
[----:B---3--:R-:W-:Y:S02]  /*b360*/  HFMA2 R8, -RZ, RZ, 3284, -1.70703125 ;  /* 0x6a6abed4ff087431 */ /* 0x008fe400000001ff */
[----:B------:R-:W-:Y:S01]  /*b370*/  IMAD.MOV.U32 R7, RZ, RZ, 0x5b5bedb6 ;  /* 0x5b5bedb6ff077424 */ /* 0x000fe200078e00ff */
[----:B------:R-:W-:Y:S01]  /*b380*/  MOV R10, 0xbebed967 ;  /* 0xbebed967000a7802 */ /* 0x000fe20000000f00 */
[----:B------:R-:W-:Y:S02]  /*b390*/  IMAD.MOV.U32 R9, RZ, RZ, -0x3434b973 ;  /* 0xcbcb468dff097424 */ /* 0x000fe400078e00ff */
[----:B----4-:R-:W-:Y:S02]  /*b3a0*/  HFMA2 R12, -RZ, RZ, 12.578125, -421 ;  /* 0x4a4ade94ff0c7431 */ /* 0x010fe400000001ff */
[----:B------:R-:W-:Y:S01]  /*b3b0*/  IMAD.MOV.U32 R11, RZ, RZ, 0x39394b72 ;  /* 0x39394b72ff0b7424 */ /* 0x000fe200078e00ff */
        /* <DEDUP_REMOVED lines=8> */
[----:B0-----:R-:W-:-:S02]  /*b440*/  HFMA2 R16, -RZ, RZ, -38.5, 3958 ;  /* 0xd0d06bbbff107431 */ /* 0x001fc400000001ff */
[----:B------:R-:W-:Y:S01]  /*b450*/  IMAD.MOV.U32 R17, RZ, RZ, -0x1010d53b ;  /* 0xefef2ac5ff117424 */ /* 0x000fe200078e00ff */
[----:B------:R-:W-:Y:S01]  /*b460*/  MOV R18, 0xaaaae54f ;  /* 0xaaaae54f00127802 */ /* 0x000fe20000000f00 */
[----:B-1----:R-:W-:Y:S02]  /*b470*/  HFMA2 R20, -RZ, RZ, 3.630859375, -5.5234375 ;  /* 0x4343c586ff147431 */ /* 0x002fe400000001ff */
[----:B------:R-:W-:Y:S01]  /*b480*/  IMAD.MOV.U32 R19, RZ, RZ, -0x404e913 ;  /* 0xfbfb16edff137424 */ /* 0x000fe200078e00ff */
[----:B------:R-:W-:Y:S01]  /*b490*/  MOV R22, 0x33335566 ;  /* 0x3333556600167802 */ /* 0x000fe20000000f00 */
[----:B------:R-:W-:Y:S02]  /*b4a0*/  IMAD.MOV.U32 R21, RZ, RZ, 0x4d4dd79a ;  /* 0x4d4dd79aff157424 */ /* 0x000fe400078e00ff */
[----:B--2---:R-:W-:Y:S02]  /*b4b0*/  HFMA2 R4, -RZ, RZ, 5.26953125, -30.15625 ;  /* 0x4545cf8aff047431 */ /* 0x004fe400000001ff */
[----:B------:R-:W-:Y:S01]  /*b4c0*/  IMAD.MOV.U32 R23, RZ, RZ, -0x7a7a6bef ;  /* 0x85859411ff177424 */ /* 0x000fe200078e00ff */
[----:B------:R-:W-:Y:S01]  /*b4d0*/  MOV R6, 0x2020604 ;  /* 0x0202060400067802 */ /* 0x000fe20000000f00 */
[----:B------:R-:W-:-:S02]  /*b4e0*/  IMAD.MOV.U32 R5, RZ, RZ, -0x606ef17 ;  /* 0xf9f910e9ff057424 */ /* 0x000fc400078e00ff */
[----:B---3--:R-:W-:Y:S02]  /*b4f0*/  HFMA2 R8, -RZ, RZ, 34.5, -9472 ;  /* 0x5050f0a0ff087431 */ /* 0x008fe400000001ff */
[----:B------:R-:W-:Y:S01]  /*b500*/  IMAD.MOV.U32 R7, RZ, RZ, 0x7f7f81fe ;  /* 0x7f7f81feff077424 */ /* 0x000fe200078e00ff */
[----:B------:R-:W-:Y:S01]  /*b510*/  MOV R10, 0x9f9fba25 ;  /* 0x9f9fba25000a7802 */ /* 0x000fe20000000f00 */
[----:B------:R-:W-:Y:S02]  /*b520*/  IMAD.MOV.U32 R9, RZ, RZ, 0x3c3c4478 ;  /* 0x3c3c4478ff097424 */ /* 0x000fe400078e00ff */
[----:B----4-:R-:W-:Y:S02]  /*b530*/  HFMA2 R12, -RZ, RZ, 42.53125, -15632 ;  /* 0x5151f3a2ff0c7431 */ /* 0x010fe400000001ff */
        /* <DEDUP_REMOVED lines=9> */
[----:B0-----:R-:W-:-:S02]  /*b5d0*/  HFMA2 R16, -RZ, RZ, -0.00080204010009765625, -0.08197021484375 ;  /* 0x9292ad3fff107431 */ /* 0x001fc400000001ff */
[----:B------:R-:W-:Y:S01]  /*b5e0*/  IMAD.MOV.U32 R17, RZ, RZ, -0x626243df ;  /* 0x9d9dbc21ff117424 */ /* 0x000fe200078e00ff */
[----:B------:R-:W-:Y:S01]  /*b5f0*/  MOV R18, 0x38384870 ;  /* 0x3838487000127802 */ /* 0x000fe20000000f00 */
[----:B-1----:R-:W-:Y:S02]  /*b600*/  HFMA2 R20, -RZ, RZ, -1.18359375, -472.75 ;  /* 0xbcbcdf63ff147431 */ /* 0x002fe400000001ff */
[----:B------:R-:W-:Y:S01]  /*b610*/  IMAD.MOV.U32 R19, RZ, RZ, -0xa0afb0f ;  /* 0xf5f504f1ff137424 */ /* 0x000fe200078e00ff */
[----:B------:R-:W-:Y:S01]  /*b620*/  MOV R22, 0xdada75af ;  /* 0xdada75af00167802 */ /* 0x000fe20000000f00 */
[----:B------:R-:W-:Y:S02]  /*b630*/  IMAD.MOV.U32 R21, RZ, RZ, -0x49493e89 ;  /* 0xb6b6c177ff157424 */ /* 0x000fe400078e00ff */
[----:B--2---:R-:W-:Y:S02]  /*b640*/  HFMA2 R4, -RZ, RZ, 0.00049591064453125, 0.12890625 ;  /* 0x10103020ff047431 */ /* 0x004fe400000001ff */
[----:B------:R-:W-:Y:S01]  /*b650*/  IMAD.MOV.U32 R23, RZ, RZ, 0x21216342 ;  /* 0x21216342ff177424 */ /* 0x000fe200078e00ff */
[----:B------:R-:W-:Y:S01]  /*b660*/  MOV R6, 0xf3f30efd ;  /* 0xf3f30efd00067802 */ /* 0x000fe20000000f00 */
[----:B------:R-:W-:-:S02]  /*b670*/  IMAD.MOV.U32 R5, RZ, RZ, -0xe51b ;  /* 0xffff1ae5ff057424 */ /* 0x000fc400078e00ff */
[----:B---3--:R-:W-:Y:S02]  /*b680*/  HFMA2 R8, -RZ, RZ, -23.203125, 18.015625 ;  /* 0xcdcd4c81ff087431 */ /* 0x008fe400000001ff */
[----:B------:R-:W-:Y:S01]  /*b690*/  IMAD.MOV.U32 R7, RZ, RZ, -0x2d2d9241 ;  /* 0xd2d26dbfff077424 */ /* 0x000fe200078e00ff */
[----:B------:R-:W-:Y:S01]  /*b6a0*/  MOV R10, 0x13133526 ;  /* 0x13133526000a7802 */ /* 0x000fe20000000f00 */
[----:B------:R-:W-:Y:S02]  /*b6b0*/  IMAD.MOV.U32 R9, RZ, RZ, 0xc0c1418 ;  /* 0x0c0c1418ff097424 */ /* 0x000fe400078e00ff */
[----:B----4-:R-:W-:Y:S02]  /*b6c0*/  HFMA2 R12, -RZ, RZ, 471.75, -735 ;  /* 0x5f5fe1beff0c7431 */ /* 0x010fe400000001ff */
        /* <DEDUP_REMOVED lines=9> */
[----:B0-----:R-:W-:-:S02]  /*b760*/  HFMA2 R16, -RZ, RZ, -4.765625, 121.1875 ;  /* 0xc4c45793ff107431 */ /* 0x001fc400000001ff */
[----:B------:R-:W-:Y:S01]  /*b770*/  IMAD.MOV.U32 R17, RZ, RZ, -0x58580dab ;  /* 0xa7a7f255ff117424 */ /* 0x000fe200078e00ff */
[----:B------:R-:W-:Y:S01]  /*b780*/  MOV R18, 0x7e7e82fc ;  /* 0x7e7e82fc00127802 */ /* 0x000fe20000000f00 */
[----:B-1----:R-:W-:Y:S02]  /*b790*/  HFMA2 R20, -RZ, RZ, 1124, -0.07470703125 ;  /* 0x6464acc8ff147431 */ /* 0x002fe400000001ff */
[----:B------:R-:W-:Y:S01]  /*b7a0*/  IMAD.MOV.U32 R19, RZ, RZ, 0x3d3d477a ;  /* 0x3d3d477aff137424 */ /* 0x000fe200078e00ff */
[----:B------:R-:W-:Y:S01]  /*b7b0*/  MOV R22, 0x19192b32 ;  /* 0x19192b3200167802 */ /* 0x000fe20000000f00 */
[----:B------:R-:W-:Y:S02]  /*b7c0*/  IMAD.MOV.U32 R21, RZ, RZ, 0x5d5de7ba ;  /* 0x5d5de7baff157424 */ /* 0x000fe400078e00ff */
[----:B--2---:R-:W-:Y:S02]  /*b7d0*/  HFMA2 R4, -RZ, RZ, 560, -0.00927734375 ;  /* 0x6060a0c0ff047431 */ /* 0x004fe400000001ff */
[----:B------:R-:W-:Y:S01]  /*b7e0*/  IMAD.MOV.U32 R23, RZ, RZ, 0x737395e6 ;  /* 0x737395e6ff177424 */ /* 0x000fe200078e00ff */
[----:B------:R-:W-:Y:S01]  /*b7f0*/  MOV R6, 0x4f4fd19e ;  /* 0x4f4fd19e00067802 */ /* 0x000fe20000000f00 */
[----:B------:R-:W-:-:S02]  /*b800*/  IMAD.MOV.U32 R5, RZ, RZ, -0x7e7e67e7 ;  /* 0x81819819ff057424 */ /* 0x000fc400078e00ff */
[----:B---3--:R-:W-:Y:S02]  /*b810*/  HFMA2 R8, -RZ, RZ, 0.0119781494140625, 1604 ;  /* 0x22226644ff087431 */ /* 0x008fe400000001ff */
[----:B------:R-:W-:Y:S01]  /*b820*/  IMAD.MOV.U32 R7, RZ, RZ, -0x2323805d ;  /* 0xdcdc7fa3ff077424 */ /* 0x000fe200078e00ff */
[----:B------:R-:W-:Y:S01]  /*b830*/  MOV R10, 0x9090ab3b ;  /* 0x9090ab3b000a7802 */ /* 0x000fe20000000f00 */
[----:B------:R-:W-:Y:S02]  /*b840*/  IMAD.MOV.U32 R9, RZ, RZ, 0x2a2a7e54 ;  /* 0x2a2a7e54ff097424 */ /* 0x000fe400078e00ff */
[----:B----4-:R-:W-:Y:S02]  /*b850*/  HFMA2 R12, -RZ, RZ, 6.2734375, -13.09375 ;  /* 0x4646ca8cff0c7431 */ /* 0x010fe400000001ff */
        /* <DEDUP_REMOVED lines=9> */
[----:B0-----:R-:W-:-:S02]  /*b8f0*/  HFMA2 R16, -RZ, RZ, -439.5, 46304 ;  /* 0xdede79a7ff107431 */ /* 0x001fc400000001ff */
[----:B------:R-:W-:Y:S01]  /*b900*/  IMAD.MOV.U32 R17, RZ, RZ, 0x5e5ee2bc ;  /* 0x5e5ee2bcff117424 */ /* 0x000fe200078e00ff */
[----:B------:R-:W-:Y:S01]  /*b910*/  MOV R18, 0xb0b1d16 ;  /* 0x0b0b1d1600127802 */ /* 0x000fe20000000f00 */
[----:B-1----:R-:W-:Y:S02]  /*b920*/  HFMA2 R20, -RZ, RZ, -624, 0.98193359375 ;  /* 0xe0e03bdbff147431 */ /* 0x002fe400000001ff */
[----:B------:R-:W-:Y:S01]  /*b930*/  IMAD.MOV.U32 R19, RZ, RZ, -0x24248953 ;  /* 0xdbdb76adff137424 */ /* 0x000fe200078e00ff */
[----:B------:R-:W-:Y:S01]  /*b940*/  MOV R22, 0x3a3a4e74 ;  /* 0x3a3a4e7400167802 */ /* 0x000fe20000000f00 */
[----:B------:R-:W-:Y:S02]  /*b950*/  IMAD.MOV.U32 R21, RZ, RZ, 0x32325664 ;  /* 0x32325664ff157424 */ /* 0x000fe400078e00ff */
[----:B--2---:R-:W-:Y:S02]  /*b960*/  HFMA2 R4, -RZ, RZ, 10.5703125, -242.25 ;  /* 0x4949db92ff047431 */ /* 0x004fe400000001ff */
[----:B------:R-:W-:Y:S01]  /*b970*/  IMAD.MOV.U32 R23, RZ, RZ, 0xa0a1e14 ;  /* 0x0a0a1e14ff177424 */ /* 0x000fe200078e00ff */
[----:B------:R-:W-:Y:S01]  /*b980*/  MOV R6, 0x24246c48 ;  /* 0x24246c4800067802 */ /* 0x000fe20000000f00 */
[----:B------:R-:W-:-:S02]  /*b990*/  IMAD.MOV.U32 R5, RZ, RZ, 0x6060a0c ;  /* 0x06060a0cff057424 */ /* 0x000fc400078e00ff */
[----:B---3--:R-:W-:Y:S02]  /*b9a0*/  HFMA2 R8, -RZ, RZ, -3.37890625, 359.75 ;  /* 0xc2c25d9fff087431 */ /* 0x008fe400000001ff */
[----:B------:R-:W-:Y:S01]  /*b9b0*/  IMAD.MOV.U32 R7, RZ, RZ, 0x5c5ce4b8 ;  /* 0x5c5ce4b8ff077424 */ /* 0x000fe200078e00ff */
[----:B------:R-:W-:Y:S01]  /*b9c0*/  MOV R10, 0xacacef43 ;  /* 0xacacef43000a7802 */ /* 0x000fe20000000f00 */
[----:B------:R-:W-:Y:S02]  /*b9d0*/  IMAD.MOV.U32 R9, RZ, RZ, -0x2c2c9143 ;  /* 0xd3d36ebdff097424 */ /* 0x000fe400078e00ff */
[----:B----4-:R-:W-:Y:S02]  /*b9e0*/  HFMA2 R12, -RZ, RZ, -0.000679492950439453125, -0.032989501953125 ;  /* 0x9191a839ff0c7431 */ /* 0x010fe400000001ff */
[----:B------:R-:W-:Y:S01]  /*b9f0*/  IMAD.MOV.U32 R11, RZ, RZ, 0x6262a6c4 ;  /* 0x6262a6c4ff0b7424 */ /* 0x000fe200078e00ff */
        /* <DEDUP_REMOVED lines=8> */
[----:B0-----:R-:W-:-:S02]  /*ba80*/  HFMA2 R16, -RZ, RZ, -2023, 0.2135009765625 ;  /* 0xe7e732d5ff107431 */ /* 0x001fc400000001ff */
[----:B------:R-:W-:Y:S01]  /*ba90*/  IMAD.MOV.U32 R17, RZ, RZ, -0x3737bc75 ;  /* 0xc8c8438bff117424 */ /* 0x000fe200078e00ff */
[----:B------:R-:W-:Y:S01]  /*baa0*/  MOV R18, 0x3737596e ;  /* 0x3737596e00127802 */ /* 0x000fe20000000f00 */
[----:B-1----:R-:W-:Y:S02]  /*bab0*/  HFMA2 R20, -RZ, RZ, -0.0003387928009033203125, -0.0002443790435791015625 ;  /* 0x8d8d8c01ff147431 */ /* 0x002fe400000001ff */
[----:B------:R-:W-:Y:S01]  /*bac0*/  IMAD.MOV.U32 R19, RZ, RZ, 0x6d6db7da ;  /* 0x6d6db7daff137424 */ /* 0x000fe200078e00ff */
[----:B------:R-:W-:Y:S01]  /*bad0*/  MOV R22, 0x4e4ed29c ;  /* 0x4e4ed29c00167802 */ /* 0x000fe20000000f00 */
[----:B------:R-:W-:Y:S02]  /*bae0*/  IMAD.MOV.U32 R21, RZ, RZ, -0x2a2a9b4f ;  /* 0xd5d564b1ff157424 */ /* 0x000fe400078e00ff */
[----:B--2---:R-:W-:Y:S02]  /*baf0*/  HFMA2 R4, -RZ, RZ, 4528, -0.302734375 ;  /* 0x6c6cb4d8ff047431 */ /* 0x004fe400000001ff */
[----:B------:R-:W-:Y:S01]  /*bb00*/  IMAD.MOV.U32 R23, RZ, RZ, -0x56561fb7 ;  /* 0xa9a9e049ff177424 */ /* 0x000fe200078e00ff */
[----:B------:R-:W-:Y:S01]  /*bb10*/  MOV R6, 0xf4f407f3 ;  /* 0xf4f407f300067802 */ /* 0x000fe20000000f00 */
[----:B------:R-:W-:-:S02]  /*bb20*/  IMAD.MOV.U32 R5, RZ, RZ, 0x5656faac ;  /* 0x5656faacff057424 */ /* 0x000fc400078e00ff */
[----:B---3--:R-:W-:Y:S02]  /*bb30*/  HFMA2 R8, -RZ, RZ, 1381, -0.1217041015625 ;  /* 0x6565afcaff087431 */ /* 0x008fe400000001ff */
[----:B------:R-:W-:Y:S01]  /*bb40*/  IMAD.MOV.U32 R7, RZ, RZ, -0x1515da31 ;  /* 0xeaea25cfff077424 */ /* 0x000fe200078e00ff */
[----:B------:R-:W-:Y:S01]  /*bb50*/  MOV R10, 0xaeaee947 ;  /* 0xaeaee947000a7802 */ /* 0x000fe20000000f00 */
[----:B------:R-:W-:Y:S02]  /*bb60*/  IMAD.MOV.U32 R9, RZ, RZ, 0x7a7a8ef4 ;  /* 0x7a7a8ef4ff097424 */ /* 0x000fe400078e00ff */
[----:B----4-:R-:W-:Y:S02]  /*bb70*/  HFMA2 R12, -RZ, RZ, -0.8408203125, -86.9375 ;  /* 0xbabad56fff0c7431 */ /* 0x010fe400000001ff */
[----:B------:R-:W-:Y:S01]  /*bb80*/  IMAD.MOV.U32 R11, RZ, RZ, 0x8081810 ;  /* 0x08081810ff0b7424 */ /* 0x000fe200078e00ff */
[----:B------:R-:W-:Y:S01]  /*bb90*/  MOV R14, 0x25256f4a ;  /* 0x25256f4a000e7802 */ /* 0x000fe20000000f00 */
[----:B------:R-:W-:Y:S01]  /*bba0*/  IMAD.MOV.U32 R13, RZ, RZ, 0x787888f0 ;  /* 0x787888f0ff0d7424 */ /* 0x000fe200078e00ff */
[----:B------:R0:W-:Y:S01]  /*bbb0*/  STL.128 [R1+0x10c0], R16 ;  /* 0x0010c01001007387 */ /* 0x0001e20000100c00 */
[----:B------:R-:W-:-:S03]  /*bbc0*/  IMAD.MOV.U32 R15, RZ, RZ, 0x2e2e725c ;  /* 0x2e2e725cff0f7424 */ /* 0x000fc600078e00ff */
[----:B------:R1:W-:Y:S04]  /*bbd0*/  STL.128 [R1+0x10d0], R20 ;  /* 0x0010d01401007387 */ /* 0x0003e80000100c00 */
[----:B------:R2:W-:Y:S04]  /*bbe0*/  STL.128 [R1+0x10e0], R4 ;  /* 0x0010e00401007387 */ /* 0x0005e80000100c00 */
[----:B------:R3:W-:Y:S04]  /*bbf0*/  STL.128 [R1+0x10f0], R8 ;  /* 0x0010f00801007387 */ /* 0x0007e80000100c00 */
[----:B------:R4:W-:Y:S01]  /*bc00*/  STL.128 [R1+0x1100], R12 ;  /* 0x0011000c01007387 */ /* 0x0009e20000100c00 */
[----:B0-----:R-:W-:-:S02]  /*bc10*/  HFMA2 R16, -RZ, RZ, 0.0040130615234375, 0.0164794921875 ;  /* 0x1c1c2438ff107431 */ /* 0x001fc400000001ff */
[----:B------:R-:W-:Y:S01]  /*bc20*/  IMAD.MOV.U32 R17, RZ, RZ, -0x59590ea9 ;  /* 0xa6a6f157ff117424 */ /* 0x000fe200078e00ff */
[----:B------:R-:W-:Y:S01]  /*bc30*/  MOV R18, 0xb4b4c773 ;  /* 0xb4b4c77300127802 */ /* 0x000fe20000000f00 */
[----:B-1----:R-:W-:Y:S02]  /*bc40*/  HFMA2 R20, -RZ, RZ, -2512, 0.01522064208984375 ;  /* 0xe8e823cbff147431 */ /* 0x002fe400000001ff */
[----:B------:R-:W-:Y:S01]  /*bc50*/  IMAD.MOV.U32 R19, RZ, RZ, -0x3939ae69 ;  /* 0xc6c65197ff137424 */ /* 0x000fe200078e00ff */
[----:B------:R-:W-:Y:S01]  /*bc60*/  MOV R22, 0x74749ce8 ;  /* 0x74749ce800167802 */ /* 0x000fe20000000f00 */
[----:B------:R-:W-:Y:S02]  /*bc70*/  IMAD.MOV.U32 R21, RZ, RZ, -0x2222835f ;  /* 0xdddd7ca1ff157424 */ /* 0x000fe400078e00ff */
[----:B--2---:R-:W-:Y:S02]  /*bc80*/  HFMA2 R4, -RZ, RZ, 14.5859375, -357.5 ;  /* 0x4b4bdd96ff047431 */ /* 0x004fe400000001ff */
[----:B------:R-:W-:Y:S01]  /*bc90*/  IMAD.MOV.U32 R23, RZ, RZ, 0x1f1f213e ;  /* 0x1f1f213eff177424 */ /* 0x000fe200078e00ff */
[----:B------:R-:W-:Y:S01]  /*bca0*/  MOV R6, 0x8b8b860d ;  /* 0x8b8b860d00067802 */ /* 0x000fe20000000f00 */
[----:B------:R-:W-:-:S02]  /*bcb0*/  IMAD.MOV.U32 R5, RZ, RZ, -0x4242239f ;  /* 0xbdbddc61ff057424 */ /* 0x000fc400078e00ff */
[----:B---3--:R-:W-:Y:S02]  /*bcc0*/  HFMA2 R8, -RZ, RZ, 9088, -0.0005950927734375 ;  /* 0x707090e0ff087431 */ /* 0x008fe400000001ff */
[----:B------:R-:W-:Y:S01]  /*bcd0*/  IMAD.MOV.U32 R7, RZ, RZ, -0x75757af1 ;  /* 0x8a8a850fff077424 */ /* 0x000fe200078e00ff */
[----:B------:R-:W-:Y:S01]  /*bce0*/  MOV R10, 0xb5b5c471 ;  /* 0xb5b5c471000a7802 */ /* 0x000fe20000000f00 */
[----:B------:R-:W-:Y:S02]  /*bcf0*/  IMAD.MOV.U32 R9, RZ, RZ, 0x3e3e427c ;  /* 0x3e3e427cff097424 */ /* 0x000fe400078e00ff */
[----:B----4-:R-:W-:Y:S02]  /*bd00*/  HFMA2 R12, -RZ, RZ, 8.5625, -146 ;  /* 0x4848d890ff0c7431 */ /* 0x010fe400000001ff */
        /* <DEDUP_REMOVED lines=9> */
[----:B0-----:R-:W-:-:S02]  /*bda0*/  HFMA2 R16, -RZ, RZ, 688.5, -0.0151519775390625 ;  /* 0x6161a3c2ff107431 */ /* 0x001fc400000001ff */
[----:B------:R-:W-:Y:S01]  /*bdb0*/  IMAD.MOV.U32 R17, RZ, RZ, 0x35355f6a ;  /* 0x35355f6aff117424 */ /* 0x000fe200078e00ff */
[----:B------:R-:W-:Y:S01]  /*bdc0*/  MOV R18, 0x5757f9ae ;  /* 0x5757f9ae00127802 */ /* 0x000fe20000000f00 */
[----:B-1----:R-:W-:Y:S02]  /*bdd0*/  HFMA2 R20, -RZ, RZ, -9.953975677490234375e-05, -0.000621318817138671875 ;  /* 0x86869117ff147431 */ /* 0x002fe400000001ff */
[----:B------:R-:W-:Y:S01]  /*bde0*/  IMAD.MOV.U32 R19, RZ, RZ, -0x46462f97 ;  /* 0xb9b9d069ff137424 */ /* 0x000fe200078e00ff */
[----:B------:R-:W-:Y:S01]  /*bdf0*/  MOV R22, 0x1d1d273a ;  /* 0x1d1d273a00167802 */ /* 0x000fe20000000f00 */
[----:B------:R-:W-:Y:S02]  /*be00*/  IMAD.MOV.U32 R21, RZ, RZ, -0x3e3ea767 ;  /* 0xc1c15899ff157424 */ /* 0x000fe400078e00ff */
[----:B--2---:R-:W-:Y:S02]  /*be10*/  HFMA2 R4, -RZ, RZ, -752.5, 0.60595703125 ;  /* 0xe1e138d9ff047431 */ /* 0x004fe400000001ff */
[----:B------:R-:W-:Y:S01]  /*be20*/  IMAD.MOV.U32 R23, RZ, RZ, -0x616146d9 ;  /* 0x9e9eb927ff177424 */ /* 0x000fe200078e00ff */
[----:B------:R-:W-:Y:S01]  /*be30*/  MOV R6, 0x9898b32b ;  /* 0x9898b32b00067802 */ /* 0x000fe20000000f00 */
[----:B------:R-:W-:-:S02]  /*be40*/  IMAD.MOV.U32 R5, RZ, RZ, -0x707ec15 ;  /* 0xf8f813ebff057424 */ /* 0x000fc400078e00ff */
[----:B---3--:R-:W-:Y:S02]  /*be50*/  HFMA2 R8, -RZ, RZ, 2770, -0.9775390625 ;  /* 0x6969bbd2ff087431 */ /* 0x008fe400000001ff */
[----:B------:R-:W-:Y:S01]  /*be60*/  IMAD.MOV.U32 R7, RZ, RZ, 0x11113322 ;  /* 0x11113322ff077424 */ /* 0x000fe200078e00ff */
[----:B------:R-:W-:Y:S01]  /*be70*/  MOV R10, 0x8e8e8907 ;  /* 0x8e8e8907000a7802 */ /* 0x000fe20000000f00 */
[----:B------:R-:W-:Y:S02]  /*be80*/  IMAD.MOV.U32 R9, RZ, RZ, -0x26268f57 ;  /* 0xd9d970a9ff097424 */ /* 0x000fe400078e00ff */
[----:B----4-:R-:W-:Y:S02]  /*be90*/  HFMA2 R12, -RZ, RZ, -0.0037136077880859375, -0.385986328125 ;  /* 0x9b9bb62dff0c7431 */ /* 0x010fe400000001ff */
        /* <DEDUP_REMOVED lines=9> */
[----:B0-----:R-:W-:-:S02]  /*bf30*/  HFMA2 R16, -RZ, RZ, -27.21875, 11.0546875 ;  /* 0xcece4987ff107431 */ /* 0x001fc400000001ff */
[----:B------:R-:W-:Y:S01]  /*bf40*/  IMAD.MOV.U32 R17, RZ, RZ, 0x5555ffaa ;  /* 0x5555ffaaff117424 */ /* 0x000fe200078e00ff */
[----:B------:R-:W-:Y:S01]  /*bf50*/  MOV R18, 0x28287850 ;  /* 0x2828785000127802 */ /* 0x000fe20000000f00 */
[----:B-1----:R-:W-:Y:S02]  /*bf60*/  HFMA2 R20, -RZ, RZ, -0.00027751922607421875, -0.0004279613494873046875 ;  /* 0x8c8c8f03ff147431 */ /* 0x002fe400000001ff */
[----:B------:R-:W-:Y:S01]  /*bf70*/  IMAD.MOV.U32 R19, RZ, RZ, -0x2020855b ;  /* 0xdfdf7aa5ff137424 */ /* 0x000fe200078e00ff */
[----:B------:R-:W-:Y:S01]  /*bf80*/  MOV R22, 0x89898009 ;  /* 0x8989800900167802 */ /* 0x000fe20000000f00 */
[----:B------:R-:W-:Y:S02]  /*bf90*/  IMAD.MOV.U32 R21, RZ, RZ, -0x5e5e07a7 ;  /* 0xa1a1f859ff157424 */ /* 0x000fe400078e00ff */
[----:B--2---:R-:W-:Y:S02]  /*bfa0*/  HFMA2 R4, -RZ, RZ, -1.9365234375, -204.625 ;  /* 0xbfbfda65ff047431 */ /* 0x004fe400000001ff */
[----:B------:R-:W-:Y:S01]  /*bfb0*/  IMAD.MOV.U32 R23, RZ, RZ, 0xd0d171a ;  /* 0x0d0d171aff177424 */ /* 0x000fe200078e00ff */
[----:B------:R-:W-:Y:S01]  /*bfc0*/  MOV R6, 0x4242c684 ;  /* 0x4242c68400067802 */ /* 0x000fe20000000f00 */
[----:B------:R-:W-:-:S02]  /*bfd0*/  IMAD.MOV.U32 R5, RZ, RZ, -0x1919ce29 ;  /* 0xe6e631d7ff057424 */ /* 0x000fc400078e00ff */
[----:B---3--:R-:W-:Y:S02]  /*bfe0*/  HFMA2 R8, -RZ, RZ, 2.626953125, -3.75390625 ;  /* 0x4141c382ff087431 */ /* 0x008fe400000001ff */
[----:B------:R-:W-:Y:S01]  /*bff0*/  IMAD.MOV.U32 R7, RZ, RZ, 0x6868b8d0 ;  /* 0x6868b8d0ff077424 */ /* 0x000fe200078e00ff */
[----:B------:R-:W-:Y:S01]  /*c000*/  MOV R10, 0x2d2d775a ;  /* 0x2d2d775a000a7802 */ /* 0x000fe20000000f00 */
[----:B------:R-:W-:Y:S02]  /*c010*/  IMAD.MOV.U32 R9, RZ, RZ, -0x66664fd7 ;  /* 0x9999b029ff097424 */ /* 0x000fe400078e00ff */
[----:B----4-:R-:W-:Y:S02]  /*c020*/  HFMA2 R12, -RZ, RZ, -0.146484375, -14.9609375 ;  /* 0xb0b0cb7bff0c7431 */ /* 0x010fe400000001ff */
        /* <DEDUP_REMOVED lines=8> */
[----:B------:R0:W-:Y:S02]  /*c0b0*/  STL.128 [R1+0x11f0], R12 ;  /* 0x0011f00c01007387 */ /* 0x0001e40000100c00 */
.L_x_5:
[----:B----4-:R-:W2:Y:S04]  /*c0c0*/  LDL.64 R2, [R39] ;  /* 0x0000000027027983 */ /* 0x010ea80000100a00 */
[----:B0-----:R-:W3:Y:S04]  /*c0d0*/  LDL.128 R4, [R44+-0x10] ;  /* 0xfffff0002c047983 */ /* 0x001ee80000100c00 */
[----:B------:R-:W4:Y:S04]  /*c0e0*/  LDL.128 R8, [R40+-0x10] ;  /* 0xfffff00028087983 */ /* 0x000f280000100c00 */
[----:B------:R-:W5:Y:S04]  /*c0f0*/  LDL.128 R12, [R45+-0x10] ;  /* 0xfffff0002d0c7983 */ /* 0x000f680000100c00 */
[----:B------:R-:W5:Y:S04]  /*c100*/  LDL.128 R16, [R41+-0x10] ;  /* 0xfffff00029107983 */ /* 0x000f680000100c00 */
[----:B------:R-:W5:Y:S04]  /*c110*/  LDL.128 R20, [R44] ;  /* 0x000000002c147983 */ /* 0x000f680000100c00 */
[----:B------:R-:W5:Y:S01]  /*c120*/  LDL.128 R28, [R45] ;  /* 0x000000002d1c7983 */ /* 0x000f620000100c00 */
[----:B--2---:R-:W-:-:S02]  /*c130*/  PRMT R24, R2, 0x7770, RZ ;  /* 0x0000777002187816 */ /* 0x004fc400000000ff */
[----:B------:R-:W-:-:S03]  /*c140*/  PRMT R32, R2, 0x7771, RZ ;  /* 0x0000777102207816 */ /* 0x000fc600000000ff */
[----:B------:R0:W-:Y:S04]  /*c150*/  STS.U8 [UR5+-0x3], R24 ;  /* 0xfffffd18ff007988 */ /* 0x0001e80008000005 */
[----:B---3--:R-:W-:Y:S04]  /*c160*/  STS [UR6+-0x10], R4 ;  /* 0xfffff004ff007988 */ /* 0x008fe80008000806 */
[----:B----4-:R-:W-:Y:S04]  /*c170*/  STS [UR8+-0x10], R8 ;  /* 0xfffff008ff007988 */ /* 0x010fe80008000808 */
[----:B-----5:R-:W-:Y:S04]  /*c180*/  STS [UR4+-0x10], R12 ;  /* 0xfffff00cff007988 */ /* 0x020fe80008000804 */
[----:B------:R-:W-:Y:S04]  /*c190*/  STS [UR7+-0x10], R16 ;  /* 0xfffff010ff007988 */ /* 0x000fe80008000807 */
[----:B0-----:R0:W2:Y:S04]  /*c1a0*/  LDL.128 R24, [R40] ;  /* 0x0000000028187983 */ /* 0x0010a80000100c00 */
[----:B------:R1:W-:Y:S04]  /*c1b0*/  STS.U8 [UR5+-0x2], R32 ;  /* 0xfffffe20ff007988 */ /* 0x0003e80008000005 */
[----:B-1----:R1:W3:Y:S01]  /*c1c0*/  LDL.128 R32, [R41] ;  /* 0x0000000029207983 */ /* 0x0022e20000100c00 */
[----:B------:R-:W-:-:S03]  /*c1d0*/  PRMT R4, R2, 0x7772, RZ ;  /* 0x0000777202047816 */ /* 0x000fc600000000ff */
[----:B------:R4:W-:Y:S01]  /*c1e0*/  STS [UR6+-0xc], R5 ;  /* 0xfffff405ff007988 */ /* 0x0009e20008000806 */
[----:B------:R-:W-:-:S03]  /*c1f0*/  PRMT R2, R2, 0x7773, RZ ;  /* 0x0000777302027816 */ /* 0x000fc600000000ff */
[----:B------:R-:W-:Y:S04]  /*c200*/  STS [UR8+-0xc], R9 ;  /* 0xfffff409ff007988 */ /* 0x000fe80008000808 */
[----:B------:R-:W-:Y:S04]  /*c210*/  STS [UR4+-0xc], R13 ;  /* 0xfffff40dff007988 */ /* 0x000fe80008000804 */
[----:B------:R-:W-:Y:S04]  /*c220*/  STS [UR7+-0xc], R17 ;  /* 0xfffff411ff007988 */ /* 0x000fe80008000807 */
[----:B------:R5:W-:Y:S04]  /*c230*/  STS.U8 [UR5+-0x1], R4 ;  /* 0xffffff04ff007988 */ /* 0x000be80008000005 */
[----:B------:R-:W-:Y:S01]  /*c240*/  STS [UR6+-0x8], R6 ;  /* 0xfffff806ff007988 */ /* 0x000fe20008000806 */
[----:B----4-:R-:W-:-:S03]  /*c250*/  PRMT R5, R3, 0x7770, RZ ;  /* 0x0000777003057816 */ /* 0x010fc600000000ff */
[----:B------:R-:W-:Y:S04]  /*c260*/  STS [UR8+-0x8], R10 ;  /* 0xfffff80aff007988 */ /* 0x000fe80008000808 */
[----:B------:R-:W-:Y:S04]  /*c270*/  STS [UR4+-0x8], R14 ;  /* 0xfffff80eff007988 */ /* 0x000fe80008000804 */
[----:B------:R-:W-:Y:S04]  /*c280*/  STS [UR7+-0x8], R18 ;  /* 0xfffff812ff007988 */ /* 0x000fe80008000807 */
[----:B------:R4:W-:Y:S04]  /*c290*/  STS.U8 [UR5], R2 ;  /* 0x00000002ff007988 */ /* 0x0009e80008000005 */
[----:B------:R0:W-:Y:S01]  /*c2a0*/  STS [UR6+-0x4], R7 ;  /* 0xfffffc07ff007988 */ /* 0x0001e20008000806 */
[----:B-----5:R-:W-:-:S03]  /*c2b0*/  PRMT R4, R3, 0x7771, RZ ;  /* 0x0000777103047816 */ /* 0x020fc600000000ff */
[----:B------:R0:W-:Y:S04]  /*c2c0*/  STS [UR8+-0x4], R11 ;  /* 0xfffffc0bff007988 */ /* 0x0001e80008000808 */
[----:B------:R0:W-:Y:S01]  /*c2d0*/  STS [UR4+-0x4], R15 ;  /* 0xfffffc0fff007988 */ /* 0x0001e20008000804 */
[----:B------:R-:W-:-:S03]  /*c2e0*/  UIADD3 UR9, UPT, UPT, UR9, 0x8, URZ ;  /* 0x0000000809097890 */ /* 0x000fc6000fffe0ff */
[----:B------:R0:W-:Y:S04]  /*c2f0*/  STS [UR7+-0x4], R19 ;  /* 0xfffffc13ff007988 */ /* 0x0001e80008000807 */
[----:B------:R0:W-:Y:S01]  /*c300*/  STS.U8 [UR5+0x1], R5 ;  /* 0x00000105ff007988 */ /* 0x0001e20008000005 */
[----:B----4-:R-:W-:-:S03]  /*c310*/  PRMT R2, R3, 0x7773, RZ ;  /* 0x0000777303027816 */ /* 0x010fc600000000ff */
[----:B------:R4:W-:Y:S01]  /*c320*/  STS [UR6], R20 ;  /* 0x00000014ff007988 */ /* 0x0009e20008000806 */
[----:B------:R-:W-:Y:S01]  /*c330*/  PRMT R3, R3, 0x7772, RZ ;  /* 0x0000777203037816 */ /* 0x000fe200000000ff */
[----:B------:R-:W-:Y:S01]  /*c340*/  UISETP.NE.AND UP0, UPT, UR9, 0x107, UPT ;  /* 0x000001070900788c */ /* 0x000fe2000bf05270 */
[----:B------:R-:W-:Y:S01]  /*c350*/  IADD3 R39, PT, PT, R39, 0x8, RZ ;  /* 0x0000000827277810 */ /* 0x000fe20007ffe0ff */
[----:B------:R-:W-:Y:S01]  /*c360*/  VIADD R44, R44, 0x20 ;  /* 0x000000202c2c7836 */ /* 0x000fe20000000000 */
[----:B0-----:R-:W-:Y:S01]  /*c370*/  IADD3 R40, PT, PT, R40, 0x20, RZ ;  /* 0x0000002028287810 */ /* 0x001fe20007ffe0ff */
[----:B------:R-:W-:Y:S01]  /*c380*/  VIADD R45, R45, 0x20 ;  /* 0x000000202d2d7836 */ /* 0x000fe20000000000 */
[----:B-1----:R-:W-:Y:S01]  /*c390*/  IADD3 R41, PT, PT, R41, 0x20, RZ ;  /* 0x0000002029297810 */ /* 0x002fe20007ffe0ff */
[----:B--2---:R4:W-:Y:S04]  /*c3a0*/  STS [UR8], R24 ;  /* 0x00000018ff007988 */ /* 0x0049e80008000808 */
[----:B------:R4:W-:Y:S04]  /*c3b0*/  STS [UR4], R28 ;  /* 0x0000001cff007988 */ /* 0x0009e80008000804 */
[----:B---3--:R4:W-:Y:S04]  /*c3c0*/  STS [UR7], R32 ;  /* 0x00000020ff007988 */ /* 0x0089e80008000807 */
[----:B------:R4:W-:Y:S04]  /*c3d0*/  STS.U8 [UR5+0x2], R4 ;  /* 0x00000204ff007988 */ /* 0x0009e80008000005 */
[----:B------:R4:W-:Y:S04]  /*c3e0*/  STS [UR6+0x4], R21 ;  /* 0x00000415ff007988 */ /* 0x0009e80008000806 */
[----:B------:R4:W-:Y:S04]  /*c3f0*/  STS [UR8+0x4], R25 ;  /* 0x00000419ff007988 */ /* 0x0009e80008000808 */
[----:B------:R4:W-:Y:S04]  /*c400*/  STS [UR4+0x4], R29 ;  /* 0x0000041dff007988 */ /* 0x0009e80008000804 */
[----:B------:R4:W-:Y:S04]  /*c410*/  STS [UR7+0x4], R33 ;  /* 0x00000421ff007988 */ /* 0x0009e80008000807 */
[----:B------:R4:W-:Y:S04]  /*c420*/  STS.U8 [UR5+0x3], R3 ;  /* 0x00000303ff007988 */ /* 0x0009e80008000005 */
[----:B------:R4:W-:Y:S04]  /*c430*/  STS [UR6+0x8], R22 ;  /* 0x00000816ff007988 */ /* 0x0009e80008000806 */
[----:B------:R4:W-:Y:S04]  /*c440*/  STS [UR8+0x8], R26 ;  /* 0x0000081aff007988 */ /* 0x0009e80008000808 */
[----:B------:R4:W-:Y:S04]  /*c450*/  STS [UR4+0x8], R30 ;  /* 0x0000081eff007988 */ /* 0x0009e80008000804 */
[----:B------:R4:W-:Y:S04]  /*c460*/  STS [UR7+0x8], R34 ;  /* 0x00000822ff007988 */ /* 0x0009e80008000807 */
[----:B------:R4:W-:Y:S04]  /*c470*/  STS.U8 [UR5+0x4], R2 ;  /* 0x00000402ff007988 */ /* 0x0009e80008000005 */
[----:B------:R4:W-:Y:S01]  /*c480*/  STS [UR6+0xc], R23 ;  /* 0x00000c17ff007988 */ /* 0x0009e20008000806 */
[----:B------:R-:W-:-:S03]  /*c490*/  UIADD3 UR5, UPT, UPT, UR5, 0x8, URZ ;  /* 0x0000000805057890 */ /* 0x000fc6000fffe0ff */
[----:B------:R4:W-:Y:S01]  /*c4a0*/  STS [UR8+0xc], R27 ;  /* 0x00000c1bff007988 */ /* 0x0009e20008000808 */
[----:B------:R-:W-:-:S03]  /*c4b0*/  UIADD3 UR6, UPT, UPT, UR6, 0x20, URZ ;  /* 0x0000002006067890 */ /* 0x000fc6000fffe0ff */
[----:B------:R4:W-:Y:S01]  /*c4c0*/  STS [UR4+0xc], R31 ;  /* 0x00000c1fff007988 */ /* 0x0009e20008000804 */
[----:B------:R-:W-:Y:S02]  /*c4d0*/  UIADD3 UR8, UPT, UPT, UR8, 0x20, URZ ;  /* 0x0000002008087890 */ /* 0x000fe4000fffe0ff */
[----:B------:R-:W-:Y:S01]  /*c4e0*/  UIADD3 UR4, UPT, UPT, UR4, 0x20, URZ ;  /* 0x0000002004047890 */ /* 0x000fe2000fffe0ff */
[----:B------:R4:W-:Y:S01]  /*c4f0*/  STS [UR7+0xc], R35 ;  /* 0x00000c23ff007988 */ /* 0x0009e20008000807 */
[----:B------:R-:W-:Y:S01]  /*c500*/  UIADD3 UR7, UPT, UPT, UR7, 0x20, URZ ;  /* 0x0000002007077890 */ /* 0x000fe2000fffe0ff */
[----:B------:R-:W-:Y:S11]  /*c510*/  BRA.U UP0, `(.L_x_5) ;  /* 0xfffffff900e87547 */ /* 0x000ff6000b83ffff */
.L_x_4:
[----:B------:R-:W-:Y:S05]  /*c520*/  BSYNC.RECONVERGENT B0 ;  /* 0x0000000000007941 */ /* 0x000fea0003800200 */
.L_x_3:
[----:B0---4-:R-:W0:Y:S08]  /*c530*/  LDC.64 R2, c[0x0][0x3a0] ;  /* 0x0000e800ff027b82 */ /* 0x011e300000000a00 */
[----:B------:R-:W-:Y:S06]  /*c540*/  BAR.SYNC.DEFER_BLOCKING 0x0 ;  /* 0x0000000000007b1d */ /* 0x000fec0000010000 */
[----:B------:R-:W2:Y:S04]  /*c550*/  LDG.E R13, desc[UR10][R42.64] ;  /* 0x0000000a2a0d7981 */ /* 0x000ea8000c1e1900 */
[----:B0-----:R-:W2:Y:S04]  /*c560*/  LDG.E R4, desc[UR10][R2.64] ;  /* 0x0000000a02047981 */ /* 0x001ea8000c1e1900 */
[----:B------:R-:W3:Y:S04]  /*c570*/  LDG.E R15, desc[UR10][R42.64+0x4] ;  /* 0x0000040a2a0f7981 */ /* 0x000ee8000c1e1900 */
[----:B------:R-:W3:Y:S04]  /*c580*/  LDG.E R6, desc[UR10][R2.64+0x4] ;  /* 0x0000040a02067981 */ /* 0x000ee8000c1e1900 */
[----:B------:R-:W4:Y:S04]  /*c590*/  LDG.E R10, desc[UR10][R42.64+0x8] ;  /* 0x0000080a2a0a7981 */ /* 0x000f28000c1e1900 */
[----:B------:R-:W4:Y:S04]  /*c5a0*/  LDG.E R5, desc[UR10][R2.64+0x8] ;  /* 0x0000080a02057981 */ /* 0x000f28000c1e1900 */
[----:B------:R-:W5:Y:S04]  /*c5b0*/  LDG.E R14, desc[UR10][R42.64+0xc] ;  /* 0x00000c0a2a0e7981 */ /* 0x000f68000c1e1900 */
[----:B------:R-:W5:Y:S04]  /*c5c0*/  LDG.E R21, desc[UR10][R2.64+0xc] ;  /* 0x00000c0a02157981 */ /* 0x000f68000c1e1900 */
[----:B------:R-:W5:Y:S04]  /*c5d0*/  LDG.E R18, desc[UR10][R2.64+0x10] ;  /* 0x0000100a02127981 */ /* 0x000f68000c1e1900 */
[----:B------:R-:W5:Y:S04]  /*c5e0*/  LDG.E R16, desc[UR10][R2.64+0x18] ;  /* 0x0000180a02107981 */ /* 0x000f68000c1e1900 */
[----:B------:R-:W5:Y:S04]  /*c5f0*/  LDG.E R17, desc[UR10][R2.64+0x14] ;  /* 0x0000140a02117981 */ /* 0x000f68000c1e1900 */
[----:B------:R-:W5:Y:S04]  /*c600*/  LDG.E R9, desc[UR10][R2.64+0x1c] ;  /* 0x00001c0a02097981 */ /* 0x000f68000c1e1900 */
[----:B------:R-:W5:Y:S04]  /*c610*/  LDG.E R12, desc[UR10][R2.64+0x20] ;  /* 0x0000200a020c7981 */ /* 0x000f68000c1e1900 */
[----:B------:R-:W5:Y:S04]  /*c620*/  LDG.E R8, desc[UR10][R2.64+0x28] ;  /* 0x0000280a02087981 */ /* 0x000f68000c1e1900 */
[----:B------:R-:W5:Y:S01]  /*c630*/  LDG.E R11, desc[UR10][R2.64+0x24] ;  /* 0x0000240a020b7981 */ /* 0x000f62000c1e1900 */
[----:B------:R-:W0:Y:S01]  /*c640*/  S2UR UR6, SR_CgaCtaId ;  /* 0x00000000000679c3 */ /* 0x000e220000008800 */
[----:B------:R-:W-:-:S02]  /*c650*/  UMOV UR4, 0x400 ;  /* 0x0000040000047882 */ /* 0x000fc40000000000 */
[----:B------:R-:W-:Y:S01]  /*c660*/  UIADD3 UR5, UPT, UPT, UR4, 0x100, URZ ;  /* 0x0000010004057890 */ /* 0x000fe2000fffe0ff */
[----:B------:R-:W5:Y:S01]  /*c670*/  LDG.E R7, desc[UR10][R2.64+0x2c] ;  /* 0x00002c0a02077981 */ /* 0x000f62000c1e1900 */
[----:B------:R-:W-:Y:S02]  /*c680*/  UIADD3 UR7, UPT, UPT, UR4, 0x500, URZ ;  /* 0x0000050004077890 */ /* 0x000fe4000fffe0ff */
[----:B------:R-:W-:Y:S02]  /*c690*/  UIADD3 UR8, UPT, UPT, UR4, 0x900, URZ ;  /* 0x0000090004087890 */ /* 0x000fe4000fffe0ff */
[----:B0-----:R-:W-:Y:S02]  /*c6a0*/  ULEA UR5, UR6, UR5, 0x18 ;  /* 0x0000000506057291 */ /* 0x001fe4000f8ec0ff */
[----:B------:R-:W-:Y:S02]  /*c6b0*/  ULEA UR7, UR6, UR7, 0x18 ;  /* 0x0000000706077291 */ /* 0x000fe4000f8ec0ff */
[----:B------:R-:W-:-:S02]  /*c6c0*/  ULEA UR8, UR6, UR8, 0x18 ;  /* 0x0000000806087291 */ /* 0x000fc4000f8ec0ff */
[----:B------:R-:W-:-:S04]  /*c6d0*/  UIADD3 UR9, UPT, UPT, UR4, 0xd00, URZ ;  /* 0x00000d0004097890 */ /* 0x000fc8000fffe0ff */
[----:B------:R-:W-:Y:S01]  /*c6e0*/  ULEA UR9, UR6, UR9, 0x18 ;  /* 0x0000000906097291 */ /* 0x000fe2000f8ec0ff */
[----:B--2---:R-:W-:-:S04]  /*c6f0*/  LOP3.LUT R13, R4, R13, RZ, 0x3c, !PT ;  /* 0x0000000d040d7212 */ /* 0x004fc800078e3cff */
[----:B------:R-:W-:Y:S02]  /*c700*/  SHF.R.U32.HI R4, RZ, 0x16, R13 ;  /* 0x00000016ff047819 */ /* 0x000fe4000001160d */
[----:B---3--:R-:W-:Y:S02]  /*c710*/  LOP3.LUT R15, R6, R15, RZ, 0x3c, !PT ;  /* 0x0000000f060f7212 */ /* 0x008fe400078e3cff */
[----:B----4-:R-:W-:Y:S02]  /*c720*/  LOP3.LUT R10, R5, R10, RZ, 0x3c, !PT ;  /* 0x0000000a050a7212 */ /* 0x010fe400078e3cff */
[----:B------:R-:W-:Y:S02]  /*c730*/  SHF.R.U32.HI R5, RZ, 0xe, R15 ;  /* 0x0000000eff057819 */ /* 0x000fe4000001160f */
[----:B------:R-:W-:Y:S02]  /*c740*/  SHF.R.U32.HI R6, RZ, 0x6, R10 ;  /* 0x00000006ff067819 */ /* 0x000fe4000001160a */
[----:B------:R-:W-:-:S02]  /*c750*/  LOP3.LUT R4, R4, 0x3fc, RZ, 0xc0, !PT ;  /* 0x000003fc04047812 */ /* 0x000fc400078ec0ff */
[----:B------:R-:W-:Y:S02]  /*c760*/  LOP3.LUT R5, R5, 0x3fc, RZ, 0xc0, !PT ;  /* 0x000003fc05057812 */ /* 0x000fe400078ec0ff */
[----:B------:R-:W-:Y:S02]  /*c770*/  LOP3.LUT R20, R6, 0x3fc, RZ, 0xc0, !PT ;  /* 0x000003fc06147812 */ /* 0x000fe400078ec0ff */
[----:B------:R-:W-:Y:S04]  /*c780*/  LDS R4, [R4+UR5] ;  /* 0x0000000504047984 */ /* 0x000fe80008000800 */
[----:B------:R-:W-:Y:S04]  /*c790*/  LDS R5, [R5+UR7] ;  /* 0x0000000705057984 */ /* 0x000fe80008000800 */
[----:B------:R0:W1:Y:S01]  /*c7a0*/  LDS R19, [R20+UR8] ;  /* 0x0000000814137984 */ /* 0x0000620008000800 */
[----:B-----5:R-:W-:-:S02]  /*c7b0*/  LOP3.LUT R14, R21, R14, RZ, 0x3c, !PT ;  /* 0x0000000e150e7212 */ /* 0x020fc400078e3cff */
[----:B------:R-:W-:Y:S01]  /*c7c0*/  SHF.R.U32.HI R27, RZ, 0x6, R13 ;  /* 0x00000006ff1b7819 */ /* 0x000fe2000001160d */
[----:B------:R-:W2:Y:S01]  /*c7d0*/  LDG.E R6, desc[UR10][R2.64+0x30] ;  /* 0x0000300a02067981 */ /* 0x000ea2000c1e1900 */
[----:B------:R-:W-:Y:S02]  /*c7e0*/  SHF.R.U32.HI R26, RZ, 0xe, R14 ;  /* 0x0000000eff1a7819 */ /* 0x000fe4000001160e */
[----:B------:R-:W-:Y:S02]  /*c7f0*/  SHF.R.U32.HI R24, RZ, 0x16, R10 ;  /* 0x00000016ff187819 */ /* 0x000fe4000001160a */
[----:B0-----:R-:W-:Y:S02]  /*c800*/  LOP3.LUT R20, R27, 0x3fc, RZ, 0xc0, !PT ;  /* 0x000003fc1b147812 */ /* 0x001fe400078ec0ff */
[----:B------:R-:W-:Y:S02]  /*c810*/  LOP3.LUT R26, R26, 0x3fc, RZ, 0xc0, !PT ;  /* 0x000003fc1a1a7812 */ /* 0x000fe400078ec0ff */
[----:B------:R-:W-:-:S02]  /*c820*/  LOP3.LUT R24, R24, 0x3fc, RZ, 0xc0, !PT ;  /* 0x000003fc18187812 */ /* 0x000fc400078ec0ff */
[----:B------:R-:W-:Y:S04]  /*c830*/  LDS R20, [R20+UR8] ;  /* 0x0000000814147984 */ /* 0x000fe80008000800 */
[----:B------:R-:W-:Y:S04]  /*c840*/  LDS R27, [R24+UR5] ;  /* 0x00000005181b7984 */ /* 0x000fe80008000800 */
[----:B------:R-:W0:Y:S01]  /*c850*/  LDS R26, [R26+UR7] ;  /* 0x000000071a1a7984 */ /* 0x000e220008000800 */
[----:B-1----:R-:W-:Y:S01]  /*c860*/  LOP3.LUT R19, R19, R5, R4, 0x96, !PT ;  /* 0x0000000513137212 */ /* 0x002fe200078e9604 */
[----:B------:R-:W-:Y:S01]  /*c870*/  IMAD.SHL.U32 R5, R14, 0x4, RZ ;  /* 0x000000040e057824 */ /* 0x000fe200078e00ff */
[----:B------:R-:W-:-:S04]  /*c880*/  SHF.L.U32 R4, R15, 0x2, RZ ;  /* 0x000000020f047819 */ /* 0x000fc800000006ff */
[----:B------:R-:W-:Y:S02]  /*c890*/  LOP3.LUT R29, R5, 0x3fc, RZ, 0xc0, !PT ;  /* 0x000003fc051d7812 */ /* 0x000fe400078ec0ff */
[----:B------:R-:W-:Y:S01]  /*c8a0*/  LOP3.LUT R31, R4, 0x3fc, RZ, 0xc0, !PT ;  /* 0x000003fc041f7812 */ /* 0x000fe200078ec0ff */
[----:B------:R-:W3:Y:S04]  /*c8b0*/  LDG.E R5, desc[UR10][R2.64+0x34] ;  /* 0x0000340a02057981 */ /* 0x000ee8000c1e1900 */
[----:B------:R-:W1:Y:S04]  /*c8c0*/  LDS R29, [R29+UR9] ;  /* 0x000000091d1d7984 */ /* 0x000e680008000800 */
[----:B------:R-:W4:Y:S04]  /*c8d0*/  LDS R31, [R31+UR9] ;  /* 0x000000091f1f7984 */ /* 0x000f280008000800 */
[----:B------:R-:W5:Y:S01]  /*c8e0*/  LDG.E R4, desc[UR10][R2.64+0x38] ;  /* 0x0000380a02047981 */ /* 0x000f62000c1e1900 */
[----:B------:R-:W-:-:S02]  /*c8f0*/  SHF.R.U32.HI R22, RZ, 0x16, R15 ;  /* 0x00000016ff167819 */ /* 0x000fc4000001160f */
[----:B------:R-:W-:Y:S02]  /*c900*/  SHF.R.U32.HI R23, RZ, 0xe, R10 ;  /* 0x0000000eff177819 */ /* 0x000fe4000001160a */
[----:B------:R-:W-:Y:S01]  /*c910*/  SHF.R.U32.HI R25, RZ, 0x6, R14 ;  /* 0x00000006ff197819 */ /* 0x000fe2000001160e */
[----:B------:R-:W-:Y:S01]  /*c920*/  IMAD.SHL.U32 R21, R13, 0x4, RZ ;  /* 0x000000040d157824 */ /* 0x000fe200078e00ff */
[----:B------:R-:W-:Y:S02]  /*c930*/  LOP3.LUT R22, R22, 0x3fc, RZ, 0xc0, !PT ;  /* 0x000003fc16167812 */ /* 0x000fe400078ec0ff */
[----:B------:R-:W-:Y:S02]  /*c940*/  LOP3.LUT R23, R23, 0x3fc, RZ, 0xc0, !PT ;  /* 0x000003fc17177812 */ /* 0x000fe400078ec0ff */
[----:B------:R-:W-:Y:S02]  /*c950*/  LOP3.LUT R25, R25, 0x3fc, RZ, 0xc0, !PT ;  /* 0x000003fc19197812 */ /* 0x000fe400078ec0ff */
[----:B------:R-:W-:Y:S01]  /*c960*/  LOP3.LUT R21, R21, 0x3fc, RZ, 0xc0, !PT ;  /* 0x000003fc15157812 */ /* 0x000fe200078ec0ff */
[----:B------:R-:W-:Y:S04]  /*c970*/  LDS R22, [R22+UR5] ;  /* 0x0000000516167984 */ /* 0x000fe80008000800 */
[----:B------:R-:W-:Y:S04]  /*c980*/  LDS R23, [R23+UR7] ;  /* 0x0000000717177984 */ /* 0x000fe80008000800 */
[----:B------:R-:W4:Y:S01]  /*c990*/  LDS R25, [R25+UR8] ;  /* 0x0000000819197984 */ /* 0x000f220008000800 */
[----:B------:R-:W-:-:S03]  /*c9a0*/  SHF.R.U32.HI R13, RZ, 0xe, R13 ;  /* 0x0000000eff0d7819 */ /* 0x000fc6000001160d */
[----:B------:R4:W4:Y:S01]  /*c9b0*/  LDS R28, [R21+UR9] ;  /* 0x00000009151c7984 */ /* 0x0009220008000800 */
[----:B0-----:R-:W-:Y:S02]  /*c9c0*/  LOP3.LUT R20, R20, R26, R27, 0x96, !PT ;  /* 0x0000001a14147212 */ /* 0x001fe400078e961b */
[----:B------:R-:W-:Y:S02]  /*c9d0*/  SHF.L.U32 R10, R10, 0x2, RZ ;  /* 0x000000020a0a7819 */ /* 0x000fe400000006ff */
[----:B-1----:R-:W-:Y:S02]  /*c9e0*/  LOP3.LUT R18, R18, R19, R29, 0x96, !PT ;  /* 0x0000001312127212 */ /* 0x002fe400078e961d */
[----:B------:R-:W-:Y:S02]  /*c9f0*/  LOP3.LUT R19, R13, 0x3fc, RZ, 0xc0, !PT ;  /* 0x000003fc0d137812 */ /* 0x000fe400078ec0ff */
[----:B----4-:R-:W-:Y:S02]  /*ca00*/  LOP3.LUT R13, R16, R20, R31, 0x96, !PT ;  /* 0x00000014100d7212 */ /* 0x010fe400078e961f */
[----:B------:R-:W-:-:S02]  /*ca10*/  LOP3.LUT R16, R10, 0x3fc, RZ, 0xc0, !PT ;  /* 0x000003fc0a107812 */ /* 0x000fc400078ec0ff */
[----:B------:R-:W-:-:S04]  /*ca20*/  SHF.R.U32.HI R10, RZ, 0x16, R18 ;  /* 0x00000016ff0a7819 */ /* 0x000fc80000011612 */
[----:B------:R-:W-:Y:S01]  /*ca30*/  LOP3.LUT R20, R10, 0x3fc, RZ, 0xc0, !PT ;  /* 0x000003fc0a147812 */ /* 0x000fe200078ec0ff */
[----:B------:R-:W-:Y:S04]  /*ca40*/  LDS R16, [R16+UR9] ;  /* 0x0000000910107984 */ /* 0x000fe80008000800 */
[----:B------:R-:W4:Y:S01]  /*ca50*/  LDG.E R10, desc[UR10][R2.64+0x3c] ;  /* 0x00003c0a020a7981 */ /* 0x000f22000c1e1900 */
[----:B------:R-:W-:Y:S02]  /*ca60*/  SHF.R.U32.HI R15, RZ, 0x6, R15 ;  /* 0x00000006ff0f7819 */ /* 0x000fe4000001160f */
[----:B------:R-:W-:Y:S02]  /*ca70*/  SHF.R.U32.HI R14, RZ, 0x16, R14 ;  /* 0x00000016ff0e7819 */ /* 0x000fe4000001160e */
[----:B------:R-:W-:-:S02]  /*ca80*/  LOP3.LUT R21, R15, 0x3fc, RZ, 0xc0, !PT ;  /* 0x000003fc0f157812 */ /* 0x000fc400078ec0ff */
[----:B------:R-:W-:Y:S02]  /*ca90*/  LOP3.LUT R15, R14, 0x3fc, RZ, 0xc0, !PT ;  /* 0x000003fc0e0f7812 */ /* 0x000fe400078ec0ff */
[----:B------:R-:W-:Y:S04]  /*caa0*/  LDS R14, [R19+UR7] ;  /* 0x00000007130e7984 */ /* 0x000fe80008000800 */
[----:B------:R-:W-:Y:S04]  /*cab0*/  LDS R21, [R21+UR8] ;  /* 0x0000000815157984 */ /* 0x000fe80008000800 */
[----:B------:R-:W0:Y:S01]  /*cac0*/  LDS R15, [R15+UR5] ;  /* 0x000000050f0f7984 */ /* 0x000e220008000800 */
[----:B------:R-:W-:-:S03]  /*cad0*/  LOP3.LUT R22, R25, R23, R22, 0x96, !PT ;  /* 0x0000001719167212 */ /* 0x000fc600078e9616 */
[----:B------:R1:W-:Y:S01]  /*cae0*/  LDS R19, [R20+UR5] ;  /* 0x0000000514137984 */ /* 0x0003e20008000800 */
[----:B------:R-:W-:Y:S02]  /*caf0*/  LOP3.LUT R17, R17, R22, R28, 0x96, !PT ;  /* 0x0000001611117212 */ /* 0x000fe400078e961c */
[----:B------:R-:W-:Y:S02]  /*cb00*/  SHF.R.U32.HI R23, RZ, 0x6, R13 ;  /* 0x00000006ff177819 */ /* 0x000fe4000001160d */
[----:B------:R-:W-:Y:S02]  /*cb10*/  SHF.R.U32.HI R22, RZ, 0xe, R17 ;  /* 0x0000000eff167819 */ /* 0x000fe40000011611 */
[----:B------:R-:W-:Y:S02]  /*cb20*/  LOP3.LUT R23, R23, 0x3fc, RZ, 0xc0, !PT ;  /* 0x000003fc17177812 */ /* 0x000fe400078ec0ff */
[----:B------:R-:W-:-:S04]  /*cb30*/  LOP3.LUT R22, R22, 0x3fc, RZ, 0xc0, !PT ;  /* 0x000003fc16167812 */ /* 0x000fc800078ec0ff */
[----:B------:R-:W-:Y:S04]  /*cb40*/  LDS R23, [R23+UR8] ;  /* 0x0000000817177984 */ /* 0x000fe80008000800 */
[----:B------:R-:W1:Y:S01]  /*cb50*/  LDS R22, [R22+UR7] ;  /* 0x0000000716167984 */ /* 0x000e620008000800 */
[----:B------:R-:W-:Y:S02]  /*cb60*/  SHF.R.U32.HI R28, RZ, 0x6, R18 ;  /* 0x00000006ff1c7819 */ /* 0x000fe40000011612 */
[----:B0-----:R-:W-:Y:S02]  /*cb70*/  LOP3.LUT R14, R21, R14, R15, 0x96, !PT ;  /* 0x0000000e150e7212 */ /* 0x001fe400078e960f */
[----:B------:R-:W4:Y:S02]  /*cb80*/  LDG.E R15, desc[UR10][R2.64+0x40] ;  /* 0x0000400a020f7981 */ /* 0x000f24000c1e1900 */
[----:B------:R-:W-:-:S04]  /*cb90*/  LOP3.LUT R14, R9, R14, R16, 0x96, !PT ;  /* 0x0000000e090e7212 */ /* 0x000fc800078e9610 */
[----:B------:R-:W-:-:S04]  /*cba0*/  SHF.R.U32.HI R16, RZ, 0xe, R14 ;  /* 0x0000000eff107819 */ /* 0x000fc8000001160e */
[----:B------:R-:W-:Y:S02]  /*cbb0*/  LOP3.LUT R31, R16, 0x3fc, RZ, 0xc0, !PT ;  /* 0x000003fc101f7812 */ /* 0x000fe400078ec0ff */
[----:B------:R-:W4:Y:S01]  /*cbc0*/  LDG.E R16, desc[UR10][R2.64+0x44] ;  /* 0x0000440a02107981 */ /* 0x000f22000c1e1900 */
[----:B------:R-:W-:Y:S01]  /*cbd0*/  SHF.R.U32.HI R26, RZ, 0x6, R14 ;  /* 0x00000006ff1a7819 */ /* 0x000fe2000001160e */
[----:B------:R-:W-:Y:S01]  /*cbe0*/  IMAD.SHL.U32 R9, R14, 0x4, RZ ;  /* 0x000000040e097824 */ /* 0x000fe200078e00ff */
[----:B------:R-:W-:Y:S01]  /*cbf0*/  SHF.R.U32.HI R24, RZ, 0x16, R17 ;  /* 0x00000016ff187819 */ /* 0x000fe20000011611 */
[----:B------:R-:W-:Y:S01]  /*cc00*/  LDS R31, [R31+UR7] ;  /* 0x000000071f1f7984 */ /* 0x000fe20008000800 */
[----:B-1----:R-:W-:Y:S02]  /*cc10*/  LOP3.LUT R20, R28, 0x3fc, RZ, 0xc0, !PT ;  /* 0x000003fc1c147812 */ /* 0x002fe400078ec0ff */
[----:B------:R-:W-:Y:S02]  /*cc20*/  SHF.R.U32.HI R25, RZ, 0xe, R13 ;  /* 0x0000000eff197819 */ /* 0x000fe4000001160d */
[----:B------:R-:W-:-:S02]  /*cc30*/  LOP3.LUT R28, R26, 0x3fc, RZ, 0xc0, !PT ;  /* 0x000003fc1a1c7812 */ /* 0x000fc400078ec0ff */
[----:B------:R-:W-:Y:S01]  /*cc40*/  SHF.R.U32.HI R27, RZ, 0x16, R13 ;  /* 0x00000016ff1b7819 */ /* 0x000fe2000001160d */
[----:B------:R-:W-:Y:S01]  /*cc50*/  LDS R20, [R20+UR8] ;  /* 0x0000000814147984 */ /* 0x000fe20008000800 */
[----:B------:R-:W-:Y:S02]  /*cc60*/  LOP3.LUT R26, R9, 0x3fc, RZ, 0xc0, !PT ;  /* 0x000003fc091a7812 */ /* 0x000fe400078ec0ff */
[----:B------:R-:W-:Y:S01]  /*cc70*/  LOP3.LUT R19, R23, R22, R19, 0x96, !PT ;  /* 0x0000001617137212 */ /* 0x000fe200078e9613 */
[----:B------:R-:W4:Y:S01]  /*cc80*/  LDG.E R9, desc[UR10][R2.64+0x48] ;  /* 0x0000480a02097981 */ /* 0x000f22000c1e1900 */
[----:B------:R-:W-:Y:S02]  /*cc90*/  LOP3.LUT R23, R24, 0x3fc, RZ, 0xc0, !PT ;  /* 0x000003fc18177812 */ /* 0x000fe400078ec0ff */
[----:B------:R-:W-:Y:S01]  /*cca0*/  LOP3.LUT R24, R25, 0x3fc, RZ, 0xc0, !PT ;  /* 0x000003fc19187812 */ /* 0x000fe200078ec0ff */
[----:B------:R-:W0:Y:S01]  /*ccb0*/  LDS R26, [R26+UR9] ;  /* 0x000000091a1a7984 */ /* 0x000e220008000800 */
[----:B------:R-:W-:-:S02]  /*ccc0*/  LOP3.LUT R25, R27, 0x3fc, RZ, 0xc0, !PT ;  /* 0x000003fc1b197812 */ /* 0x000fc400078ec0ff */
[----:B------:R-:W-:Y:S01]  /*ccd0*/  SHF.L.U32 R29, R17, 0x2, RZ ;  /* 0x00000002111d7819 */ /* 0x000fe200000006ff */
[----:B------:R-:W-:Y:S01]  /*cce0*/  LDS R23, [R23+UR5] ;  /* 0x0000000517177984 */ /* 0x000fe20008000800 */
[----:B------:R-:W-:Y:S02]  /*ccf0*/  IMAD.SHL.U32 R21, R18, 0x4, RZ ;  /* 0x0000000412157824 */ /* 0x000fe400078e00ff */
[----:B------:R-:W-:Y:S01]  /*cd00*/  LOP3.LUT R22, R29, 0x3fc, RZ, 0xc0, !PT ;  /* 0x000003fc1d167812 */ /* 0x000fe200078ec0ff */
[----:B------:R-:W-:Y:S04]  /*cd10*/  LDS R24, [R24+UR7] ;  /* 0x0000000718187984 */ /* 0x000fe80008000800 */
[----:B------:R-:W1:Y:S04]  /*cd20*/  LDS R28, [R28+UR8] ;  /* 0x000000081c1c7984 */ /* 0x000e680008000800 */
[----:B------:R-:W1:Y:S01]  /*cd30*/  LDS R25, [R25+UR5] ;  /* 0x0000000519197984 */ /* 0x000e620008000800 */
[----:B------:R-:W-:-:S03]  /*cd40*/  LOP3.LUT R21, R21, 0x3fc, RZ, 0xc0, !PT ;  /* 0x000003fc15157812 */ /* 0x000fc600078ec0ff */
[----:B------:R-:W1:Y:S04]  /*cd50*/  LDS R27, [R22+UR9] ;  /* 0x00000009161b7984 */ /* 0x000e680008000800 */
[----:B------:R-:W1:Y:S01]  /*cd60*/  LDS R30, [R21+UR9] ;  /* 0x00000009151e7984 */ /* 0x000e620008000800 */
[----:B------:R-:W-:Y:S02]  /*cd70*/  SHF.R.U32.HI R17, RZ, 0x6, R17 ;  /* 0x00000006ff117819 */ /* 0x000fe40000011611 */
[----:B------:R-:W-:Y:S02]  /*cd80*/  SHF.R.U32.HI R14, RZ, 0x16, R14 ;  /* 0x00000016ff0e7819 */ /* 0x000fe4000001160e */
[----:B------:R-:W-:Y:S02]  /*cd90*/  SHF.R.U32.HI R18, RZ, 0xe, R18 ;  /* 0x0000000eff127819 */ /* 0x000fe40000011612 */
[----:B0-----:R-:W-:-:S02]  /*cda0*/  LOP3.LUT R19, R12, R19, R26, 0x96, !PT ;  /* 0x000000130c137212 */ /* 0x001fc400078e961a */
[----:B------:R-:W-:Y:S02]  /*cdb0*/  LOP3.LUT R12, R17, 0x3fc, RZ, 0xc0, !PT ;  /* 0x000003fc110c7812 */ /* 0x000fe400078ec0ff */
[----:B------:R-:W-:Y:S02]  /*cdc0*/  SHF.R.U32.HI R17, RZ, 0x16, R19 ;  /* 0x00000016ff117819 */ /* 0x000fe40000011613 */
[----:B-1----:R-:W-:Y:S02]  /*cdd0*/  LOP3.LUT R29, R28, R24, R23, 0x96, !PT ;  /* 0x000000181c1d7212 */ /* 0x002fe400078e9617 */
[----:B------:R-:W-:Y:S01]  /*cde0*/  LDS R12, [R12+UR8] ;  /* 0x000000080c0c7984 */ /* 0x000fe20008000800 */
[----:B------:R-:W-:-:S04]  /*cdf0*/  LOP3.LUT R23, R20, R31, R25, 0x96, !PT ;  /* 0x0000001f14177212 */ /* 0x000fc800078e9619 */
[----:B------:R-:W-:Y:S02]  /*ce00*/  LOP3.LUT R8, R8, R23, R27, 0x96, !PT ;  /* 0x0000001708087212 */ /* 0x000fe400078e961b */
[----:B------:R-:W-:Y:S02]  /*ce10*/  LOP3.LUT R23, R17, 0x3fc, RZ, 0xc0, !PT ;  /* 0x000003fc11177812 */ /* 0x000fe400078ec0ff */
[----:B------:R-:W4:Y:S01]  /*ce20*/  LDG.E R17, desc[UR10][R2.64+0x4c] ;  /* 0x00004c0a02117981 */ /* 0x000f22000c1e1900 */
[----:B------:R-:W-:Y:S02]  /*ce30*/  LOP3.LUT R14, R14, 0x3fc, RZ, 0xc0, !PT ;  /* 0x000003fc0e0e7812 */ /* 0x000fe400078ec0ff */
[----:B------:R-:W-:Y:S02]  /*ce40*/  SHF.L.U32 R13, R13, 0x2, RZ ;  /* 0x000000020d0d7819 */ /* 0x000fe400000006ff */
[----:B------:R-:W-:Y:S02]  /*ce50*/  LOP3.LUT R18, R18, 0x3fc, RZ, 0xc0, !PT ;  /* 0x000003fc12127812 */ /* 0x000fe400078ec0ff */
[----:B------:R-:W-:Y:S01]  /*ce60*/  LOP3.LUT R20, R11, R29, R30, 0x96, !PT ;  /* 0x0000001d0b147212 */ /* 0x000fe200078e961e */
[----:B------:R-:W-:Y:S01]  /*ce70*/  LDS R14, [R14+UR5] ;  /* 0x000000050e0e7984 */ /* 0x000fe20008000800 */
[----:B------:R-:W-:-:S02]  /*ce80*/  SHF.R.U32.HI R22, RZ, 0x6, R8 ;  /* 0x00000006ff167819 */ /* 0x000fc40000011608 */
[----:B------:R-:W-:Y:S01]  /*ce90*/  LOP3.LUT R13, R13, 0x3fc, RZ, 0xc0, !PT ;  /* 0x000003fc0d0d7812 */ /* 0x000fe200078ec0ff */
[----:B------:R-:W0:Y:S01]  /*cea0*/  LDS R11, [R18+UR7] ;  /* 0x00000007120b7984 */ /* 0x000e220008000800 */
[----:B------:R-:W-:Y:S02]  /*ceb0*/  SHF.R.U32.HI R21, RZ, 0xe, R20 ;  /* 0x0000000eff157819 */ /* 0x000fe40000011614 */
[----:B------:R-:W-:Y:S02]  /*cec0*/  LOP3.LUT R25, R22, 0x3fc, RZ, 0xc0, !PT ;  /* 0x000003fc16197812 */ /* 0x000fe400078ec0ff */
[----:B------:R1:W2:Y:S01]  /*ced0*/  LDS R22, [R13+UR9] ;  /* 0x000000090d167984 */ /* 0x0002a20008000800 */
[----:B------:R-:W-:-:S03]  /*cee0*/  LOP3.LUT R24, R21, 0x3fc, RZ, 0xc0, !PT ;  /* 0x000003fc15187812 */ /* 0x000fc600078ec0ff */
[----:B------:R-:W-:Y:S04]  /*cef0*/  LDS R21, [R23+UR5] ;  /* 0x0000000517157984 */ /* 0x000fe80008000800 */
[----:B------:R-:W-:Y:S04]  /*cf00*/  LDS R24, [R24+UR7] ;  /* 0x0000000718187984 */ /* 0x000fe80008000800 */
[----:B------:R-:W2:Y:S01]  /*cf10*/  LDS R25, [R25+UR8] ;  /* 0x0000000819197984 */ /* 0x000ea20008000800 */
[----:B-1----:R-:W-:Y:S02]  /*cf20*/  SHF.R.U32.HI R13, RZ, 0xe, R8 ;  /* 0x0000000eff0d7819 */ /* 0x002fe40000011608 */
[----:B------:R-:W-:-:S02]  /*cf30*/  SHF.R.U32.HI R18, RZ, 0x6, R19 ;  /* 0x00000006ff127819 */ /* 0x000fc40000011613 */
[----:B------:R-:W-:Y:S02]  /*cf40*/  SHF.R.U32.HI R30, RZ, 0x16, R8 ;  /* 0x00000016ff1e7819 */ /* 0x000fe40000011608 */
[----:B0-----:R-:W-:Y:S02]  /*cf50*/  LOP3.LUT R11, R12, R11, R14, 0x96, !PT ;  /* 0x0000000b0c0b7212 */ /* 0x001fe400078e960e */
[----:B------:R-:W4:Y:S02]  /*cf60*/  LDG.E R14, desc[UR10][R2.64+0x50] ;  /* 0x0000500a020e7981 */ /* 0x000f24000c1e1900 */
[----:B--2---:R-:W-:-:S04]  /*cf70*/  LOP3.LUT R7, R7, R11, R22, 0x96, !PT ;  /* 0x0000000b07077212 */ /* 0x004fc800078e9616 */
[----:B------:R-:W-:Y:S01]  /*cf80*/  SHF.R.U32.HI R12, RZ, 0xe, R7 ;  /* 0x0000000eff0c7819 */ /* 0x000fe20000011607 */
[----:B------:R-:W-:-:S03]  /*cf90*/  IMAD.SHL.U32 R11, R7, 0x4, RZ ;  /* 0x00000004070b7824 */ /* 0x000fc600078e00ff */
[----:B------:R-:W-:Y:S02]  /*cfa0*/  LOP3.LUT R31, R12, 0x3fc, RZ, 0xc0, !PT ;  /* 0x000003fc0c1f7812 */ /* 0x000fe400078ec0ff */
[----:B------:R-:W2:Y:S01]  /*cfb0*/  LDG.E R12, desc[UR10][R2.64+0x58] ;  /* 0x0000580a020c7981 */ /* 0x000ea2000c1e1900 */
[----:B------:R-:W-:Y:S02]  /*cfc0*/  LOP3.LUT R21, R25, R24, R21, 0x96, !PT ;  /* 0x0000001819157212 */ /* 0x000fe400078e9615 */
[----:B------:R-:W-:Y:S01]  /*cfd0*/  LOP3.LUT R24, R13, 0x3fc, RZ, 0xc0, !PT ;  /* 0x000003fc0d187812 */ /* 0x000fe200078ec0ff */
[----:B------:R-:W-:Y:S01]  /*cfe0*/  IMAD.SHL.U32 R26, R19, 0x4, RZ ;  /* 0x00000004131a7824 */ /* 0x000fe200078e00ff */
[----:B------:R-:W2:Y:S01]  /*cff0*/  LDG.E R13, desc[UR10][R2.64+0x54] ;  /* 0x0000540a020d7981 */ /* 0x000ea2000c1e1900 */
[----:B------:R-:W-:Y:S02]  /*d000*/  LOP3.LUT R18, R18, 0x3fc, RZ, 0xc0, !PT ;  /* 0x000003fc12127812 */ /* 0x000fe400078ec0ff */
[----:B------:R-:W-:Y:S01]  /*d010*/  LOP3.LUT R30, R30, 0x3fc, RZ, 0xc0, !PT ;  /* 0x000003fc1e1e7812 */ /* 0x000fe200078ec0ff */
[----:B------:R-:W-:Y:S01]  /*d020*/  LDS R29, [R31+UR7] ;  /* 0x000000071f1d7984 */ /* 0x000fe20008000800 */
[----:B------:R-:W-:-:S02]  /*d030*/  LOP3.LUT R28, R11, 0x3fc, RZ, 0xc0, !PT ;  /* 0x000003fc0b1c7812 */ /* 0x000fc400078ec0ff */
[----:B------:R-:W-:Y:S01]  /*d040*/  SHF.R.U32.HI R22, RZ, 0x16, R20 ;  /* 0x00000016ff167819 */ /* 0x000fe20000011614 */
[----:B------:R-:W-:Y:S01]  /*d050*/  LDS R18, [R18+UR8] ;  /* 0x0000000812127984 */ /* 0x000fe20008000800 */
[----:B------:R-:W-:Y:S02]  /*d060*/  SHF.R.U32.HI R25, RZ, 0x6, R7 ;  /* 0x00000006ff197819 */ /* 0x000fe40000011607 */
[----:B------:R-:W-:Y:S01]  /*d070*/  LOP3.LUT R23, R22, 0x3fc, RZ, 0xc0, !PT ;  /* 0x000003fc16177812 */ /* 0x000fe200078ec0ff */
[----:B------:R-:W0:Y:S01]  /*d080*/  LDS R30, [R30+UR5] ;  /* 0x000000051e1e7984 */ /* 0x000e220008000800 */
[----:B------:R-:W-:-:S03]  /*d090*/  LOP3.LUT R25, R25, 0x3fc, RZ, 0xc0, !PT ;  /* 0x000003fc19197812 */ /* 0x000fc600078ec0ff */
[----:B------:R-:W2:Y:S01]  /*d0a0*/  LDG.E R11, desc[UR10][R2.64+0x5c] ;  /* 0x00005c0a020b7981 */ /* 0x000ea2000c1e1900 */
[----:B------:R-:W-:-:S03]  /*d0b0*/  SHF.L.U32 R27, R20, 0x2, RZ ;  /* 0x00000002141b7819 */ /* 0x000fc600000006ff */
[----:B------:R-:W1:Y:S01]  /*d0c0*/  LDS R28, [R28+UR9] ;  /* 0x000000091c1c7984 */ /* 0x000e620008000800 */
[----:B------:R-:W-:Y:S02]  /*d0d0*/  LOP3.LUT R26, R26, 0x3fc, RZ, 0xc0, !PT ;  /* 0x000003fc1a1a7812 */ /* 0x000fe400078ec0ff */
[----:B------:R-:W-:Y:S01]  /*d0e0*/  LOP3.LUT R22, R27, 0x3fc, RZ, 0xc0, !PT ;  /* 0x000003fc1b167812 */ /* 0x000fe200078ec0ff */
[----:B------:R-:W-:Y:S04]  /*d0f0*/  LDS R23, [R23+UR5] ;  /* 0x0000000517177984 */ /* 0x000fe80008000800 */
[----:B------:R-:W-:Y:S04]  /*d100*/  LDS R24, [R24+UR7] ;  /* 0x0000000718187984 */ /* 0x000fe80008000800 */
[----:B------:R-:W3:Y:S04]  /*d110*/  LDS R25, [R25+UR8] ;  /* 0x0000000819197984 */ /* 0x000ee80008000800 */
[----:B------:R-:W5:Y:S04]  /*d120*/  LDS R26, [R26+UR9] ;  /* 0x000000091a1a7984 */ /* 0x000f680008000800 */
[----:B------:R1:W5:Y:S01]  /*d130*/  LDS R27, [R22+UR9] ;  /* 0x00000009161b7984 */ /* 0x0003620008000800 */
[----:B------:R-:W-:-:S02]  /*d140*/  SHF.R.U32.HI R19, RZ, 0xe, R19 ;  /* 0x0000000eff137819 */ /* 0x000fc40000011613 */
[----:B------:R-:W-:Y:S02]  /*d150*/  SHF.R.U32.HI R20, RZ, 0x6, R20 ;  /* 0x00000006ff147819 */ /* 0x000fe40000011614 */
[----:B------:R-:W-:Y:S02]  /*d160*/  SHF.R.U32.HI R7, RZ, 0x16, R7 ;  /* 0x00000016ff077819 */ /* 0x000fe40000011607 */
[----:B------:R-:W-:Y:S02]  /*d170*/  LOP3.LUT R19, R19, 0x3fc, RZ, 0xc0, !PT ;  /* 0x000003fc13137812 */ /* 0x000fe400078ec0ff */
[----:B------:R-:W-:Y:S02]  /*d180*/  LOP3.LUT R20, R20, 0x3fc, RZ, 0xc0, !PT ;  /* 0x000003fc14147812 */ /* 0x000fe400078ec0ff */
[----:B0-----:R-:W-:Y:S02]  /*d190*/  LOP3.LUT R29, R18, R29, R30, 0x96, !PT ;  /* 0x0000001d121d7212 */ /* 0x001fe400078e961e */
[----:B------:R-:W-:Y:S01]  /*d1a0*/  LDS R19, [R19+UR7] ;  /* 0x0000000713137984 */ /* 0x000fe20008000800 */
[----:B------:R-:W-:-:S03]  /*d1b0*/  SHF.L.U32 R8, R8, 0x2, RZ ;  /* 0x0000000208087819 */ /* 0x000fc600000006ff */
[----:B------:R-:W-:Y:S01]  /*d1c0*/  LDS R20, [R20+UR8] ;  /* 0x0000000814147984 */ /* 0x000fe20008000800 */
[----:B-1----:R-:W-:Y:S02]  /*d1d0*/  LOP3.LUT R18, R6, R21, R28, 0x96, !PT ;  /* 0x0000001506127212 */ /* 0x002fe400078e961c */
[----:B------:R-:W-:Y:S02]  /*d1e0*/  LOP3.LUT R21, R7, 0x3fc, RZ, 0xc0, !PT ;  /* 0x000003fc07157812 */ /* 0x000fe400078ec0ff */
[----:B------:R-:W-:-:S04]  /*d1f0*/  LOP3.LUT R22, R8, 0x3fc, RZ, 0xc0, !PT ;  /* 0x000003fc08167812 */ /* 0x000fc800078ec0ff */
[----:B------:R-:W0:Y:S01]  /*d200*/  LDS R21, [R21+UR5] ;  /* 0x0000000515157984 */ /* 0x000e220008000800 */
[----:B---3--:R-:W-:Y:S02]  /*d210*/  LOP3.LUT R23, R25, R24, R23, 0x96, !PT ;  /* 0x0000001819177212 */ /* 0x008fe400078e9617 */
[----:B------:R-:W-:Y:S02]  /*d220*/  SHF.R.U32.HI R6, RZ, 0x16, R18 ;  /* 0x00000016ff067819 */ /* 0x000fe40000011612 */
[----:B-----5:R-:W-:Y:S02]  /*d230*/  LOP3.LUT R5, R5, R23, R26, 0x96, !PT ;  /* 0x0000001705057212 */ /* 0x020fe400078e961a */
[----:B------:R-:W4:Y:S01]  /*d240*/  LDS R23, [R22+UR9] ;  /* 0x0000000916177984 */ /* 0x000f220008000800 */
[----:B------:R-:W-:Y:S02]  /*d250*/  LOP3.LUT R4, R4, R29, R27, 0x96, !PT ;  /* 0x0000001d04047212 */ /* 0x000fe400078e961b */
[----:B------:R-:W-:-:S02]  /*d260*/  SHF.R.U32.HI R7, RZ, 0xe, R5 ;  /* 0x0000000eff077819 */ /* 0x000fc40000011605 */
[----:B------:R-:W-:Y:S02]  /*d270*/  SHF.R.U32.HI R8, RZ, 0x6, R4 ;  /* 0x00000006ff087819 */ /* 0x000fe40000011604 */
[----:B------:R-:W-:Y:S02]  /*d280*/  LOP3.LUT R24, R6, 0x3fc, RZ, 0xc0, !PT ;  /* 0x000003fc06187812 */ /* 0x000fe400078ec0ff */
[----:B------:R-:W3:Y:S01]  /*d290*/  LDG.E R6, desc[UR10][R2.64+0x64] ;  /* 0x0000640a02067981 */ /* 0x000ee2000c1e1900 */
[----:B------:R-:W-:Y:S02]  /*d2a0*/  LOP3.LUT R25, R7, 0x3fc, RZ, 0xc0, !PT ;  /* 0x000003fc07197812 */ /* 0x000fe400078ec0ff */
[----:B------:R-:W-:Y:S01]  /*d2b0*/  LOP3.LUT R26, R8, 0x3fc, RZ, 0xc0, !PT ;  /* 0x000003fc081a7812 */ /* 0x000fe200078ec0ff */
[----:B------:R-:W-:Y:S04]  /*d2c0*/  LDS R24, [R24+UR5] ;  /* 0x0000000518187984 */ /* 0x000fe80008000800 */
[----:B------:R-:W-:Y:S04]  /*d2d0*/  LDS R25, [R25+UR7] ;  /* 0x0000000719197984 */ /* 0x000fe80008000800 */
[----:B------:R-:W1:Y:S04]  /*d2e0*/  LDS R26, [R26+UR8] ;  /* 0x000000081a1a7984 */ /* 0x000e680008000800 */
[----:B------:R-:W5:Y:S04]  /*d2f0*/  LDG.E R8, desc[UR10][R2.64+0x60] ;  /* 0x0000600a02087981 */ /* 0x000f68000c1e1900 */
[----:B------:R-:W5:Y:S01]  /*d300*/  LDG.E R7, desc[UR10][R2.64+0x68] ;  /* 0x0000680a02077981 */ /* 0x000f62000c1e1900 */
[----:B0-----:R-:W-:-:S04]  /*d310*/  LOP3.LUT R19, R20, R19, R21, 0x96, !PT ;  /* 0x0000001314137212 */ /* 0x001fc800078e9615 */
[----:B----4-:R-:W-:Y:S02]  /*d320*/  LOP3.LUT R19, R10, R19, R23, 0x96, !PT ;  /* 0x000000130a137212 */ /* 0x010fe400078e9617 */
[----:B------:R-:W-:-:S04]  /*d330*/  SHF.R.U32.HI R10, RZ, 0x6, R18 ;  /* 0x00000006ff0a7819 */ /* 0x000fc80000011612 */
[----:B------:R-:W-:Y:S01]  /*d340*/  LOP3.LUT R22, R10, 0x3fc, RZ, 0xc0, !PT ;  /* 0x000003fc0a167812 */ /* 0x000fe200078ec0ff */
[----:B------:R-:W-:Y:S01]  /*d350*/  IMAD.SHL.U32 R10, R5, 0x4, RZ ;  /* 0x00000004050a7824 */ /* 0x000fe200078e00ff */
[----:B------:R-:W-:-:S04]  /*d360*/  SHF.R.U32.HI R23, RZ, 0x16, R5 ;  /* 0x00000016ff177819 */ /* 0x000fc80000011605 */
[----:B------:R-:W-:Y:S01]  /*d370*/  LOP3.LUT R30, R10, 0x3fc, RZ, 0xc0, !PT ;  /* 0x000003fc0a1e7812 */ /* 0x000fe200078ec0ff */
[----:B------:R-:W-:Y:S01]  /*d380*/  IMAD.SHL.U32 R21, R18, 0x4, RZ ;  /* 0x0000000412157824 */ /* 0x000fe200078e00ff */
[----:B------:R-:W4:Y:S01]  /*d390*/  LDG.E R10, desc[UR10][R2.64+0x6c] ;  /* 0x00006c0a020a7981 */ /* 0x000f22000c1e1900 */
[----:B------:R-:W-:Y:S02]  /*d3a0*/  LOP3.LUT R23, R23, 0x3fc, RZ, 0xc0, !PT ;  /* 0x000003fc17177812 */ /* 0x000fe400078ec0ff */
[----:B-1----:R-:W-:-:S04]  /*d3b0*/  LOP3.LUT R20, R26, R25, R24, 0x96, !PT ;  /* 0x000000191a147212 */ /* 0x002fc800078e9618 */
[----:B------:R-:W-:Y:S01]  /*d3c0*/  LDS R23, [R23+UR5] ;  /* 0x0000000517177984 */ /* 0x000fe20008000800 */
[----:B------:R-:W-:Y:S02]  /*d3d0*/  SHF.R.U32.HI R24, RZ, 0xe, R4 ;  /* 0x0000000eff187819 */ /* 0x000fe40000011604 */
[----:B------:R-:W-:Y:S01]  /*d3e0*/  SHF.R.U32.HI R26, RZ, 0x6, R19 ;  /* 0x00000006ff1a7819 */ /* 0x000fe20000011613 */
[----:B------:R-:W-:Y:S01]  /*d3f0*/  LDS R22, [R22+UR8] ;  /* 0x0000000816167984 */ /* 0x000fe20008000800 */
[----:B------:R-:W-:Y:S02]  /*d400*/  LOP3.LUT R24, R24, 0x3fc, RZ, 0xc0, !PT ;  /* 0x000003fc18187812 */ /* 0x000fe400078ec0ff */
[----:B------:R-:W-:Y:S01]  /*d410*/  LOP3.LUT R26, R26, 0x3fc, RZ, 0xc0, !PT ;  /* 0x000003fc1a1a7812 */ /* 0x000fe200078ec0ff */
[----:B------:R-:W-:Y:S01]  /*d420*/  LDS R30, [R30+UR9] ;  /* 0x000000091e1e7984 */ /* 0x000fe20008000800 */
[----:B------:R-:W-:Y:S02]  /*d430*/  SHF.L.U32 R25, R19, 0x2, RZ ;  /* 0x0000000213197819 */ /* 0x000fe400000006ff */
[----:B------:R-:W-:Y:S01]  /*d440*/  LOP3.LUT R21, R21, 0x3fc, RZ, 0xc0, !PT ;  /* 0x000003fc15157812 */ /* 0x000fe200078ec0ff */
[----:B------:R-:W-:Y:S01]  /*d450*/  LDS R24, [R24+UR7] ;  /* 0x0000000718187984 */ /* 0x000fe20008000800 */
[----:B------:R-:W-:-:S03]  /*d460*/  LOP3.LUT R25, R25, 0x3fc, RZ, 0xc0, !PT ;  /* 0x000003fc19197812 */ /* 0x000fc600078ec0ff */
[----:B------:R-:W0:Y:S01]  /*d470*/  LDS R26, [R26+UR8] ;  /* 0x000000081a1a7984 */ /* 0x000e220008000800 */
[----:B------:R-:W-:Y:S02]  /*d480*/  SHF.R.U32.HI R27, RZ, 0x16, R4 ;  /* 0x00000016ff1b7819 */ /* 0x000fe40000011604 */
[----:B------:R-:W-:Y:S01]  /*d490*/  SHF.R.U32.HI R28, RZ, 0xe, R19 ;  /* 0x0000000eff1c7819 */ /* 0x000fe20000011613 */
[----:B------:R-:W1:Y:S01]  /*d4a0*/  LDS R21, [R21+UR9] ;  /* 0x0000000915157984 */ /* 0x000e620008000800 */
[----:B------:R-:W-:Y:S02]  /*d4b0*/  LOP3.LUT R27, R27, 0x3fc, RZ, 0xc0, !PT ;  /* 0x000003fc1b1b7812 */ /* 0x000fe400078ec0ff */
[----:B------:R-:W-:Y:S01]  /*d4c0*/  LOP3.LUT R28, R28, 0x3fc, RZ, 0xc0, !PT ;  /* 0x000003fc1c1c7812 */ /* 0x000fe200078ec0ff */
[----:B------:R-:W1:Y:S04]  /*d4d0*/  LDS R25, [R25+UR9] ;  /* 0x0000000919197984 */ /* 0x000e680008000800 */
[----:B------:R-:W-:Y:S04]  /*d4e0*/  LDS R27, [R27+UR5] ;  /* 0x000000051b1b7984 */ /* 0x000fe80008000800 */
[----:B------:R-:W1:Y:S01]  /*d4f0*/  LDS R28, [R28+UR7] ;  /* 0x000000071c1c7984 */ /* 0x000e620008000800 */
[----:B------:R-:W-:-:S02]  /*d500*/  SHF.R.U32.HI R18, RZ, 0xe, R18 ;  /* 0x0000000eff127819 */ /* 0x000fc40000011612 */
[----:B------:R-:W-:Y:S02]  /*d510*/  SHF.L.U32 R4, R4, 0x2, RZ ;  /* 0x0000000204047819 */ /* 0x000fe400000006ff */
[----:B------:R-:W-:Y:S02]  /*d520*/  SHF.R.U32.HI R19, RZ, 0x16, R19 ;  /* 0x00000016ff137819 */ /* 0x000fe40000011613 */
[----:B------:R-:W-:Y:S02]  /*d530*/  SHF.R.U32.HI R5, RZ, 0x6, R5 ;  /* 0x00000006ff057819 */ /* 0x000fe40000011605 */
[----:B0-----:R-:W-:-:S04]  /*d540*/  LOP3.LUT R23, R26, R24, R23, 0x96, !PT ;  /* 0x000000181a177212 */ /* 0x001fc800078e9617 */
[----:B-1----:R-:W-:Y:S02]  /*d550*/  LOP3.LUT R16, R16, R23, R21, 0x96, !PT ;  /* 0x0000001710107212 */ /* 0x002fe400078e9615 */
[----:B------:R-:W-:Y:S02]  /*d560*/  LOP3.LUT R20, R15, R20, R25, 0x96, !PT ;  /* 0x000000140f147212 */ /* 0x000fe400078e9619 */
[----:B------:R-:W-:-:S04]  /*d570*/  SHF.R.U32.HI R15, RZ, 0xe, R16 ;  /* 0x0000000eff0f7819 */ /* 0x000fc80000011610 */
[----:B------:R-:W-:Y:S02]  /*d580*/  LOP3.LUT R26, R15, 0x3fc, RZ, 0xc0, !PT ;  /* 0x000003fc0f1a7812 */ /* 0x000fe400078ec0ff */
[----:B------:R-:W-:Y:S01]  /*d590*/  LOP3.LUT R22, R22, R28, R27, 0x96, !PT ;  /* 0x0000001c16167212 */ /* 0x000fe200078e961b */
[----:B------:R-:W4:Y:S03]  /*d5a0*/  LDG.E R15, desc[UR10][R2.64+0x70] ;  /* 0x0000700a020f7981 */ /* 0x000f26000c1e1900 */
[----:B------:R-:W-:Y:S01]  /*d5b0*/  LOP3.LUT R9, R9, R22, R30, 0x96, !PT ;  /* 0x0000001609097212 */ /* 0x000fe200078e961e */
[----:B------:R-:W-:Y:S01]  /*d5c0*/  LDS R26, [R26+UR7] ;  /* 0x000000071a1a7984 */ /* 0x000fe20008000800 */
[----:B------:R-:W-:Y:S02]  /*d5d0*/  LOP3.LUT R18, R18, 0x3fc, RZ, 0xc0, !PT ;  /* 0x000003fc12127812 */ /* 0x000fe400078ec0ff */
[----:B------:R-:W-:-:S02]  /*d5e0*/  LOP3.LUT R22, R4, 0x3fc, RZ, 0xc0, !PT ;  /* 0x000003fc04167812 */ /* 0x000fc400078ec0ff */
[----:B------:R-:W-:Y:S02]  /*d5f0*/  LOP3.LUT R21, R19, 0x3fc, RZ, 0xc0, !PT ;  /* 0x000003fc13157812 */ /* 0x000fe400078ec0ff */
[----:B------:R-:W-:Y:S01]  /*d600*/  LOP3.LUT R5, R5, 0x3fc, RZ, 0xc0, !PT ;  /* 0x000003fc05057812 */ /* 0x000fe200078ec0ff */
[----:B------:R-:W-:Y:S01]  /*d610*/  LDS R18, [R18+UR7] ;  /* 0x0000000712127984 */ /* 0x000fe20008000800 */
[--C-:B------:R-:W-:Y:S02]  /*d620*/  SHF.R.U32.HI R4, RZ, 0x16, R20.reuse ;  /* 0x00000016ff047819 */ /* 0x100fe40000011614 */
[----:B------:R-:W-:Y:S01]  /*d630*/  SHF.R.U32.HI R24, RZ, 0x6, R9 ;  /* 0x00000006ff187819 */ /* 0x000fe20000011609 */
[----:B------:R0:W-:Y:S01]  /*d640*/  LDS R19, [R5+UR8] ;  /* 0x0000000805137984 */ /* 0x0001e20008000800 */
[----:B------:R-:W-:Y:S02]  /*d650*/  LOP3.LUT R23, R4, 0x3fc, RZ, 0xc0, !PT ;  /* 0x000003fc04177812 */ /* 0x000fe400078ec0ff */
[----:B------:R-:W-:Y:S01]  /*d660*/  LOP3.LUT R27, R24, 0x3fc, RZ, 0xc0, !PT ;  /* 0x000003fc181b7812 */ /* 0x000fe200078ec0ff */
[----:B------:R-:W1:Y:S04]  /*d670*/  LDS R21, [R21+UR5] ;  /* 0x0000000515157984 */ /* 0x000e680008000800 */
[----:B------:R-:W1:Y:S04]  /*d680*/  LDS R22, [R22+UR9] ;  /* 0x0000000916167984 */ /* 0x000e680008000800 */
[----:B------:R-:W-:Y:S04]  /*d690*/  LDS R23, [R23+UR5] ;  /* 0x0000000517177984 */ /* 0x000fe80008000800 */
[----:B------:R-:W1:Y:S01]  /*d6a0*/  LDS R27, [R27+UR8] ;  /* 0x000000081b1b7984 */ /* 0x000e620008000800 */
[----:B------:R-:W-:-:S03]  /*d6b0*/  SHF.R.U32.HI R25, RZ, 0xe, R20 ;  /* 0x0000000eff197819 */ /* 0x000fc60000011614 */
[----:B------:R-:W4:Y:S04]  /*d6c0*/  LDG.E R4, desc[UR10][R2.64+0x74] ;  /* 0x0000740a02047981 */ /* 0x000f28000c1e1900 */
[----:B0-----:R-:W4:Y:S01]  /*d6d0*/  LDG.E R5, desc[UR10][R2.64+0x78] ;  /* 0x0000780a02057981 */ /* 0x001f22000c1e1900 */
[----:B-1----:R-:W-:Y:S01]  /*d6e0*/  LOP3.LUT R18, R19, R18, R21, 0x96, !PT ;  /* 0x0000001213127212 */ /* 0x002fe200078e9615 */
[----:B------:R-:W-:-:S03]  /*d6f0*/  IMAD.SHL.U32 R21, R20, 0x4, RZ ;  /* 0x0000000414157824 */ /* 0x000fc600078e00ff */
[----:B------:R-:W-:Y:S02]  /*d700*/  LOP3.LUT R24, R17, R18, R22, 0x96, !PT ;  /* 0x0000001211187212 */ /* 0x000fe400078e9616 */
[----:B------:R-:W-:Y:S02]  /*d710*/  SHF.R.U32.HI R18, RZ, 0x6, R20 ;  /* 0x00000006ff127819 */ /* 0x000fe40000011614 */
[----:B------:R-:W-:Y:S02]  /*d720*/  LOP3.LUT R17, R27, R26, R23, 0x96, !PT ;  /* 0x0000001a1b117212 */ /* 0x000fe400078e9617 */
[----:B------:R-:W-:Y:S02]  /*d730*/  SHF.R.U32.HI R23, RZ, 0x16, R9 ;  /* 0x00000016ff177819 */ /* 0x000fe40000011609 */
[----:B------:R-:W-:Y:S02]  /*d740*/  LOP3.LUT R27, R21, 0x3fc, RZ, 0xc0, !PT ;  /* 0x000003fc151b7812 */ /* 0x000fe400078ec0ff */
[----:B------:R-:W-:-:S02]  /*d750*/  LOP3.LUT R21, R23, 0x3fc, RZ, 0xc0, !PT ;  /* 0x000003fc17157812 */ /* 0x000fc400078ec0ff */
[----:B------:R-:W-:Y:S02]  /*d760*/  SHF.R.U32.HI R19, RZ, 0x16, R16 ;  /* 0x00000016ff137819 */ /* 0x000fe40000011610 */
[----:B------:R-:W-:Y:S02]  /*d770*/  SHF.R.U32.HI R20, RZ, 0xe, R9 ;  /* 0x0000000eff147819 */ /* 0x000fe40000011609 */
[--C-:B------:R-:W-:Y:S01]  /*d780*/  SHF.R.U32.HI R22, RZ, 0x6, R24.reuse ;  /* 0x00000006ff167819 */ /* 0x100fe20000011618 */
[----:B------:R-:W-:Y:S01]  /*d790*/  IMAD.SHL.U32 R28, R24, 0x4, RZ ;  /* 0x00000004181c7824 */ /* 0x000fe200078e00ff */
[----:B------:R-:W-:Y:S01]  /*d7a0*/  SHF.R.U32.HI R23, RZ, 0xe, R24 ;  /* 0x0000000eff177819 */ /* 0x000fe20000011618 */
[----:B------:R-:W-:Y:S01]  /*d7b0*/  LDS R21, [R21+UR5] ;  /* 0x0000000515157984 */ /* 0x000fe20008000800 */
[----:B------:R-:W-:Y:S02]  /*d7c0*/  LOP3.LUT R18, R18, 0x3fc, RZ, 0xc0, !PT ;  /* 0x000003fc12127812 */ /* 0x000fe400078ec0ff */
[----:B------:R-:W-:-:S02]  /*d7d0*/  LOP3.LUT R19, R19, 0x3fc, RZ, 0xc0, !PT ;  /* 0x000003fc13137812 */ /* 0x000fc400078ec0ff */
[----:B------:R-:W-:Y:S02]  /*d7e0*/  LOP3.LUT R20, R20, 0x3fc, RZ, 0xc0, !PT ;  /* 0x000003fc14147812 */ /* 0x000fe400078ec0ff */
[----:B------:R-:W-:Y:S01]  /*d7f0*/  LOP3.LUT R22, R22, 0x3fc, RZ, 0xc0, !PT ;  /* 0x000003fc16167812 */ /* 0x000fe200078ec0ff */
[----:B------:R-:W-:Y:S01]  /*d800*/  LDS R18, [R18+UR8] ;  /* 0x0000000812127984 */ /* 0x000fe20008000800 */
[----:B------:R-:W-:Y:S02]  /*d810*/  LOP3.LUT R23, R23, 0x3fc, RZ, 0xc0, !PT ;  /* 0x000003fc17177812 */ /* 0x000fe400078ec0ff */
[----:B------:R-:W-:Y:S01]  /*d820*/  SHF.L.U32 R26, R16, 0x2, RZ ;  /* 0x00000002101a7819 */ /* 0x000fe200000006ff */
[----:B------:R-:W-:Y:S01]  /*d830*/  LDS R19, [R19+UR5] ;  /* 0x0000000513137984 */ /* 0x000fe20008000800 */
[----:B------:R-:W-:Y:S02]  /*d840*/  LOP3.LUT R28, R28, 0x3fc, RZ, 0xc0, !PT ;  /* 0x000003fc1c1c7812 */ /* 0x000fe400078ec0ff */
[----:B------:R-:W-:Y:S01]  /*d850*/  LOP3.LUT R26, R26, 0x3fc, RZ, 0xc0, !PT ;  /* 0x000003fc1a1a7812 */ /* 0x000fe200078ec0ff */
[----:B------:R-:W-:Y:S01]  /*d860*/  LDS R20, [R20+UR7] ;  /* 0x0000000714147984 */ /* 0x000fe20008000800 */
[----:B------:R-:W-:-:S03]  /*d870*/  SHF.R.U32.HI R30, RZ, 0x6, R16 ;  /* 0x00000006ff1e7819 */ /* 0x000fc60000011610 */
[----:B------:R-:W0:Y:S01]  /*d880*/  LDS R22, [R22+UR8] ;  /* 0x0000000816167984 */ /* 0x000e220008000800 */
[----:B------:R-:W-:-:S03]  /*d890*/  SHF.R.U32.HI R24, RZ, 0x16, R24 ;  /* 0x00000016ff187819 */ /* 0x000fc60000011618 */
[----:B------:R-:W1:Y:S01]  /*d8a0*/  LDS R23, [R23+UR7] ;  /* 0x0000000717177984 */ /* 0x000e620008000800 */
[----:B------:R-:W-:-:S03]  /*d8b0*/  LOP3.LUT R32, R25, 0x3fc, RZ, 0xc0, !PT ;  /* 0x000003fc19207812 */ /* 0x000fc600078ec0ff */
[----:B------:R-:W2:Y:S01]  /*d8c0*/  LDS R28, [R28+UR9] ;  /* 0x000000091c1c7984 */ /* 0x000ea20008000800 */
[----:B------:R-:W-:-:S03]  /*d8d0*/  LOP3.LUT R25, R30, 0x3fc, RZ, 0xc0, !PT ;  /* 0x000003fc1e197812 */ /* 0x000fc600078ec0ff */
[----:B------:R-:W2:Y:S01]  /*d8e0*/  LDS R16, [R27+UR9] ;  /* 0x000000091b107984 */ /* 0x000ea20008000800 */
[----:B------:R-:W-:-:S03]  /*d8f0*/  LOP3.LUT R31, R24, 0x3fc, RZ, 0xc0, !PT ;  /* 0x000003fc181f7812 */ /* 0x000fc600078ec0ff */
[----:B------:R-:W2:Y:S01]  /*d900*/  LDS R29, [R26+UR9] ;  /* 0x000000091a1d7984 */ /* 0x000ea20008000800 */
[----:B------:R-:W-:-:S03]  /*d910*/  SHF.L.U32 R9, R9, 0x2, RZ ;  /* 0x0000000209097819 */ /* 0x000fc600000006ff */
[----:B------:R-:W-:Y:S01]  /*d920*/  LDS R30, [R32+UR7] ;  /* 0x00000007201e7984 */ /* 0x000fe20008000800 */
[----:B------:R-:W-:-:S03]  /*d930*/  LOP3.LUT R24, R9, 0x3fc, RZ, 0xc0, !PT ;  /* 0x000003fc09187812 */ /* 0x000fc600078ec0ff */
[----:B------:R-:W-:Y:S04]  /*d940*/  LDS R25, [R25+UR8] ;  /* 0x0000000819197984 */ /* 0x000fe80008000800 */
[----:B------:R-:W3:Y:S04]  /*d950*/  LDS R31, [R31+UR5] ;  /* 0x000000051f1f7984 */ /* 0x000ee80008000800 */
[----:B------:R-:W3:Y:S04]  /*d960*/  LDS R24, [R24+UR9] ;  /* 0x0000000918187984 */ /* 0x000ee80008000800 */
[----:B------:R-:W4:Y:S01]  /*d970*/  LDG.E R9, desc[UR10][R2.64+0x7c] ;  /* 0x00007c0a02097981 */ /* 0x000f22000c1e1900 */
[----:B0-----:R-:W-:-:S02]  /*d980*/  LOP3.LUT R19, R22, R20, R19, 0x96, !PT ;  /* 0x0000001416137212 */ /* 0x001fc400078e9613 */
[----:B-1----:R-:W-:Y:S02]  /*d990*/  LOP3.LUT R18, R18, R23, R21, 0x96, !PT ;  /* 0x0000001712127212 */ /* 0x002fe400078e9615 */
[----:B--2---:R-:W-:Y:S02]  /*d9a0*/  LOP3.LUT R17, R14, R17, R28, 0x96, !PT ;  /* 0x000000110e117212 */ /* 0x004fe400078e961c */
[----:B------:R-:W-:Y:S02]  /*d9b0*/  LOP3.LUT R16, R13, R19, R16, 0x96, !PT ;  /* 0x000000130d107212 */ /* 0x000fe400078e9610 */
[----:B------:R-:W-:Y:S02]  /*d9c0*/  LOP3.LUT R18, R12, R18, R29, 0x96, !PT ;  /* 0x000000120c127212 */ /* 0x000fe400078e961d */
[----:B------:R-:W-:Y:S02]  /*d9d0*/  SHF.R.U32.HI R12, RZ, 0x16, R17 ;  /* 0x00000016ff0c7819 */ /* 0x000fe40000011611 */
[----:B------:R-:W-:-:S02]  /*d9e0*/  SHF.R.U32.HI R13, RZ, 0xe, R16 ;  /* 0x0000000eff0d7819 */ /* 0x000fc40000011610 */
[----:B------:R-:W-:Y:S02]  /*d9f0*/  SHF.R.U32.HI R14, RZ, 0x6, R18 ;  /* 0x00000006ff0e7819 */ /* 0x000fe40000011612 */
[----:B------:R-:W-:Y:S02]  /*da00*/  LOP3.LUT R12, R12, 0x3fc, RZ, 0xc0, !PT ;  /* 0x000003fc0c0c7812 */ /* 0x000fe400078ec0ff */
[----:B------:R-:W-:Y:S02]  /*da10*/  LOP3.LUT R13, R13, 0x3fc, RZ, 0xc0, !PT ;  /* 0x000003fc0d0d7812 */ /* 0x000fe400078ec0ff */
[----:B------:R-:W-:Y:S02]  /*da20*/  LOP3.LUT R14, R14, 0x3fc, RZ, 0xc0, !PT ;  /* 0x000003fc0e0e7812 */ /* 0x000fe400078ec0ff */
[----:B---3--:R-:W-:Y:S01]  /*da30*/  LOP3.LUT R19, R25, R30, R31, 0x96, !PT ;  /* 0x0000001e19137212 */ /* 0x008fe200078e961f */
[----:B------:R-:W-:Y:S03]  /*da40*/  LDS R12, [R12+UR5] ;  /* 0x000000050c0c7984 */ /* 0x000fe60008000800 */
[----:B------:R-:W-:Y:S01]  /*da50*/  LOP3.LUT R19, R11, R19, R24, 0x96, !PT ;  /* 0x000000130b137212 */ /* 0x000fe200078e9618 */
[----:B------:R-:W-:Y:S01]  /*da60*/  LDS R13, [R13+UR7] ;  /* 0x000000070d0d7984 */ /* 0x000fe20008000800 */
[----:B------:R-:W-:-:S03]  /*da70*/  SHF.R.U32.HI R25, RZ, 0x16, R18 ;  /* 0x00000016ff197819 */ /* 0x000fc60000011612 */
[----:B------:R-:W0:Y:S01]  /*da80*/  LDS R14, [R14+UR8] ;  /* 0x000000080e0e7984 */ /* 0x000e220008000800 */
[----:B------:R-:W-:Y:S02]  /*da90*/  SHF.R.U32.HI R20, RZ, 0x16, R16 ;  /* 0x00000016ff147819 */ /* 0x000fe40000011610 */
[----:B------:R-:W-:Y:S02]  /*daa0*/  SHF.R.U32.HI R23, RZ, 0xe, R18 ;  /* 0x0000000eff177819 */ /* 0x000fe40000011612 */
[----:B------:R-:W-:Y:S01]  /*dab0*/  SHF.R.U32.HI R24, RZ, 0x6, R19 ;  /* 0x00000006ff187819 */ /* 0x000fe20000011613 */
[----:B------:R-:W-:Y:S01]  /*dac0*/  IMAD.SHL.U32 R27, R17, 0x4, RZ ;  /* 0x00000004111b7824 */ /* 0x000fe200078e00ff */
[----:B------:R-:W-:Y:S02]  /*dad0*/  LOP3.LUT R30, R25, 0x3fc, RZ, 0xc0, !PT ;  /* 0x000003fc191e7812 */ /* 0x000fe400078ec0ff */
[----:B------:R-:W-:Y:S02]  /*dae0*/  LOP3.LUT R22, R20, 0x3fc, RZ, 0xc0, !PT ;  /* 0x000003fc14167812 */ /* 0x000fe400078ec0ff */
[----:B------:R-:W-:-:S02]  /*daf0*/  LOP3.LUT R23, R23, 0x3fc, RZ, 0xc0, !PT ;  /* 0x000003fc17177812 */ /* 0x000fc400078ec0ff */
[----:B------:R-:W-:Y:S02]  /*db00*/  LOP3.LUT R25, R24, 0x3fc, RZ, 0xc0, !PT ;  /* 0x000003fc18197812 */ /* 0x000fe400078ec0ff */
[----:B------:R-:W-:Y:S01]  /*db10*/  SHF.L.U32 R11, R19, 0x2, RZ ;  /* 0x00000002130b7819 */ /* 0x000fe200000006ff */
[----:B------:R-:W-:Y:S01]  /*db20*/  LDS R22, [R22+UR5] ;  /* 0x0000000516167984 */ /* 0x000fe20008000800 */
[----:B------:R-:W-:Y:S02]  /*db30*/  SHF.R.U32.HI R21, RZ, 0x6, R17 ;  /* 0x00000006ff157819 */ /* 0x000fe40000011611 */
[----:B------:R-:W-:Y:S01]  /*db40*/  SHF.R.U32.HI R26, RZ, 0xe, R19 ;  /* 0x0000000eff1a7819 */ /* 0x000fe20000011613 */
[----:B------:R-:W-:Y:S01]  /*db50*/  LDS R23, [R23+UR7] ;  /* 0x0000000717177984 */ /* 0x000fe20008000800 */
[----:B------:R-:W-:Y:S02]  /*db60*/  LOP3.LUT R27, R27, 0x3fc, RZ, 0xc0, !PT ;  /* 0x000003fc1b1b7812 */ /* 0x000fe400078ec0ff */
[----:B------:R-:W-:Y:S01]  /*db70*/  LOP3.LUT R29, R11, 0x3fc, RZ, 0xc0, !PT ;  /* 0x000003fc0b1d7812 */ /* 0x000fe200078ec0ff */
[----:B------:R-:W1:Y:S01]  /*db80*/  LDS R25, [R25+UR8] ;  /* 0x0000000819197984 */ /* 0x000e620008000800 */
[----:B------:R-:W-:Y:S01]  /*db90*/  IMAD.SHL.U32 R11, R16, 0x4, RZ ;  /* 0x00000004100b7824 */ /* 0x000fe200078e00ff */
[----:B------:R-:W-:-:S02]  /*dba0*/  LOP3.LUT R21, R21, 0x3fc, RZ, 0xc0, !PT ;  /* 0x000003fc15157812 */ /* 0x000fc400078ec0ff */
[----:B------:R-:W-:Y:S01]  /*dbb0*/  LOP3.LUT R26, R26, 0x3fc, RZ, 0xc0, !PT ;  /* 0x000003fc1a1a7812 */ /* 0x000fe200078ec0ff */
[----:B------:R-:W2:Y:S01]  /*dbc0*/  LDS R27, [R27+UR9] ;  /* 0x000000091b1b7984 */ /* 0x000ea20008000800 */
[----:B------:R-:W-:-:S03]  /*dbd0*/  LOP3.LUT R20, R11, 0x3fc, RZ, 0xc0, !PT ;  /* 0x000003fc0b147812 */ /* 0x000fc600078ec0ff */
[----:B------:R-:W-:Y:S04]  /*dbe0*/  LDS R21, [R21+UR8] ;  /* 0x0000000815157984 */ /* 0x000fe80008000800 */
[----:B------:R-:W-:Y:S04]  /*dbf0*/  LDS R24, [R30+UR5] ;  /* 0x000000051e187984 */ /* 0x000fe80008000800 */
[----:B------:R-:W3:Y:S04]  /*dc00*/  LDS R26, [R26+UR7] ;  /* 0x000000071a1a7984 */ /* 0x000ee80008000800 */
[----:B------:R-:W5:Y:S04]  /*dc10*/  LDS R29, [R29+UR9] ;  /* 0x000000091d1d7984 */ /* 0x000f680008000800 */
[----:B------:R-:W5:Y:S01]  /*dc20*/  LDS R20, [R20+UR9] ;  /* 0x0000000914147984 */ /* 0x000f620008000800 */
[----:B0-----:R-:W-:-:S03]  /*dc30*/  LOP3.LUT R28, R14, R13, R12, 0x96, !PT ;  /* 0x0000000d0e1c7212 */ /* 0x001fc600078e960c */
[----:B------:R-:W4:Y:S04]  /*dc40*/  LDG.E R14, desc[UR10][R2.64+0x80] ;  /* 0x0000800a020e7981 */ /* 0x000f28000c1e1900 */
[----:B------:R-:W4:Y:S04]  /*dc50*/  LDG.E R13, desc[UR10][R2.64+0x84] ;  /* 0x0000840a020d7981 */ /* 0x000f28000c1e1900 */
[----:B------:R-:W4:Y:S01]  /*dc60*/  LDG.E R12, desc[UR10][R2.64+0x88] ;  /* 0x0000880a020c7981 */ /* 0x000f22000c1e1900 */
[----:B------:R-:W-:-:S03]  /*dc70*/  SHF.R.U32.HI R16, RZ, 0x6, R16 ;  /* 0x00000006ff107819 */ /* 0x000fc60000011610 */
[----:B------:R-:W4:Y:S01]  /*dc80*/  LDG.E R11, desc[UR10][R2.64+0x8c] ;  /* 0x00008c0a020b7981 */ /* 0x000f22000c1e1900 */
[----:B------:R-:W-:Y:S02]  /*dc90*/  SHF.R.U32.HI R19, RZ, 0x16, R19 ;  /* 0x00000016ff137819 */ /* 0x000fe40000011613 */
[----:B------:R-:W-:Y:S02]  /*dca0*/  SHF.R.U32.HI R17, RZ, 0xe, R17 ;  /* 0x0000000eff117819 */ /* 0x000fe40000011611 */
[----:B------:R-:W-:Y:S02]  /*dcb0*/  LOP3.LUT R16, R16, 0x3fc, RZ, 0xc0, !PT ;  /* 0x000003fc10107812 */ /* 0x000fe400078ec0ff */
[----:B------:R-:W-:Y:S02]  /*dcc0*/  LOP3.LUT R19, R19, 0x3fc, RZ, 0xc0, !PT ;  /* 0x000003fc13137812 */ /* 0x000fe400078ec0ff */
[----:B-1----:R-:W-:Y:S02]  /*dcd0*/  LOP3.LUT R22, R25, R23, R22, 0x96, !PT ;  /* 0x0000001719167212 */ /* 0x002fe400078e9616 */
[----:B------:R-:W-:Y:S01]  /*dce0*/  SHF.L.U32 R18, R18, 0x2, RZ ;  /* 0x0000000212127819 */ /* 0x000fe200000006ff */
[----:B------:R-:W-:Y:S01]  /*dcf0*/  LDS R16, [R16+UR8] ;  /* 0x0000000810107984 */ /* 0x000fe20008000800 */
[----:B------:R-:W-:-:S02]  /*dd00*/  LOP3.LUT R17, R17, 0x3fc, RZ, 0xc0, !PT ;  /* 0x000003fc11117812 */ /* 0x000fc400078ec0ff */
[----:B--2---:R-:W-:Y:S01]  /*dd10*/  LOP3.LUT R22, R6, R22, R27, 0x96, !PT ;  /* 0x0000001606167212 */ /* 0x004fe200078e961b */
[----:B------:R-:W-:Y:S01]  /*dd20*/  LDS R19, [R19+UR5] ;  /* 0x0000000513137984 */ /* 0x000fe20008000800 */
[----:B------:R-:W-:-:S03]  /*dd30*/  LOP3.LUT R23, R18, 0x3fc, RZ, 0xc0, !PT ;  /* 0x000003fc12177812 */ /* 0x000fc600078ec0ff */
[----:B------:R-:W0:Y:S01]  /*dd40*/  LDS R6, [R17+UR7] ;  /* 0x0000000711067984 */ /* 0x000e220008000800 */
[----:B---3--:R-:W-:-:S03]  /*dd50*/  LOP3.LUT R24, R21, R26, R24, 0x96, !PT ;  /* 0x0000001a15187212 */ /* 0x008fc600078e9618 */
[----:B------:R-:W4:Y:S01]  /*dd60*/  LDS R23, [R23+UR9] ;  /* 0x0000000917177984 */ /* 0x000f220008000800 */
[----:B-----5:R-:W-:Y:S02]  /*dd70*/  LOP3.LUT R21, R8, R28, R29, 0x96, !PT ;  /* 0x0000001c08157212 */ /* 0x020fe400078e961d */
[----:B------:R-:W-:Y:S02]  /*dd80*/  LOP3.LUT R20, R7, R24, R20, 0x96, !PT ;  /* 0x0000001807147212 */ /* 0x000fe400078e9614 */
[----:B------:R-:W-:Y:S02]  /*dd90*/  SHF.R.U32.HI R7, RZ, 0x16, R21 ;  /* 0x00000016ff077819 */ /* 0x000fe40000011615 */
[----:B------:R-:W-:Y:S02]  /*dda0*/  SHF.R.U32.HI R8, RZ, 0xe, R22 ;  /* 0x0000000eff087819 */ /* 0x000fe40000011616 */
[----:B------:R-:W-:Y:S02]  /*ddb0*/  SHF.R.U32.HI R18, RZ, 0x6, R20 ;  /* 0x00000006ff127819 */ /* 0x000fe40000011614 */
[----:B------:R-:W-:-:S02]  /*ddc0*/  LOP3.LUT R24, R7, 0x3fc, RZ, 0xc0, !PT ;  /* 0x000003fc07187812 */ /* 0x000fc400078ec0ff */
[----:B------:R-:W-:Y:S01]  /*ddd0*/  LOP3.LUT R25, R8, 0x3fc, RZ, 0xc0, !PT ;  /* 0x000003fc08197812 */ /* 0x000fe200078ec0ff */
[----:B------:R-:W2:Y:S01]  /*dde0*/  LDG.E R7, desc[UR10][R2.64+0x9c] ;  /* 0x00009c0a02077981 */ /* 0x000ea2000c1e1900 */
[----:B------:R-:W-:-:S03]  /*ddf0*/  LOP3.LUT R26, R18, 0x3fc, RZ, 0xc0, !PT ;  /* 0x000003fc121a7812 */ /* 0x000fc600078ec0ff */
[----:B------:R-:W-:Y:S04]  /*de00*/  LDS R24, [R24+UR5] ;  /* 0x0000000518187984 */ /* 0x000fe80008000800 */
[----:B------:R-:W-:Y:S04]  /*de10*/  LDS R25, [R25+UR7] ;  /* 0x0000000719197984 */ /* 0x000fe80008000800 */
[----:B------:R-:W1:Y:S04]  /*de20*/  LDS R26, [R26+UR8] ;  /* 0x000000081a1a7984 */ /* 0x000e680008000800 */
[----:B------:R-:W3:Y:S01]  /*de30*/  LDG.E R8, desc[UR10][R2.64+0x90] ;  /* 0x0000900a02087981 */ /* 0x000ee2000c1e1900 */
[----:B0-----:R-:W-:-:S04]  /*de40*/  LOP3.LUT R6, R16, R6, R19, 0x96, !PT ;  /* 0x0000000610067212 */ /* 0x001fc800078e9613 */
[----:B----4-:R-:W-:Y:S02]  /*de50*/  LOP3.LUT R18, R10, R6, R23, 0x96, !PT ;  /* 0x000000060a127212 */ /* 0x010fe400078e9617 */
[----:B------:R-:W4:Y:S04]  /*de60*/  LDG.E R6, desc[UR10][R2.64+0x94] ;  /* 0x0000940a02067981 */ /* 0x000f28000c1e1900 */
[----:B------:R-:W5:Y:S01]  /*de70*/  LDG.E R10, desc[UR10][R2.64+0x98] ;  /* 0x0000980a020a7981 */ /* 0x000f62000c1e1900 */
[----:B------:R-:W-:Y:S02]  /*de80*/  SHF.R.U32.HI R17, RZ, 0x6, R21 ;  /* 0x00000006ff117819 */ /* 0x000fe40000011615 */
[----:B------:R-:W-:Y:S02]  /*de90*/  SHF.R.U32.HI R19, RZ, 0x16, R22 ;  /* 0x00000016ff137819 */ /* 0x000fe40000011616 */
[----:B------:R-:W-:-:S02]  /*dea0*/  SHF.R.U32.HI R29, RZ, 0x6, R18 ;  /* 0x00000006ff1d7819 */ /* 0x000fc40000011612 */
[----:B------:R-:W-:Y:S02]  /*deb0*/  SHF.R.U32.HI R27, RZ, 0xe, R18 ;  /* 0x0000000eff1b7819 */ /* 0x000fe40000011612 */
[----:B------:R-:W-:Y:S02]  /*dec0*/  SHF.R.U32.HI R30, RZ, 0xe, R20 ;  /* 0x0000000eff1e7819 */ /* 0x000fe40000011614 */
[----:B------:R-:W-:Y:S02]  /*ded0*/  LOP3.LUT R17, R17, 0x3fc, RZ, 0xc0, !PT ;  /* 0x000003fc11117812 */ /* 0x000fe400078ec0ff */
[----:B------:R-:W-:Y:S02]  /*dee0*/  LOP3.LUT R19, R19, 0x3fc, RZ, 0xc0, !PT ;  /* 0x000003fc13137812 */ /* 0x000fe400078ec0ff */
[----:B------:R-:W-:Y:S02]  /*def0*/  LOP3.LUT R29, R29, 0x3fc, RZ, 0xc0, !PT ;  /* 0x000003fc1d1d7812 */ /* 0x000fe400078ec0ff */
[----:B-1----:R-:W-:Y:S01]  /*df00*/  LOP3.LUT R16, R26, R25, R24, 0x96, !PT ;  /* 0x000000191a107212 */ /* 0x002fe200078e9618 */
[----:B------:R-:W-:Y:S01]  /*df10*/  LDS R17, [R17+UR8] ;  /* 0x0000000811117984 */ /* 0x000fe20008000800 */
[----:B------:R-:W-:-:S02]  /*df20*/  SHF.R.U32.HI R24, RZ, 0x16, R20 ;  /* 0x00000016ff187819 */ /* 0x000fc40000011614 */
[----:B------:R-:W-:Y:S01]  /*df30*/  SHF.L.U32 R25, R18, 0x2, RZ ;  /* 0x0000000212197819 */ /* 0x000fe200000006ff */
[----:B------:R-:W-:Y:S01]  /*df40*/  LDS R19, [R19+UR5] ;  /* 0x0000000513137984 */ /* 0x000fe20008000800 */
[----:B------:R-:W-:Y:S02]  /*df50*/  LOP3.LUT R24, R24, 0x3fc, RZ, 0xc0, !PT ;  /* 0x000003fc18187812 */ /* 0x000fe400078ec0ff */
[----:B------:R-:W-:Y:S01]  /*df60*/  LOP3.LUT R27, R27, 0x3fc, RZ, 0xc0, !PT ;  /* 0x000003fc1b1b7812 */ /* 0x000fe200078ec0ff */
[----:B------:R-:W-:Y:S01]  /*df70*/  LDS R29, [R29+UR8] ;  /* 0x000000081d1d7984 */ /* 0x000fe20008000800 */
[----:B------:R-:W-:Y:S02]  /*df80*/  LOP3.LUT R25, R25, 0x3fc, RZ, 0xc0, !PT ;  /* 0x000003fc19197812 */ /* 0x000fe400078ec0ff */
[----:B------:R-:W-:Y:S01]  /*df90*/  LOP3.LUT R30, R30, 0x3fc, RZ, 0xc0, !PT ;  /* 0x000003fc1e1e7812 */ /* 0x000fe200078ec0ff */
[----:B------:R-:W-:Y:S04]  /*dfa0*/  LDS R24, [R24+UR5] ;  /* 0x0000000518187984 */ /* 0x000fe80008000800 */
[----:B------:R-:W0:Y:S04]  /*dfb0*/  LDS R26, [R30+UR7] ;  /* 0x000000071e1a7984 */ /* 0x000e280008000800 */
[----:B------:R-:W1:Y:S04]  /*dfc0*/  LDS R27, [R27+UR7] ;  /* 0x000000071b1b7984 */ /* 0x000e680008000800 */
[----:B------:R-:W1:Y:S01]  /*dfd0*/  LDS R25, [R25+UR9] ;  /* 0x0000000919197984 */ /* 0x000e620008000800 */
[----:B------:R-:W-:-:S02]  /*dfe0*/  IMAD.SHL.U32 R23, R21, 0x4, RZ ;  /* 0x0000000415177824 */ /* 0x000fc400078e00ff */
[----:B------:R-:W-:-:S03]  /*dff0*/  IMAD.SHL.U32 R28, R22, 0x4, RZ ;  /* 0x00000004161c7824 */ /* 0x000fc600078e00ff */
[----:B------:R-:W-:Y:S02]  /*e000*/  LOP3.LUT R23, R23, 0x3fc, RZ, 0xc0, !PT ;  /* 0x000003fc17177812 */ /* 0x000fe400078ec0ff */
[----:B------:R-:W-:-:S04]  /*e010*/  LOP3.LUT R28, R28, 0x3fc, RZ, 0xc0, !PT ;  /* 0x000003fc1c1c7812 */ /* 0x000fc800078ec0ff */
[----:B------:R-:W1:Y:S04]  /*e020*/  LDS R23, [R23+UR9] ;  /* 0x0000000917177984 */ /* 0x000e680008000800 */
[----:B------:R-:W1:Y:S01]  /*e030*/  LDS R28, [R28+UR9] ;  /* 0x000000091c1c7984 */ /* 0x000e620008000800 */
[----:B0-----:R-:W-:-:S03]  /*e040*/  LOP3.LUT R26, R29, R26, R19, 0x96, !PT ;  /* 0x0000001a1d1a7212 */ /* 0x001fc600078e9613 */
[----:B------:R-:W3:Y:S01]  /*e050*/  LDG.E R19, desc[UR10][R2.64+0xa8] ;  /* 0x0000a80a02137981 */ /* 0x000ee2000c1e1900 */
[----:B-1----:R-:W-:-:S03]  /*e060*/  LOP3.LUT R31, R17, R27, R24, 0x96, !PT ;  /* 0x0000001b111f7212 */ /* 0x002fc600078e9618 */
[----:B------:R-:W3:Y:S01]  /*e070*/  LDG.E R17, desc[UR10][R2.64+0xa4] ;  /* 0x0000a40a02117981 */ /* 0x000ee2000c1e1900 */
[----:B------:R-:W-:-:S03]  /*e080*/  LOP3.LUT R30, R15, R16, R25, 0x96, !PT ;  /* 0x000000100f1e7212 */ /* 0x000fc600078e9619 */
[----:B------:R-:W3:Y:S04]  /*e090*/  LDG.E R15, desc[UR10][R2.64+0xa0] ;  /* 0x0000a00a020f7981 */ /* 0x000ee8000c1e1900 */
[----:B------:R0:W3:Y:S01]  /*e0a0*/  LDG.E R16, desc[UR10][R2.64+0xac] ;  /* 0x0000ac0a02107981 */ /* 0x0000e2000c1e1900 */
[----:B------:R-:W-:Y:S02]  /*e0b0*/  SHF.R.U32.HI R22, RZ, 0x6, R22 ;  /* 0x00000006ff167819 */ /* 0x000fe40000011616 */
[----:B------:R-:W-:Y:S02]  /*e0c0*/  SHF.R.U32.HI R21, RZ, 0xe, R21 ;  /* 0x0000000eff157819 */ /* 0x000fe40000011615 */
[----:B------:R-:W-:Y:S02]  /*e0d0*/  SHF.R.U32.HI R18, RZ, 0x16, R18 ;  /* 0x00000016ff127819 */ /* 0x000fe40000011612 */
[----:B------:R-:W-:-:S02]  /*e0e0*/  LOP3.LUT R4, R4, R26, R23, 0x96, !PT ;  /* 0x0000001a04047212 */ /* 0x000fc400078e9617 */
[----:B------:R-:W-:Y:S02]  /*e0f0*/  SHF.L.U32 R20, R20, 0x2, RZ ;  /* 0x0000000214147819 */ /* 0x000fe400000006ff */
[----:B------:R-:W-:Y:S02]  /*e100*/  LOP3.LUT R5, R5, R31, R28, 0x96, !PT ;  /* 0x0000001f05057212 */ /* 0x000fe400078e961c */
[----:B------:R-:W-:Y:S02]  /*e110*/  LOP3.LUT R22, R22, 0x3fc, RZ, 0xc0, !PT ;  /* 0x000003fc16167812 */ /* 0x000fe400078ec0ff */
[----:B------:R-:W-:Y:S02]  /*e120*/  LOP3.LUT R21, R21, 0x3fc, RZ, 0xc0, !PT ;  /* 0x000003fc15157812 */ /* 0x000fe400078ec0ff */
[----:B------:R-:W-:Y:S02]  /*e130*/  LOP3.LUT R18, R18, 0x3fc, RZ, 0xc0, !PT ;  /* 0x000003fc12127812 */ /* 0x000fe400078ec0ff */
[----:B------:R-:W-:Y:S01]  /*e140*/  SHF.R.U32.HI R23, RZ, 0x16, R30 ;  /* 0x00000016ff177819 */ /* 0x000fe2000001161e */
[----:B0-----:R-:W-:Y:S01]  /*e150*/  LDS R2, [R21+UR7] ;  /* 0x0000000715027984 */ /* 0x001fe20008000800 */
[----:B------:R-:W-:-:S02]  /*e160*/  SHF.R.U32.HI R24, RZ, 0xe, R4 ;  /* 0x0000000eff187819 */ /* 0x000fc40000011604 */
[--C-:B------:R-:W-:Y:S01]  /*e170*/  SHF.R.U32.HI R25, RZ, 0x6, R5.reuse ;  /* 0x00000006ff197819 */ /* 0x100fe20000011605 */
[----:B------:R-:W-:Y:S01]  /*e180*/  LDS R22, [R22+UR8] ;  /* 0x0000000816167984 */ /* 0x000fe20008000800 */
[----:B------:R-:W-:Y:S02]  /*e190*/  LOP3.LUT R20, R20, 0x3fc, RZ, 0xc0, !PT ;  /* 0x000003fc14147812 */ /* 0x000fe400078ec0ff */
[----:B------:R-:W-:Y:S01]  /*e1a0*/  LOP3.LUT R23, R23, 0x3fc, RZ, 0xc0, !PT ;  /* 0x000003fc17177812 */ /* 0x000fe200078ec0ff */
[----:B------:R0:W1:Y:S01]  /*e1b0*/  LDS R3, [R18+UR5] ;  /* 0x0000000512037984 */ /* 0x0000620008000800 */
[----:B------:R-:W-:Y:S02]  /*e1c0*/  LOP3.LUT R24, R24, 0x3fc, RZ, 0xc0, !PT ;  /* 0x000003fc18187812 */ /* 0x000fe400078ec0ff */
[----:B------:R-:W-:Y:S01]  /*e1d0*/  LOP3.LUT R25, R25, 0x3fc, RZ, 0xc0, !PT ;  /* 0x000003fc19197812 */ /* 0x000fe200078ec0ff */
[----:B------:R-:W1:Y:S04]  /*e1e0*/  LDS R20, [R20+UR9] ;  /* 0x0000000914147984 */ /* 0x000e680008000800 */
[----:B------:R-:W-:Y:S04]  /*e1f0*/  LDS R23, [R23+UR5] ;  /* 0x0000000517177984 */ /* 0x000fe80008000800 */
[----:B------:R-:W-:Y:S04]  /*e200*/  LDS R24, [R24+UR7] ;  /* 0x0000000718187984 */ /* 0x000fe80008000800 */
[----:B------:R-:W1:Y:S01]  /*e210*/  LDS R25, [R25+UR8] ;  /* 0x0000000819197984 */ /* 0x000e620008000800 */
[----:B0-----:R-:W-:Y:S01]  /*e220*/  SHF.R.U32.HI R18, RZ, 0xe, R5 ;  /* 0x0000000eff127819 */ /* 0x001fe20000011605 */
[----:B------:R-:W-:Y:S01]  /*e230*/  IMAD.SHL.U32 R28, R30, 0x4, RZ ;  /* 0x000000041e1c7824 */ /* 0x000fe200078e00ff */
[----:B------:R-:W-:-:S02]  /*e240*/  SHF.R.U32.HI R29, RZ, 0x6, R30 ;  /* 0x00000006ff1d7819 */ /* 0x000fc4000001161e */
[----:B------:R-:W-:Y:S02]  /*e250*/  SHF.R.U32.HI R30, RZ, 0xe, R30 ;  /* 0x0000000eff1e7819 */ /* 0x000fe4000001161e */
[----:B------:R-:W-:Y:S02]  /*e260*/  SHF.R.U32.HI R21, RZ, 0x6, R4 ;  /* 0x00000006ff157819 */ /* 0x000fe40000011604 */
[----:B------:R-:W-:Y:S02]  /*e270*/  LOP3.LUT R18, R18, 0x3fc, RZ, 0xc0, !PT ;  /* 0x000003fc12127812 */ /* 0x000fe400078ec0ff */
[----:B-1----:R-:W-:Y:S01]  /*e280*/  LOP3.LUT R2, R22, R2, R3, 0x96, !PT ;  /* 0x0000000216027212 */ /* 0x002fe200078e9603 */
[----:B------:R-:W-:-:S03]  /*e290*/  IMAD.SHL.U32 R3, R5, 0x4, RZ ;  /* 0x0000000405037824 */ /* 0x000fc600078e00ff */
[----:B------:R-:W-:Y:S02]  /*e2a0*/  LOP3.LUT R27, R9, R2, R20, 0x96, !PT ;  /* 0x00000002091b7212 */ /* 0x000fe400078e9614 */
[----:B------:R-:W-:Y:S02]  /*e2b0*/  SHF.R.U32.HI R20, RZ, 0x16, R5 ;  /* 0x00000016ff147819 */ /* 0x000fe40000011605 */
[----:B------:R-:W-:Y:S02]  /*e2c0*/  SHF.R.U32.HI R22, RZ, 0x16, R4 ;  /* 0x00000016ff167819 */ /* 0x000fe40000011604 */
[----:B------:R-:W-:Y:S02]  /*e2d0*/  SHF.R.U32.HI R5, RZ, 0x6, R27 ;  /* 0x00000006ff057819 */ /* 0x000fe4000001161b */
[----:B------:R-:W-:Y:S02]  /*e2e0*/  SHF.L.U32 R26, R27, 0x2, RZ ;  /* 0x000000021b1a7819 */ /* 0x000fe400000006ff */
[----:B------:R-:W-:-:S02]  /*e2f0*/  LOP3.LUT R9, R25, R24, R23, 0x96, !PT ;  /* 0x0000001819097212 */ /* 0x000fc400078e9617 */
[--C-:B------:R-:W-:Y:S02]  /*e300*/  SHF.R.U32.HI R25, RZ, 0xe, R27.reuse ;  /* 0x0000000eff197819 */ /* 0x100fe4000001161b */
[----:B------:R-:W-:Y:S02]  /*e310*/  SHF.R.U32.HI R27, RZ, 0x16, R27 ;  /* 0x00000016ff1b7819 */ /* 0x000fe4000001161b */
[----:B------:R-:W-:Y:S02]  /*e320*/  LOP3.LUT R24, R29, 0x3fc, RZ, 0xc0, !PT ;  /* 0x000003fc1d187812 */ /* 0x000fe400078ec0ff */
[----:B------:R-:W-:Y:S01]  /*e330*/  LOP3.LUT R22, R22, 0x3fc, RZ, 0xc0, !PT ;  /* 0x000003fc16167812 */ /* 0x000fe200078ec0ff */
[----:B------:R-:W-:Y:S01]  /*e340*/  LDS R29, [R18+UR7] ;  /* 0x00000007121d7984 */ /* 0x000fe20008000800 */
[----:B------:R-:W-:Y:S02]  /*e350*/  LOP3.LUT R5, R5, 0x3fc, RZ, 0xc0, !PT ;  /* 0x000003fc05057812 */ /* 0x000fe400078ec0ff */
[----:B------:R-:W-:Y:S01]  /*e360*/  LOP3.LUT R25, R25, 0x3fc, RZ, 0xc0, !PT ;  /* 0x000003fc19197812 */ /* 0x000fe200078ec0ff */
[----:B------:R-:W-:Y:S01]  /*e370*/  LDS R24, [R24+UR8] ;  /* 0x0000000818187984 */ /* 0x000fe20008000800 */
[----:B------:R-:W-:-:S02]  /*e380*/  SHF.L.U32 R2, R4, 0x2, RZ ;  /* 0x0000000204027819 */ /* 0x000fc400000006ff */
[----:B------:R-:W-:Y:S01]  /*e390*/  LOP3.LUT R20, R20, 0x3fc, RZ, 0xc0, !PT ;  /* 0x000003fc14147812 */ /* 0x000fe200078ec0ff */
[----:B------:R-:W-:Y:S01]  /*e3a0*/  LDS R22, [R22+UR5] ;  /* 0x0000000516167984 */ /* 0x000fe20008000800 */
[----:B------:R-:W-:Y:S02]  /*e3b0*/  LOP3.LUT R23, R30, 0x3fc, RZ, 0xc0, !PT ;  /* 0x000003fc1e177812 */ /* 0x000fe400078ec0ff */
[----:B------:R-:W-:Y:S01]  /*e3c0*/  LOP3.LUT R26, R26, 0x3fc, RZ, 0xc0, !PT ;  /* 0x000003fc1a1a7812 */ /* 0x000fe200078ec0ff */
[----:B------:R-:W-:Y:S01]  /*e3d0*/  LDS R31, [R20+UR5] ;  /* 0x00000005141f7984 */ /* 0x000fe20008000800 */
[----:B------:R-:W-:Y:S02]  /*e3e0*/  LOP3.LUT R27, R27, 0x3fc, RZ, 0xc0, !PT ;  /* 0x000003fc1b1b7812 */ /* 0x000fe400078ec0ff */
[----:B------:R-:W-:Y:S01]  /*e3f0*/  LOP3.LUT R21, R21, 0x3fc, RZ, 0xc0, !PT ;  /* 0x000003fc15157812 */ /* 0x000fe200078ec0ff */
[----:B------:R-:W0:Y:S01]  /*e400*/  LDS R5, [R5+UR8] ;  /* 0x0000000805057984 */ /* 0x000e220008000800 */
[----:B------:R-:W-:-:S02]  /*e410*/  LOP3.LUT R4, R28, 0x3fc, RZ, 0xc0, !PT ;  /* 0x000003fc1c047812 */ /* 0x000fc400078ec0ff */
[----:B------:R-:W-:Y:S01]  /*e420*/  LOP3.LUT R2, R2, 0x3fc, RZ, 0xc0, !PT ;  /* 0x000003fc02027812 */ /* 0x000fe200078ec0ff */
[----:B------:R-:W1:Y:S01]  /*e430*/  LDS R25, [R25+UR7] ;  /* 0x0000000719197984 */ /* 0x000e620008000800 */
[----:B------:R-:W-:-:S03]  /*e440*/  LOP3.LUT R3, R3, 0x3fc, RZ, 0xc0, !PT ;  /* 0x000003fc03037812 */ /* 0x000fc600078ec0ff */
[----:B------:R-:W-:Y:S04]  /*e450*/  LDS R23, [R23+UR7] ;  /* 0x0000000717177984 */ /* 0x000fe80008000800 */
[----:B------:R-:W-:Y:S04]  /*e460*/  LDS R28, [R21+UR8] ;  /* 0x00000008151c7984 */ /* 0x000fe80008000800 */
[----:B------:R-:W2:Y:S04]  /*e470*/  LDS R27, [R27+UR5] ;  /* 0x000000051b1b7984 */ /* 0x000ea80008000800 */
[----:B------:R-:W2:Y:S04]  /*e480*/  LDS R26, [R26+UR9] ;  /* 0x000000091a1a7984 */ /* 0x000ea80008000800 */
[----:B------:R-:W2:Y:S04]  /*e490*/  LDS R4, [R4+UR9] ;  /* 0x0000000904047984 */ /* 0x000ea80008000800 */
[----:B------:R-:W2:Y:S04]  /*e4a0*/  LDS R33, [R2+UR9] ;  /* 0x0000000902217984 */ /* 0x000ea80008000800 */
[----:B------:R-:W2:Y:S01]  /*e4b0*/  LDS R30, [R3+UR9] ;  /* 0x00000009031e7984 */ /* 0x000ea20008000800 */
[----:B0-----:R-:W-:-:S02]  /*e4c0*/  LOP3.LUT R22, R5, R29, R22, 0x96, !PT ;  /* 0x0000001d05167212 */ /* 0x001fc400078e9616 */
[----:B-1----:R-:W-:Y:S02]  /*e4d0*/  LOP3.LUT R24, R24, R25, R31, 0x96, !PT ;  /* 0x0000001918187212 */ /* 0x002fe400078e961f */
[----:B--2---:R-:W-:Y:S02]  /*e4e0*/  LOP3.LUT R23, R28, R23, R27, 0x96, !PT ;  /* 0x000000171c177212 */ /* 0x004fe400078e961b */
[----:B------:R-:W-:Y:S02]  /*e4f0*/  LOP3.LUT R9, R14, R9, R26, 0x96, !PT ;  /* 0x000000090e097212 */ /* 0x000fe400078e961a */
[----:B------:R-:W-:-:S03]  /*e500*/  LOP3.LUT R13, R13, R22, R4, 0x96, !PT ;  /* 0x000000160d0d7212 */ /* 0x000fc600078e9604 */
[----:B------:R-:W-:Y:S01]  /*e510*/  IMAD.SHL.U32 R4, R9, 0x4, RZ ;  /* 0x0000000409047824 */ /* 0x000fe200078e00ff */
[----:B------:R-:W-:Y:S02]  /*e520*/  LOP3.LUT R24, R12, R24, R33, 0x96, !PT ;  /* 0x000000180c187212 */ /* 0x000fe400078e9621 */
[--C-:B------:R-:W-:Y:S02]  /*e530*/  SHF.R.U32.HI R20, RZ, 0x16, R9.reuse ;  /* 0x00000016ff147819 */ /* 0x100fe40000011609 */
[----:B------:R-:W-:Y:S02]  /*e540*/  LOP3.LUT R30, R11, R23, R30, 0x96, !PT ;  /* 0x000000170b1e7212 */ /* 0x000fe400078e961e */
[--C-:B------:R-:W-:Y:S02]  /*e550*/  SHF.R.U32.HI R26, RZ, 0x6, R9.reuse ;  /* 0x00000006ff1a7819 */ /* 0x100fe40000011609 */
[----:B------:R-:W-:Y:S01]  /*e560*/  SHF.R.U32.HI R27, RZ, 0xe, R9 ;  /* 0x0000000eff1b7819 */ /* 0x000fe20000011609 */
[----:B------:R-:W-:Y:S01]  /*e570*/  IMAD.SHL.U32 R21, R24, 0x4, RZ ;  /* 0x0000000418157824 */ /* 0x000fe200078e00ff */
[----:B------:R-:W-:-:S02]  /*e580*/  SHF.R.U32.HI R5, RZ, 0xe, R13 ;  /* 0x0000000eff057819 */ /* 0x000fc4000001160d */
[--C-:B------:R-:W-:Y:S02]  /*e590*/  SHF.R.U32.HI R9, RZ, 0x16, R13.reuse ;  /* 0x00000016ff097819 */ /* 0x100fe4000001160d */
[----:B------:R-:W-:Y:S02]  /*e5a0*/  SHF.L.U32 R11, R13, 0x2, RZ ;  /* 0x000000020d0b7819 */ /* 0x000fe400000006ff */
[----:B------:R-:W-:Y:S02]  /*e5b0*/  SHF.R.U32.HI R12, RZ, 0x6, R13 ;  /* 0x00000006ff0c7819 */ /* 0x000fe4000001160d */
[--C-:B------:R-:W-:Y:S02]  /*e5c0*/  SHF.R.U32.HI R13, RZ, 0x6, R24.reuse ;  /* 0x00000006ff0d7819 */ /* 0x100fe40000011618 */
[--C-:B------:R-:W-:Y:S02]  /*e5d0*/  SHF.R.U32.HI R14, RZ, 0xe, R24.reuse ;  /* 0x0000000eff0e7819 */ /* 0x100fe40000011618 */
[----:B------:R-:W-:-:S02]  /*e5e0*/  SHF.R.U32.HI R18, RZ, 0x16, R24 ;  /* 0x00000016ff127819 */ /* 0x000fc40000011618 */
[--C-:B------:R-:W-:Y:S02]  /*e5f0*/  SHF.R.U32.HI R22, RZ, 0x6, R30.reuse ;  /* 0x00000006ff167819 */ /* 0x100fe4000001161e */
[--C-:B------:R-:W-:Y:S02]  /*e600*/  SHF.R.U32.HI R24, RZ, 0x16, R30.reuse ;  /* 0x00000016ff187819 */ /* 0x100fe4000001161e */
[----:B------:R-:W-:Y:S02]  /*e610*/  SHF.R.U32.HI R23, RZ, 0xe, R30 ;  /* 0x0000000eff177819 */ /* 0x000fe4000001161e */
[----:B------:R-:W-:Y:S02]  /*e620*/  LOP3.LUT R3, R4, 0x3fc, RZ, 0xc0, !PT ;  /* 0x000003fc04037812 */ /* 0x000fe400078ec0ff */
[----:B------:R-:W-:Y:S02]  /*e630*/  LOP3.LUT R4, R27, 0x3fc, RZ, 0xc0, !PT ;  /* 0x000003fc1b047812 */ /* 0x000fe400078ec0ff */
[----:B------:R-:W-:-:S02]  /*e640*/  LOP3.LUT R9, R9, 0x3fc, RZ, 0xc0, !PT ;  /* 0x000003fc09097812 */ /* 0x000fc400078ec0ff */
[----:B------:R-:W-:Y:S01]  /*e650*/  LOP3.LUT R14, R14, 0x3fc, RZ, 0xc0, !PT ;  /* 0x000003fc0e0e7812 */ /* 0x000fe200078ec0ff */
[----:B------:R-:W-:Y:S01]  /*e660*/  LDS R3, [R3+UR9] ;  /* 0x0000000903037984 */ /* 0x000fe20008000800 */
[----:B------:R-:W-:Y:S02]  /*e670*/  LOP3.LUT R22, R22, 0x3fc, RZ, 0xc0, !PT ;  /* 0x000003fc16167812 */ /* 0x000fe400078ec0ff */
[----:B------:R-:W-:Y:S01]  /*e680*/  LOP3.LUT R24, R24, 0x3fc, RZ, 0xc0, !PT ;  /* 0x000003fc18187812 */ /* 0x000fe200078ec0ff */
[----:B------:R-:W-:Y:S01]  /*e690*/  LDS R4, [R4+UR7] ;  /* 0x0000000704047984 */ /* 0x000fe20008000800 */
[----:B------:R-:W-:Y:S02]  /*e6a0*/  LOP3.LUT R12, R12, 0x3fc, RZ, 0xc0, !PT ;  /* 0x000003fc0c0c7812 */ /* 0x000fe400078ec0ff */
[----:B------:R-:W-:Y:S01]  /*e6b0*/  LOP3.LUT R2, R26, 0x3fc, RZ, 0xc0, !PT ;  /* 0x000003fc1a027812 */ /* 0x000fe200078ec0ff */
[----:B------:R-:W-:Y:S01]  /*e6c0*/  LDS R9, [R9+UR5] ;  /* 0x0000000509097984 */ /* 0x000fe20008000800 */
[----:B------:R-:W-:-:S02]  /*e6d0*/  LOP3.LUT R23, R23, 0x3fc, RZ, 0xc0, !PT ;  /* 0x000003fc17177812 */ /* 0x000fc400078ec0ff */
[----:B------:R-:W-:Y:S01]  /*e6e0*/  LOP3.LUT R18, R18, 0x3fc, RZ, 0xc0, !PT ;  /* 0x000003fc12127812 */ /* 0x000fe200078ec0ff */
[----:B------:R-:W-:Y:S01]  /*e6f0*/  LDS R27, [R12+UR8] ;  /* 0x000000080c1b7984 */ /* 0x000fe20008000800 */
[----:B------:R-:W-:Y:S02]  /*e700*/  SHF.L.U32 R25, R30, 0x2, RZ ;  /* 0x000000021e197819 */ /* 0x000fe400000006ff */
        /* <DEDUP_REMOVED lines=12> */
[----:B------:R-:W-:Y:S04]  /*e7d0*/  LDS R20, [R20+UR5] ;  /* 0x0000000514147984 */ /* 0x000fe80008000800 */
[----:B------:R-:W-:Y:S04]  /*e7e0*/  LDS R5, [R5+UR7] ;  /* 0x0000000705057984 */ /* 0x000fe80008000800 */
[----:B------:R-:W5:Y:S04]  /*e7f0*/  LDS R13, [R13+UR8] ;  /* 0x000000080d0d7984 */ /* 0x000f680008000800 */
[----:B------:R2:W3:Y:S04]  /*e800*/  LDS R26, [R21+UR9] ;  /* 0x00000009151a7984 */ /* 0x0004e80008000800 */
[----:B------:R-:W3:Y:S04]  /*e810*/  LDS R11, [R11+UR9] ;  /* 0x000000090b0b7984 */ /* 0x000ee80008000800 */
[----:B------:R-:W3:Y:S01]  /*e820*/  LDS R25, [R25+UR9] ;  /* 0x0000000919197984 */ /* 0x000ee20008000800 */
[----:B0-----:R-:W-:-:S02]  /*e830*/  LOP3.LUT R9, R22, R14, R9, 0x96, !PT ;  /* 0x0000000e16097212 */ /* 0x001fc400078e9609 */
[----:B-1----:R-:W-:Y:S02]  /*e840*/  LOP3.LUT R4, R27, R4, R24, 0x96, !PT ;  /* 0x000000041b047212 */ /* 0x002fe400078e9618 */
[----:B----4-:R-:W-:Y:S01]  /*e850*/  LOP3.LUT R6, R6, R9, R3, 0x96, !PT ;  /* 0x0000000906067212 */ /* 0x010fe200078e9603 */
[----:B------:R-:W-:-:S03]  /*e860*/  ULEA UR4, UR6, UR4, 0x18 ;  /* 0x0000000406047291 */ /* 0x000fc6000f8ec0ff */
[----:B------:R-:W-:Y:S02]  /*e870*/  SHF.R.U32.HI R9, RZ, 0x10, R6 ;  /* 0x00000010ff097819 */ /* 0x000fe40000011606 */
[----:B--2---:R-:W-:Y:S02]  /*e880*/  LOP3.LUT R2, R2, R23, R29, 0x96, !PT ;  /* 0x0000001702027212 */ /* 0x004fe400078e961d */
[----:B------:R-:W-:Y:S02]  /*e890*/  LOP3.LUT R21, R9, 0xff, RZ, 0xc0, !PT ;  /* 0x000000ff09157812 */ /* 0x000fe400078ec0ff */
[----:B-----5:R-:W-:-:S04]  /*e8a0*/  LOP3.LUT R5, R13, R5, R20, 0x96, !PT ;  /* 0x000000050d057212 */ /* 0x020fc800078e9614 */
[----:B------:R-:W-:Y:S01]  /*e8b0*/  LDS.U8 R21, [R21+UR4] ;  /* 0x0000000415157984 */ /* 0x000fe20008000000 */
[----:B---3--:R-:W-:Y:S02]  /*e8c0*/  LOP3.LUT R26, R7, R4, R26, 0x96, !PT ;  /* 0x00000004071a7212 */ /* 0x008fe400078e961a */
[----:B------:R-:W-:Y:S02]  /*e8d0*/  LOP3.LUT R12, R10, R2, R11, 0x96, !PT ;  /* 0x000000020a0c7212 */ /* 0x000fe400078e960b */
[----:B------:R-:W-:Y:S02]  /*e8e0*/  SHF.R.U32.HI R24, RZ, 0x10, R26 ;  /* 0x00000010ff187819 */ /* 0x000fe4000001161a */
[----:B------:R-:W-:Y:S02]  /*e8f0*/  LOP3.LUT R5, R8, R5, R25, 0x96, !PT ;  /* 0x0000000508057212 */ /* 0x000fe400078e9619 */
[----:B------:R-:W-:Y:S02]  /*e900*/  SHF.R.U32.HI R8, RZ, 0x8, R6 ;  /* 0x00000008ff087819 */ /* 0x000fe40000011606 */
[----:B------:R-:W-:-:S02]  /*e910*/  SHF.R.U32.HI R14, RZ, 0x10, R12 ;  /* 0x00000010ff0e7819 */ /* 0x000fc4000001160c */
[C---:B------:R-:W-:Y:S02]  /*e920*/  LOP3.LUT R23, R12.reuse, 0xff, RZ, 0xc0, !PT ;  /* 0x000000ff0c177812 */ /* 0x040fe400078ec0ff */
[----:B------:R-:W-:Y:S02]  /*e930*/  SHF.R.U32.HI R13, RZ, 0x8, R12 ;  /* 0x00000008ff0d7819 */ /* 0x000fe4000001160c */
[--C-:B------:R-:W-:Y:S01]  /*e940*/  SHF.R.U32.HI R10, RZ, 0x8, R5.reuse ;  /* 0x00000008ff0a7819 */ /* 0x100fe20000011605 */
[----:B------:R-:W-:Y:S01]  /*e950*/  LDS.U8 R9, [R23+UR4] ;  /* 0x0000000417097984 */ /* 0x000fe20008000000 */
[----:B------:R-:W-:Y:S02]  /*e960*/  LEA.HI R12, R12, UR4, RZ, 0x8 ;  /* 0x000000040c0c7c11 */ /* 0x000fe4000f8f40ff */
[----:B------:R-:W-:Y:S02]  /*e970*/  LOP3.LUT R25, R24, 0xff, RZ, 0xc0, !PT ;  /* 0x000000ff18197812 */ /* 0x000fe400078ec0ff */
[----:B------:R-:W-:-:S02]  /*e980*/  SHF.R.U32.HI R7, RZ, 0x10, R5 ;  /* 0x00000010ff077819 */ /* 0x000fc40000011605 */
[----:B------:R-:W-:Y:S01]  /*e990*/  LEA.HI R18, R5, UR4, RZ, 0x8 ;  /* 0x0000000405127c11 */ /* 0x000fe2000f8f40ff */
[----:B------:R-:W-:Y:S01]  /*e9a0*/  LDS.U8 R12, [R12] ;  /* 0x000000000c0c7984 */ /* 0x000fe20000000000 */
[----:B------:R-:W-:Y:S02]  /*e9b0*/  SHF.R.U32.HI R11, RZ, 0x8, R26 ;  /* 0x00000008ff0b7819 */ /* 0x000fe4000001161a */
[----:B------:R-:W-:Y:S01]  /*e9c0*/  LOP3.LUT R20, R8, 0xff, RZ, 0xc0, !PT ;  /* 0x000000ff08147812 */ /* 0x000fe200078ec0ff */
[----:B------:R-:W0:Y:S01]  /*e9d0*/  LDS.U8 R25, [R25+UR4] ;  /* 0x0000000419197984 */ /* 0x000e220008000000 */
[----:B------:R-:W-:Y:S02]  /*e9e0*/  LEA.HI R22, R6, UR4, RZ, 0x8 ;  /* 0x0000000406167c11 */ /* 0x000fe4000f8f40ff */
[----:B------:R-:W-:Y:S02]  /*e9f0*/  LOP3.LUT R14, R14, 0xff, RZ, 0xc0, !PT ;  /* 0x000000ff0e0e7812 */ /* 0x000fe400078ec0ff */
[----:B------:R-:W-:Y:S01]  /*ea00*/  LOP3.LUT R10, R10, 0xff, RZ, 0xc0, !PT ;  /* 0x000000ff0a0a7812 */ /* 0x000fe200078ec0ff */
[----:B------:R-:W-:Y:S01]  /*ea10*/  LDS.U8 R8, [R22] ;  /* 0x0000000016087984 */ /* 0x000fe20000000000 */
[----:B------:R-:W-:-:S02]  /*ea20*/  LOP3.LUT R13, R13, 0xff, RZ, 0xc0, !PT ;  /* 0x000000ff0d0d7812 */ /* 0x000fc400078ec0ff */
[----:B------:R-:W-:Y:S01]  /*ea30*/  LOP3.LUT R3, R6, 0xff, RZ, 0xc0, !PT ;  /* 0x000000ff06037812 */ /* 0x000fe200078ec0ff */
[----:B------:R-:W1:Y:S01]  /*ea40*/  LDS.U8 R20, [R20+UR4] ;  /* 0x0000000414147984 */ /* 0x000e620008000000 */
[----:B------:R-:W-:Y:S02]  /*ea50*/  LOP3.LUT R7, R7, 0xff, RZ, 0xc0, !PT ;  /* 0x000000ff07077812 */ /* 0x000fe400078ec0ff */
[----:B------:R-:W-:Y:S01]  /*ea60*/  LOP3.LUT R24, R11, 0xff, RZ, 0xc0, !PT ;  /* 0x000000ff0b187812 */ /* 0x000fe200078ec0ff */
[----:B------:R-:W2:Y:S01]  /*ea70*/  LDS.U8 R6, [R18] ;  /* 0x0000000012067984 */ /* 0x000ea20000000000 */
[----:B------:R-:W-:Y:S02]  /*ea80*/  LOP3.LUT R2, R5, 0xff, RZ, 0xc0, !PT ;  /* 0x000000ff05027812 */ /* 0x000fe400078ec0ff */
[C---:B------:R-:W-:Y:S01]  /*ea90*/  LOP3.LUT R4, R26.reuse, 0xff, RZ, 0xc0, !PT ;  /* 0x000000ff1a047812 */ /* 0x040fe200078ec0ff */
[----:B------:R-:W3:Y:S01]  /*eaa0*/  LDS.U8 R11, [R14+UR4] ;  /* 0x000000040e0b7984 */ /* 0x000ee20008000000 */
[----:B------:R-:W-:-:S03]  /*eab0*/  LEA.HI R5, R26, UR4, RZ, 0x8 ;  /* 0x000000041a057c11 */ /* 0x000fc6000f8f40ff */
[----:B------:R-:W4:Y:S04]  /*eac0*/  LDS.U8 R10, [R10+UR4] ;  /* 0x000000040a0a7984 */ /* 0x000f280008000000 */
[----:B------:R-:W5:Y:S04]  /*ead0*/  LDS.U8 R13, [R13+UR4] ;  /* 0x000000040d0d7984 */ /* 0x000f680008000000 */
[----:B------:R-:W5:Y:S04]  /*eae0*/  LDS.U8 R24, [R24+UR4] ;  /* 0x0000000418187984 */ /* 0x000f680008000000 */
[----:B------:R-:W5:Y:S04]  /*eaf0*/  LDS.U8 R7, [R7+UR4] ;  /* 0x0000000407077984 */ /* 0x000f680008000000 */
[----:B------:R-:W5:Y:S04]  /*eb00*/  LDS.U8 R3, [R3+UR4] ;  /* 0x0000000403037984 */ /* 0x000f680008000000 */
[----:B------:R-:W5:Y:S04]  /*eb10*/  LDS.U8 R4, [R4+UR4] ;  /* 0x0000000404047984 */ /* 0x000f680008000000 */
[----:B------:R-:W5:Y:S04]  /*eb20*/  LDS.U8 R2, [R2+UR4] ;  /* 0x0000000402027984 */ /* 0x000f680008000000 */
[----:B------:R-:W5:Y:S01]  /*eb30*/  LDS.U8 R5, [R5] ;  /* 0x0000000005057984 */ /* 0x000f620000000000 */
[----:B0-----:R-:W-:Y:S01]  /*eb40*/  IMAD R25, R12, 0x100, R25 ;  /* 0x000001000c197824 */ /* 0x001fe200078e0219 */
[----:B-1----:R-:W-:Y:S01]  /*eb50*/  LEA R20, R20, R9, 0x8 ;  /* 0x0000000914147211 */ /* 0x002fe200078e40ff */
[----:B--2---:R-:W-:Y:S01]  /*eb60*/  IMAD R6, R6, 0x100, R21 ;  /* 0x0000010006067824 */ /* 0x004fe200078e0215 */
[----:B---3--:R-:W-:Y:S01]  /*eb70*/  LEA R11, R8, R11, 0x8 ;  /* 0x0000000b080b7211 */ /* 0x008fe200078e40ff */
[----:B----4-:R-:W-:-:S02]  /*eb80*/  IMAD R10, R25, 0x100, R10 ;  /* 0x00000100190a7824 */ /* 0x010fc400078e020a */
[----:B-----5:R-:W-:Y:S01]  /*eb90*/  IMAD R13, R6, 0x100, R13 ;  /* 0x00000100060d7824 */ /* 0x020fe200078e020d */
[----:B------:R-:W-:Y:S02]  /*eba0*/  LEA R11, R11, R24, 0x8 ;  /* 0x000000180b0b7211 */ /* 0x000fe400078e40ff */
[----:B------:R-:W-:Y:S01]  /*ebb0*/  LEA R20, R7, R20, 0x10 ;  /* 0x0000001407147211 */ /* 0x000fe200078e80ff */
[----:B------:R-:W-:Y:S02]  /*ebc0*/  IMAD.U32 R3, R10, 0x100, R3 ;  /* 0x000001000a037824 */ /* 0x000fe400078e0003 */
[----:B------:R-:W-:Y:S01]  /*ebd0*/  IMAD.U32 R4, R13, 0x100, R4 ;  /* 0x000001000d047824 */ /* 0x000fe200078e0004 */
[----:B------:R-:W-:Y:S02]  /*ebe0*/  LEA R2, R11, R2, 0x8 ;  /* 0x000000020b027211 */ /* 0x000fe400078e40ff */
[----:B------:R-:W-:Y:S02]  /*ebf0*/  LEA R5, R5, R20, 0x18 ;  /* 0x0000001405057211 */ /* 0x000fe400078ec0ff */
[----:B------:R-:W-:-:S02]  /*ec00*/  LOP3.LUT R3, R36, R19, R3, 0x96, !PT ;  /* 0x0000001324037212 */ /* 0x000fc400078e9603 */
[----:B------:R-:W-:Y:S02]  /*ec10*/  LOP3.LUT R17, R0, R17, R2, 0x96, !PT ;  /* 0x0000001100117212 */ /* 0x000fe400078e9602 */
[----:B------:R-:W-:Y:S02]  /*ec20*/  LOP3.LUT R15, R38, R15, R4, 0x96, !PT ;  /* 0x0000000f260f7212 */ /* 0x000fe400078e9604 */
[----:B------:R-:W-:Y:S01]  /*ec30*/  LOP3.LUT R5, R37, R16, R5, 0x96, !PT ;  /* 0x0000001025057212 */ /* 0x000fe200078e9605 */
[----:B------:R-:W-:Y:S04]  /*ec40*/  STG.E desc[UR10][R42.64+0x8], R3 ;  /* 0x000008032a007986 */ /* 0x000fe8000c10190a */
[----:B------:R-:W-:Y:S04]  /*ec50*/  STG.E desc[UR10][R42.64+0x4], R17 ;  /* 0x000004112a007986 */ /* 0x000fe8000c10190a */
[----:B------:R-:W-:Y:S04]  /*ec60*/  STG.E desc[UR10][R42.64], R15 ;  /* 0x0000000f2a007986 */ /* 0x000fe8000c10190a */
[----:B------:R-:W-:Y:S01]  /*ec70*/  STG.E desc[UR10][R42.64+0xc], R5 ;  /* 0x00000c052a007986 */ /* 0x000fe2000c10190a */
[----:B------:R-:W-:Y:S05]  /*ec80*/  EXIT ;  /* 0x000000000000794d */ /* 0x000fea0003800000 */
        .weak           $__internal_0_$__cuda_sm20_div_rn_f64_full
        .type           $__internal_0_$__cuda_sm20_div_rn_f64_full,@function
        .size           $__internal_0_$__cuda_sm20_div_rn_f64_full,(.L_x_15 - $__internal_0_$__cuda_sm20_div_rn_f64_full)
$__internal_0_$__cuda_sm20_div_rn_f64_full:
[----:B------:R-:W-:Y:S02]  /*ec90*/  HFMA2 R5, -RZ, RZ, 1.9990234375, -512 ;  /* 0x3fffe000ff057431 */ /* 0x000fe400000001ff */
[----:B------:R-:W-:Y:S01]  /*eca0*/  IMAD.MOV.U32 R4, RZ, RZ, 0x0 ;  /* 0x00000000ff047424 */ /* 0x000fe200078e00ff */
[C---:B------:R-:W-:Y:S01]  /*ecb0*/  FSETP.GEU.AND P1, PT, |R9|.reuse, 1.469367938527859385e-39, PT ;  /* 0x001000000900780b */ /* 0x040fe20003f2e200 */
[----:B------:R-:W-:Y:S01]  /*ecc0*/  IMAD.MOV.U32 R10, RZ, RZ, 0x1 ;  /* 0x00000001ff0a7424 */ /* 0x000fe200078e00ff */
[----:B------:R-:W-:Y:S01]  /*ecd0*/  LOP3.LUT R3, R9, 0x7ff00000, RZ, 0xc0, !PT ;  /* 0x7ff0000009037812 */ /* 0x000fe200078ec0ff */
[----:B------:R-:W-:Y:S01]  /*ece0*/  BSSY.RECONVERGENT B1, `(.L_x_6) ;  /* 0x0000046000017945 */ /* 0x000fe20003800200 */
[----:B------:R-:W0:Y:S01]  /*ecf0*/  MUFU.RCP64H R11, R5 ;  /* 0x00000005000b7308 */ /* 0x000e220000001800 */
[----:B------:R-:W-:Y:S02]  /*ed00*/  MOV R7, 0x1ca00000 ;  /* 0x1ca0000000077802 */ /* 0x000fe40000000f00 */
[----:B------:R-:W-:Y:S01]  /*ed10*/  ISETP.GE.U32.AND P0, PT, R3, 0x40600000, PT ;  /* 0x406000000300780c */ /* 0x000fe20003f06070 */
[----:B------:R-:W-:Y:S01]  /*ed20*/  IMAD.MOV.U32 R18, RZ, RZ, R3 ;  /* 0x000000ffff127224 */ /* 0x000fe200078e0003 */
[----:B------:R-:W-:-:S02]  /*ed30*/  MOV R19, 0x40600000 ;  /* 0x4060000000137802 */ /* 0x000fc40000000f00 */
[----:B------:R-:W-:Y:S02]  /*ed40*/  SEL R7, R7, 0x63400000, !P0 ;  /* 0x6340000007077807 */ /* 0x000fe40004000000 */
[----:B------:R-:W-:Y:S01]  /*ed50*/  IADD3 R21, PT, PT, R19, -0x1, RZ ;  /* 0xffffffff13157810 */ /* 0x000fe20007ffe0ff */
[----:B0-----:R-:W-:-:S08]  /*ed60*/  DFMA R12, R10, -R4, 1 ;  /* 0x3ff000000a0c742b */ /* 0x001fd00000000804 */
[----:B------:R-:W-:-:S08]  /*ed70*/  DFMA R12, R12, R12, R12 ;  /* 0x0000000c0c0c722b */ /* 0x000fd0000000000c */
[----:B------:R-:W-:Y:S01]  /*ed80*/  DFMA R14, R10, R12, R10 ;  /* 0x0000000c0a0e722b */ /* 0x000fe2000000000a */
[C-C-:B------:R-:W-:Y:S01]  /*ed90*/  @!P1 LOP3.LUT R12, R7.reuse, 0x80000000, R9.reuse, 0xf8, !PT ;  /* 0x80000000070c9812 */ /* 0x140fe200078ef809 */
[----:B------:R-:W-:Y:S01]  /*eda0*/  IMAD.MOV.U32 R10, RZ, RZ, R8 ;  /* 0x000000ffff0a7224 */ /* 0x000fe200078e0008 */
[----:B------:R-:W-:Y:S02]  /*edb0*/  LOP3.LUT R11, R7, 0x800fffff, R9, 0xf8, !PT ;  /* 0x800fffff070b7812 */ /* 0x000fe400078ef809 */
[----:B------:R-:W-:Y:S02]  /*edc0*/  @!P1 LOP3.LUT R13, R12, 0x100000, RZ, 0xfc, !PT ;  /* 0x001000000c0d9812 */ /* 0x000fe400078efcff */
[----:B------:R-:W-:Y:S01]  /*edd0*/  @!P1 MOV R12, RZ ;  /* 0x000000ff000c9202 */ /* 0x000fe20000000f00 */
[----:B------:R-:W-:-:S05]  /*ede0*/  DFMA R16, R14, -R4, 1 ;  /* 0x3ff000000e10742b */ /* 0x000fca0000000804 */
[----:B------:R-:W-:-:S03]  /*edf0*/  @!P1 DFMA R10, R10, 2, -R12 ;  /* 0x400000000a0a982b */ /* 0x000fc6000000080c */
[----:B------:R-:W-:-:S07]  /*ee00*/  DFMA R16, R14, R16, R14 ;  /* 0x000000100e10722b */ /* 0x000fce000000000e */
[----:B------:R-:W-:Y:S01]  /*ee10*/  @!P1 LOP3.LUT R18, R11, 0x7ff00000, RZ, 0xc0, !PT ;  /* 0x7ff000000b129812 */ /* 0x000fe200078ec0ff */
[----:B------:R-:W-:-:S04]  /*ee20*/  DMUL R12, R16, R10 ;  /* 0x0000000a100c7228 */ /* 0x000fc80000000000 */
[----:B------:R-:W-:-:S04]  /*ee30*/  VIADD R20, R18, 0xffffffff ;  /* 0xffffffff12147836 */ /* 0x000fc80000000000 */
[----:B------:R-:W-:Y:S01]  /*ee40*/  DFMA R14, R12, -R4, R10 ;  /* 0x800000040c0e722b */ /* 0x000fe2000000000a */
[----:B------:R-:W-:-:S04]  /*ee50*/  ISETP.GT.U32.AND P0, PT, R20, 0x7feffffe, PT ;  /* 0x7feffffe1400780c */ /* 0x000fc80003f04070 */
[----:B------:R-:W-:-:S03]  /*ee60*/  ISETP.GT.U32.OR P0, PT, R21, 0x7feffffe, P0 ;  /* 0x7feffffe1500780c */ /* 0x000fc60000704470 */
[----:B------:R-:W-:-:S10]  /*ee70*/  DFMA R12, R16, R14, R12 ;  /* 0x0000000e100c722b */ /* 0x000fd4000000000c */
[----:B------:R-:W-:Y:S05]  /*ee80*/  @P0 BRA `(.L_x_7) ;  /* 0x0000000000680947 */ /* 0x000fea0003800000 */
[----:B------:R-:W-:-:S05]  /*ee90*/  IMAD.MOV.U32 R8, RZ, RZ, 0x40600000 ;  /* 0x40600000ff087424 */ /* 0x000fca00078e00ff */
[----:B------:R-:W-:-:S04]  /*eea0*/  VIADDMNMX R3, R3, -R8, 0xb9600000, !PT ;  /* 0xb960000003037446 */ /* 0x000fc80007800908 */
[----:B------:R-:W-:-:S04]  /*eeb0*/  VIMNMX R8, PT, PT, R3, 0x46a00000, PT ;  /* 0x46a0000003087848 */ /* 0x000fc80003fe0100 */
[----:B------:R-:W-:Y:S02]  /*eec0*/  IADD3 R7, PT, PT, -R7, R8, RZ ;  /* 0x0000000807077210 */ /* 0x000fe40007ffe1ff */
[----:B------:R-:W-:-:S03]  /*eed0*/  MOV R8, RZ ;  /* 0x000000ff00087202 */ /* 0x000fc60000000f00 */
[----:B------:R-:W-:-:S06]  /*eee0*/  VIADD R9, R7, 0x7fe00000 ;  /* 0x7fe0000007097836 */ /* 0x000fcc0000000000 */
[----:B------:R-:W-:-:S10]  /*eef0*/  DMUL R14, R12, R8 ;  /* 0x000000080c0e7228 */ /* 0x000fd40000000000 */
[----:B------:R-:W-:-:S13]  /*ef00*/  FSETP.GTU.AND P0, PT, |R15|, 1.469367938527859385e-39, PT ;  /* 0x001000000f00780b */ /* 0x000fda0003f0c200 */
[----:B------:R-:W-:Y:S05]  /*ef10*/  @P0 BRA `(.L_x_8) ;  /* 0x0000000000880947 */ /* 0x000fea0003800000 */
[----:B------:R-:W-:Y:S01]  /*ef20*/  DFMA R4, R12, -R4, R10 ;  /* 0x800000040c04722b */ /* 0x000fe2000000000a */
[----:B------:R-:W-:-:S09]  /*ef30*/  IMAD.MOV.U32 R8, RZ, RZ, RZ ;  /* 0x000000ffff087224 */ /* 0x000fd200078e00ff */
[C---:B------:R-:W-:Y:S02]  /*ef40*/  FSETP.NEU.AND P0, PT, R5.reuse, RZ, PT ;  /* 0x000000ff0500720b */ /* 0x040fe40003f0d000 */
[----:B------:R-:W-:-:S04]  /*ef50*/  LOP3.LUT R3, R5, 0x406fe000, RZ, 0x3c, !PT ;  /* 0x406fe00005037812 */ /* 0x000fc800078e3cff */
[----:B------:R-:W-:-:S04]  /*ef60*/  LOP3.LUT R3, R3, 0x80000000, RZ, 0xc0, !PT ;  /* 0x8000000003037812 */ /* 0x000fc800078ec0ff */
[----:B------:R-:W-:-:S03]  /*ef70*/  LOP3.LUT R9, R3, R9, RZ, 0xfc, !PT ;  /* 0x0000000903097212 */ /* 0x000fc600078efcff */
[----:B------:R-:W-:Y:S05]  /*ef80*/  @!P0 BRA `(.L_x_8) ;  /* 0x00000000006c8947 */ /* 0x000fea0003800000 */
[C---:B------:R-:W-:Y:S01]  /*ef90*/  IADD3 R5, PT, PT, -R7.reuse, RZ, RZ ;  /* 0x000000ff07057210 */ /* 0x040fe20007ffe1ff */
[----:B------:R-:W-:Y:S01]  /*efa0*/  IMAD.MOV.U32 R4, RZ, RZ, RZ ;  /* 0x000000ffff047224 */ /* 0x000fe200078e00ff */
[----:B------:R-:W-:Y:S01]  /*efb0*/  DMUL.RP R8, R12, R8 ;  /* 0x000000080c087228 */ /* 0x000fe20000008000 */
[----:B------:R-:W-:-:S04]  /*efc0*/  IADD3 R7, PT, PT, -R7, -0x43300000, RZ ;  /* 0xbcd0000007077810 */ /* 0x000fc80007ffe1ff */
[----:B------:R-:W-:-:S05]  /*efd0*/  DFMA R4, R14, -R4, R12 ;  /* 0x800000040e04722b */ /* 0x000fca000000000c */
[----:B------:R-:W-:-:S05]  /*efe0*/  LOP3.LUT R3, R9, R3, RZ, 0x3c, !PT ;  /* 0x0000000309037212 */ /* 0x000fca00078e3cff */
[----:B------:R-:W-:-:S04]  /*eff0*/  FSETP.NEU.AND P0, PT, |R5|, R7, PT ;  /* 0x000000070500720b */ /* 0x000fc80003f0d200 */
[----:B------:R-:W-:Y:S02]  /*f000*/  FSEL R14, R8, R14, !P0 ;  /* 0x0000000e080e7208 */ /* 0x000fe40004000000 */
[----:B------:R-:W-:Y:S01]  /*f010*/  FSEL R15, R3, R15, !P0 ;  /* 0x0000000f030f7208 */ /* 0x000fe20004000000 */
[----:B------:R-:W-:Y:S06]  /*f020*/  BRA `(.L_x_8) ;  /* 0x0000000000447947 */ /* 0x000fec0003800000 */
.L_x_7:
[----:B------:R-:W-:-:S14]  /*f030*/  DSETP.NAN.AND P0, PT, R8, R8, PT ;  /* 0x000000080800722a */ /* 0x000fdc0003f08000 */
[----:B------:R-:W-:Y:S05]  /*f040*/  @P0 BRA `(.L_x_9) ;  /* 0x0000000000340947 */ /* 0x000fea0003800000 */
[----:B------:R-:W-:Y:S01]  /*f050*/  ISETP.NE.AND P0, PT, R18, R19, PT ;  /* 0x000000131200720c */ /* 0x000fe20003f05270 */
[----:B------:R-:W-:Y:S01]  /*f060*/  IMAD.MOV.U32 R15, RZ, RZ, -0x80000 ;  /* 0xfff80000ff0f7424 */ /* 0x000fe200078e00ff */
[----:B------:R-:W-:-:S11]  /*f070*/  MOV R14, 0x0 ;  /* 0x00000000000e7802 */ /* 0x000fd60000000f00 */
[----:B------:R-:W-:Y:S05]  /*f080*/  @!P0 BRA `(.L_x_8) ;  /* 0x00000000002c8947 */ /* 0x000fea0003800000 */
[----:B------:R-:W-:Y:S02]  /*f090*/  ISETP.NE.AND P0, PT, R18, 0x7ff00000, PT ;  /* 0x7ff000001200780c */ /* 0x000fe40003f05270 */
[----:B------:R-:W-:Y:S02]  /*f0a0*/  LOP3.LUT R8, R9, 0x406fe000, RZ, 0x3c, !PT ;  /* 0x406fe00009087812 */ /* 0x000fe400078e3cff */
[----:B------:R-:W-:Y:S02]  /*f0b0*/  ISETP.EQ.OR P0, PT, R19, RZ, !P0 ;  /* 0x000000ff1300720c */ /* 0x000fe40004702670 */
[----:B------:R-:W-:-:S11]  /*f0c0*/  LOP3.LUT R15, R8, 0x80000000, RZ, 0xc0, !PT ;  /* 0x80000000080f7812 */ /* 0x000fd600078ec0ff */
[----:B------:R-:W-:Y:S02]  /*f0d0*/  @P0 LOP3.LUT R3, R15, 0x7ff00000, RZ, 0xfc, !PT ;  /* 0x7ff000000f030812 */ /* 0x000fe400078efcff */
[----:B------:R-:W-:Y:S01]  /*f0e0*/  @!P0 MOV R14, RZ ;  /* 0x000000ff000e8202 */ /* 0x000fe20000000f00 */
[----:B------:R-:W-:Y:S01]  /*f0f0*/  @P0 IMAD.MOV.U32 R14, RZ, RZ, RZ ;  /* 0x000000ffff0e0224 */ /* 0x000fe200078e00ff */
[----:B------:R-:W-:Y:S01]  /*f100*/  @P0 MOV R15, R3 ;  /* 0x00000003000f0202 */ /* 0x000fe20000000f00 */
[----:B------:R-:W-:Y:S06]  /*f110*/  BRA `(.L_x_8) ;  /* 0x0000000000087947 */ /* 0x000fec0003800000 */
.L_x_9:
[----:B------:R-:W-:Y:S01]  /*f120*/  LOP3.LUT R15, R9, 0x80000, RZ, 0xfc, !PT ;  /* 0x00080000090f7812 */ /* 0x000fe200078efcff */
[----:B------:R-:W-:-:S07]  /*f130*/  IMAD.MOV.U32 R14, RZ, RZ, R8 ;  /* 0x000000ffff0e7224 */ /* 0x000fce00078e0008 */
.L_x_8:
[----:B------:R-:W-:Y:S05]  /*f140*/  BSYNC.RECONVERGENT B1 ;  /* 0x0000000000017941 */ /* 0x000fea0003800200 */
.L_x_6:
[----:B------:R-:W-:Y:S01]  /*f150*/  HFMA2 R7, -RZ, RZ, 0, 0 ;  /* 0x00000000ff077431 */ /* 0x000fe200000001ff */
[----:B------:R-:W-:Y:S01]  /*f160*/  MOV R24, R14 ;  /* 0x0000000e00187202 */ /* 0x000fe20000000f00 */
[----:B------:R-:W-:Y:S02]  /*f170*/  IMAD.MOV.U32 R25, RZ, RZ, R15 ;  /* 0x000000ffff197224 */ /* 0x000fe400078e000f */
[----:B------:R-:W-:Y:S05]  /*f180*/  RET.REL.NODEC R6 `(_Z24OCB128EncryptRandomAccesP8aesBlockS0_yyPj) ;  /* 0xffffff0c069c7950 */ /* 0x000fea0003c3ffff */
.L_x_10:
[----:B------:R-:W-:-:S00]  /*f190*/  BRA `(.L_x_10) ;  /* 0xfffffffc00fc7947 */ /* 0x000fc0000383ffff */
[----:B------:R-:W-:-:S00]  /*f1a0*/  NOP ;  /* 0x0000000000007918 */ /* 0x000fc00000000000 */
        /* <DEDUP_REMOVED lines=13> */
.L_x_15:


//--------------------- .text._Z7EncryptP8aesBlockyPj --------------------------
	.section	.text._Z7EncryptP8aesBlockyPj,"ax",@progbits
	.align	128
        .global         _Z7EncryptP8aesBlockyPj
        .type           _Z7EncryptP8aesBlockyPj,@function
        .size           _Z7EncryptP8aesBlockyPj,(.L_x_17 - _Z7EncryptP8aesBlockyPj)
        .other          _Z7EncryptP8aesBlockyPj,@"STO_CUDA_ENTRY STV_DEFAULT"
_Z7EncryptP8aesBlockyPj:
.text._Z7EncryptP8aesBlockyPj:
        /* <DEDUP_REMOVED lines=14> */
[----:B------:R-:W-:Y:S01]  /*00e0*/  ISETP.NE.AND P0, PT, R3, RZ, PT ;  /* 0x000000ff0300720c */ /* 0x000fe20003f05270 */
[----:B------:R-:W-:-:S12]  /*00f0*/  BSSY.RECONVERGENT B0, `(.L_x_11) ;  /* 0x00005ae000007945 */ /* 0x000fd80003800200 */
[----:B------:R-:W-:Y:S05]  /*0100*/  @P0 BRA `(.L_x_12) ;  /* 0x0000005800b00947 */ /* 0x000fea0003800000 */
[----:B------:R-:W-:Y:S01]  /*0110*/  HFMA2 R23, -RZ, RZ, 0.00126743316650390625, -142.125 ;  /* 0x1531d871ff177431 */ /* 0x000fe200000001ff */
[----:B------:R-:W-:Y:S01]  /*0120*/  MOV R0, R1 ;  /* 0x0000000100007202 */ /* 0x000fe20000000f00 */
[----:B------:R-:W-:Y:S01]  /*0130*/  IMAD.MOV.U32 R16, RZ, RZ, 0x7dc982ca ;  /* 0x7dc982caff107424 */ /* 0x000fe200078e00ff */
[----:B------:R-:W-:Y:S01]  /*0140*/  MOV R17, 0xf04759fa ;  /* 0xf04759fa00117802 */ /* 0x000fe20000000f00 */
[----:B------:R-:W-:Y:S01]  /*0150*/  IMAD.MOV.U32 R18, RZ, RZ, -0x505d2b53 ;  /* 0xafa2d4adff127424 */ /* 0x000fe200078e00ff */
[----:B------:R-:W-:Y:S01]  /*0160*/  MOV R20, 0x2693fdb7 ;  /* 0x2693fdb700147802 */ /* 0x000fe20000000f00 */
[----:B------:R-:W-:Y:S02]  /*0170*/  IMAD.MOV.U32 R19, RZ, RZ, -0x3f8d5b64 ;  /* 0xc072a49cff137424 */ /* 0x000fe400078e00ff */
[----:B------:R-:W-:Y:S02]  /*0180*/  HFMA2 R14, -RZ, RZ, 0.057830810546875, 1.811981201171875e-05 ;  /* 0x2b670130ff0e7431 */ /* 0x000fe400000001ff */
[----:B------:R-:W-:-:S02]  /*0190*/  IMAD.MOV.U32 R21, RZ, RZ, -0x3308c0ca ;  /* 0xccf73f36ff157424 */ /* 0x000fc400078e00ff */
[----:B------:R-:W-:Y:S02]  /*01a0*/  HFMA2 R11, -RZ, RZ, -29.375, 17.15625 ;  /* 0xcf584c4aff0b7431 */ /* 0x000fe400000001ff */
[----:B------:R-:W-:Y:S01]  /*01b0*/  IMAD.MOV.U32 R22, RZ, RZ, -0xe1a5acc ;  /* 0xf1e5a534ff167424 */ /* 0x000fe200078e00ff */
[----:B------:R0:W-:Y:S01]  /*01c0*/  STL.128 [R0+0x10], R16 ;  /* 0x0000101000007387 */ /* 0x0001e20000100c00 */
[----:B------:R-:W-:Y:S01]  /*01d0*/  IMAD.MOV.U32 R12, RZ, RZ, 0x7b777c63 ;  /* 0x7b777c63ff0c7424 */ /* 0x000fe200078e00ff */
[----:B------:R-:W-:Y:S01]  /*01e0*/  MOV R8, 0xed00d153 ;  /* 0xed00d15300087802 */ /* 0x000fe20000000f00 */
[----:B------:R-:W-:Y:S01]  /*01f0*/  IMAD.MOV.U32 R13, RZ, RZ, -0x3a90940e ;  /* 0xc56f6bf2ff0d7424 */ /* 0x000fe200078e00ff */
[----:B------:R1:W-:Y:S01]  /*0200*/  STL.128 [R0+0x20], R20 ;  /* 0x0000201400007387 */ /* 0x0003e20000100c00 */
[----:B------:R-:W-:Y:S02]  /*0210*/  IMAD.MOV.U32 R15, RZ, RZ, 0x76abd7fe ;  /* 0x76abd7feff0f7424 */ /* 0x000fe400078e00ff */
[----:B------:R-:W-:-:S02]  /*0220*/  HFMA2 R5, -RZ, RZ, -0.0084991455078125, 6252 ;  /* 0xa05a6e1bff057431 */ /* 0x000fc400000001ff */
[----:B------:R-:W-:Y:S01]  /*0230*/  IMAD.MOV.U32 R9, RZ, RZ, 0x5bb1fc20 ;  /* 0x5bb1fc20ff097424 */ /* 0x000fe200078e00ff */
[----:B------:R-:W-:Y:S01]  /*0240*/  MOV R26, 0xe2801207 ;  /* 0xe2801207001a7802 */ /* 0x000fe20000000f00 */
[----:B------:R-:W-:Y:S01]  /*0250*/  IMAD.MOV.U32 R10, RZ, RZ, 0x39becb6a ;  /* 0x39becb6aff0a7424 */ /* 0x000fe200078e00ff */
[----:B------:R2:W-:Y:S01]  /*0260*/  STL.128 [R0], R12 ;  /* 0x0000000c00007387 */ /* 0x0005e20000100c00 */
[----:B------:R-:W-:Y:S01]  /*0270*/  IMAD.MOV.U32 R4, RZ, RZ, 0x1a2c8309 ;  /* 0x1a2c8309ff047424 */ /* 0x000fe200078e00ff */
[----:B------:R-:W3:Y:S01]  /*0280*/  S2UR UR9, SR_CgaCtaId ;  /* 0x00000000000979c3 */ /* 0x000ee20000008800 */
[----:B------:R-:W-:Y:S01]  /*0290*/  IMAD.MOV.U32 R6, RZ, RZ, -0x4c29c4ae ;  /* 0xb3d63b52ff067424 */ /* 0x000fe200078e00ff */
[----:B------:R4:W-:Y:S01]  /*02a0*/  STL.128 [R0+0x50], R8 ;  /* 0x0000500800007387 */ /* 0x0009e20000100c00 */
[----:B------:R-:W-:Y:S02]  /*02b0*/  IMAD.MOV.U32 R7, RZ, RZ, -0x7bd01cd7 ;  /* 0x842fe329ff077424 */ /* 0x000fe400078e00ff */
[----:B0-----:R-:W-:-:S02]  /*02c0*/  HFMA2 R17, -RZ, RZ, -21376, -0.00543975830078125 ;  /* 0xf5389d92ff117431 */ /* 0x001fc400000001ff */
[----:B------:R-:W-:Y:S02]  /*02d0*/  IMAD.MOV.U32 R16, RZ, RZ, -0x70bf5caf ;  /* 0x8f40a351ff107424 */ /* 0x000fe400078e00ff */
[----:B------:R-:W-:Y:S02]  /*02e0*/  HFMA2 R30, -RZ, RZ, 0.08087158203125, 30112 ;  /* 0x2d2d775aff1e7431 */ /* 0x000fe400000001ff */
[----:B------:R-:W-:Y:S02]  /*02f0*/  IMAD.MOV.U32 R18, RZ, RZ, 0x21dab6bc ;  /* 0x21dab6bcff127424 */ /* 0x000fe400078e00ff */
[----:B-1----:R-:W-:Y:S02]  /*0300*/  HFMA2 R23, -RZ, RZ, 14536, 345 ;  /* 0x73195d64ff177431 */ /* 0x002fe400000001ff */
[----:B------:R-:W-:Y:S01]  /*0310*/  IMAD.MOV.U32 R19, RZ, RZ, -0x2d0c00f0 ;  /* 0xd2f3ff10ff137424 */ /* 0x000fe200078e00ff */
[----:B------:R-:W-:Y:S01]  /*0320*/  MOV R20, 0xec130ccd ;  /* 0xec130ccd00147802 */ /* 0x000fe20000000f00 */
[----:B------:R-:W-:Y:S01]  /*0330*/  IMAD.MOV.U32 R21, RZ, RZ, 0x1744975f ;  /* 0x1744975fff157424 */ /* 0x000fe200078e00ff */
[----:B------:R0:W-:Y:S01]  /*0340*/  STL.128 [R0+0x40], R4 ;  /* 0x0000400400007387 */ /* 0x0001e20000100c00 */
[----:B------:R-:W-:Y:S01]  /*0350*/  IMAD.MOV.U32 R22, RZ, RZ, 0x3d7ea7c4 ;  /* 0x3d7ea7c4ff167424 */ /* 0x000fe200078e00ff */
[----:B--2---:R-:W-:Y:S01]  /*0360*/  MOV R14, 0x7f02f945 ;  /* 0x7f02f945000e7802 */ /* 0x004fe20000000f00 */
[----:B------:R-:W-:Y:S01]  /*0370*/  IMAD.MOV.U32 R12, RZ, RZ, -0x4551030 ;  /* 0xfbaaefd0ff0c7424 */ /* 0x000fe200078e00ff */
[----:B------:R1:W-:Y:S01]  /*0380*/  STL.128 [R0+0x70], R16 ;  /* 0x0000701000007387 */ /* 0x0003e20000100c00 */
[----:B------:R-:W-:-:S02]  /*0390*/  IMAD.MOV.U32 R13, RZ, RZ, -0x7accb2bd ;  /* 0x85334d43ff0d7424 */ /* 0x000fc400078e00ff */
[----:B----4-:R-:W-:Y:S02]  /*03a0*/  HFMA2 R9, -RZ, RZ, 265, 9.5903873443603515625e-05 ;  /* 0x5c240649ff097431 */ /* 0x010fe400000001ff */
[----:B------:R-:W-:Y:S01]  /*03b0*/  IMAD.MOV.U32 R15, RZ, RZ, -0x5760c3b0 ;  /* 0xa89f3c50ff0f7424 */ /* 0x000fe200078e00ff */
[----:B------:R2:W-:Y:S01]  /*03c0*/  STL.128 [R0+0x80], R20 ;  /* 0x0000801400007387 */ /* 0x0005e20000100c00 */
[----:B------:R-:W-:Y:S01]  /*03d0*/  IMAD.MOV.U32 R8, RZ, RZ, 0xa3a32e0 ;  /* 0x0a3a32e0ff087424 */ /* 0x000fe200078e00ff */
[----:B------:R-:W-:Y:S01]  /*03e0*/  UMOV UR4, 0x400 ;  /* 0x0000040000047882 */ /* 0x000fe20000000000 */
[----:B------:R-:W-:Y:S01]  /*03f0*/  IMAD.MOV.U32 R10, RZ, RZ, 0x62acd3c2 ;  /* 0x62acd3c2ff0a7424 */ /* 0x000fe200078e00ff */
[----:B------:R4:W-:Y:S01]  /*0400*/  STL.128 [R0+0x60], R12 ;  /* 0x0000600c00007387 */ /* 0x0009e20000100c00 */
[----:B------:R-:W-:Y:S01]  /*0410*/  IMAD.MOV.U32 R11, RZ, RZ, 0x79e49591 ;  /* 0x79e49591ff0b7424 */ /* 0x000fe200078e00ff */
[----:B---3--:R-:W-:Y:S01]  /*0420*/  ULEA UR5, UR9, UR4, 0x18 ;  /* 0x0000000409057291 */ /* 0x008fe2000f8ec0ff */
[----:B------:R-:W-:Y:S01]  /*0430*/  IMAD.MOV.U32 R24, RZ, RZ, -0x3cdc38fc ;  /* 0xc323c704ff187424 */ /* 0x000fe200078e00ff */
[----:B0-----:R-:W-:Y:S01]  /*0440*/  MOV R6, 0x14b8ee46 ;  /* 0x14b8ee4600067802 */ /* 0x001fe20000000f00 */
[----:B------:R-:W-:Y:S01]  /*0450*/  IMAD.MOV.U32 R4, RZ, RZ, -0x23b07ea0 ;  /* 0xdc4f8160ff047424 */ /* 0x000fe200078e00ff */
[----:B------:R0:W-:Y:S01]  /*0460*/  STL.128 [R0+0xa0], R8 ;  /* 0x0000a00800007387 */ /* 0x0001e20000100c00 */
[----:B------:R-:W-:Y:S01]  /*0470*/  IMAD.MOV.U32 R5, RZ, RZ, -0x776fd5de ;  /* 0x88902a22ff057424 */ /* 0x000fe200078e00ff */
[----:B-1----:R-:W-:Y:S01]  /*0480*/  MOV R18, 0x1f74dde8 ;  /* 0x1f74dde800127802 */ /* 0x002fe20000000f00 */
[----:B------:R-:W-:Y:S01]  /*0490*/  IMAD.MOV.U32 R16, RZ, RZ, 0x2e2578ba ;  /* 0x2e2578baff107424 */ /* 0x000fe200078e00ff */
[----:B------:R-:W-:Y:S01]  /*04a0*/  UIADD3 UR6, UPT, UPT, UR4, 0x100, URZ ;  /* 0x0000010004067890 */ /* 0x000fe2000fffe0ff */
[----:B------:R-:W-:-:S02]  /*04b0*/  IMAD.MOV.U32 R17, RZ, RZ, -0x394b59e4 ;  /* 0xc6b4a61cff117424 */ /* 0x000fc400078e00ff */
[----:B--2---:R-:W-:Y:S02]  /*04c0*/  HFMA2 R21, -RZ, RZ, 0.000424861907958984375, 5.0067901611328125e-05 ;  /* 0x0ef60348ff157431 */ /* 0x004fe400000001ff */
[----:B------:R-:W-:Y:S01]  /*04d0*/  IMAD.MOV.U32 R19, RZ, RZ, -0x757442b5 ;  /* 0x8a8bbd4bff137424 */ /* 0x000fe200078e00ff */
[----:B------:R-:W-:Y:S01]  /*04e0*/  UIADD3 UR7, UPT, UPT, UR4, 0xd00, URZ ;  /* 0x00000d0004077890 */ /* 0x000fe2000fffe0ff */
[----:B------:R-:W-:Y:S02]  /*04f0*/  IMAD.MOV.U32 R20, RZ, RZ, 0x66b53e70 ;  /* 0x66b53e70ff147424 */ /* 0x000fe400078e00ff */
[----:B----4-:R-:W-:Y:S02]  /*0500*/  HFMA2 R15, -RZ, RZ, 0.0001428127288818359375, 52384 ;  /* 0x08ae7a65ff0f7431 */ /* 0x010fe400000001ff */
[----:B------:R-:W-:Y:S01]  /*0510*/  IMAD.MOV.U32 R22, RZ, RZ, -0x46a8ca9f ;  /* 0xb9573561ff167424 */ /* 0x000fe200078e00ff */
[----:B------:R-:W-:Y:S01]  /*0520*/  MOV R12, 0x6d37c8e7 ;  /* 0x6d37c8e7000c7802 */ /* 0x000fe20000000f00 */
[----:B------:R-:W-:Y:S01]  /*0530*/  IMAD.MOV.U32 R23, RZ, RZ, -0x61e23e7a ;  /* 0x9e1dc186ff177424 */ /* 0x000fe200078e00ff */
[----:B------:R1:W-:Y:S01]  /*0540*/  STL.128 [R0+0xc0], R16 ;  /* 0x0000c01000007387 */ /* 0x0003e20000100c00 */
[----:B------:R-:W-:-:S02]  /*0550*/  IMAD.MOV.U32 R7, RZ, RZ, -0x24f4a122 ;  /* 0xdb0b5edeff077424 */ /* 0x000fc400078e00ff */
[----:B0-----:R-:W-:Y:S02]  /*0560*/  HFMA2 R11, -RZ, RZ, -0.000704288482666015625, -5.328125 ;  /* 0x91c5c554ff0b7431 */ /* 0x001fe400000001ff */
[----:B------:R-:W-:Y:S01]  /*0570*/  IMAD.MOV.U32 R13, RZ, RZ, -0x56b12a73 ;  /* 0xa94ed58dff0d7424 */ /* 0x000fe200078e00ff */
[----:B------:R0:W-:Y:S01]  /*0580*/  STL.128 [R0+0xd0], R20 ;  /* 0x0000d01400007387 */ /* 0x0001e20000100c00 */
[----:B------:R-:W-:Y:S01]  /*0590*/  IMAD.MOV.U32 R14, RZ, RZ, -0x150ba994 ;  /* 0xeaf4566cff0e7424 */ /* 0x000fe200078e00ff */
[----:B------:R-:W-:Y:S01]  /*05a0*/  MOV R8, 0xfff2f20d ;  /* 0xfff2f20d00087802 */ /* 0x000fe20000000f00 */
[----:B------:R-:W-:Y:S01]  /*05b0*/  IMAD.MOV.U32 R25, RZ, RZ, -0x65fa69e8 ;  /* 0x9a059618ff197424 */ /* 0x000fe200078e00ff */
[----:B------:R2:W-:Y:S01]  /*05c0*/  STL.128 [R0+0x90], R4 ;  /* 0x0000900400007387 */ /* 0x0005e20000100c00 */
[----:B------:R-:W-:Y:S01]  /*05d0*/  IMAD.MOV.U32 R27, RZ, RZ, 0x75b227eb ;  /* 0x75b227ebff1b7424 */ /* 0x000fe200078e00ff */
[----:B------:R-:W-:Y:S01]  /*05e0*/  UIADD3 UR8, UPT, UPT, UR4, 0x500, URZ ;  /* 0x0000050004087890 */ /* 0x000fe2000fffe0ff */
[----:B------:R-:W-:Y:S01]  /*05f0*/  IMAD.MOV.U32 R9, RZ, RZ, -0x29949443 ;  /* 0xd66b6bbdff097424 */ /* 0x000fe200078e00ff */
[----:B------:R3:W-:Y:S01]  /*0600*/  STL.128 [R0+0xb0], R12 ;  /* 0x0000b00c00007387 */ /* 0x0007e20000100c00 */
[----:B------:R-:W-:Y:S01]  /*0610*/  IMAD.MOV.U32 R10, RZ, RZ, -0x2190904f ;  /* 0xde6f6fb1ff0a7424 */ /* 0x000fe200078e00ff */
[----:B------:R-:W-:Y:S01]  /*0620*/  UIADD3 UR4, UPT, UPT, UR4, 0x900, URZ ;  /* 0x0000090004047890 */ /* 0x000fe2000fffe0ff */
[----:B------:R-:W-:-:S02]  /*0630*/  IMAD.MOV.U32 R28, RZ, RZ, 0x4141c382 ;  /* 0x4141c382ff1c7424 */ /* 0x000fc400078e00ff */
[----:B-1----:R-:W-:Y:S01]  /*0640*/  HFMA2 R19, -RZ, RZ, -458, 92.875 ;  /* 0xdf2855ceff137431 */ /* 0x002fe200000001ff */
[----:B------:R-:W-:Y:S01]  /*0650*/  MOV R16, 0x1198f8e1 ;  /* 0x1198f8e100107802 */ /* 0x000fe20000000f00 */
[----:B------:R-:W-:Y:S01]  /*0660*/  IMAD.MOV.U32 R17, RZ, RZ, -0x6b712697 ;  /* 0x948ed969ff117424 */ /* 0x000fe200078e00ff */
[----:B------:R1:W-:Y:S01]  /*0670*/  STL.128 [R0+0x30], R24 ;  /* 0x0000301800007387 */ /* 0x0003e20000100c00 */
[----:B------:R-:W-:Y:S01]  /*0680*/  IMAD.MOV.U32 R18, RZ, RZ, -0x1678e165 ;  /* 0xe9871e9bff127424 */ /* 0x000fe200078e00ff */
[----:B0-----:R-:W-:Y:S01]  /*0690*/  MOV R22, 0xf2d9941 ;  /* 0x0f2d994100167802 */ /* 0x001fe20000000f00 */
[----:B------:R-:W-:Y:S01]  /*06a0*/  IMAD.MOV.U32 R20, RZ, RZ, 0xd89a18c ;  /* 0x0d89a18cff147424 */ /* 0x000fe200078e00ff */
[----:B------:R-:W-:Y:S01]  /*06b0*/  ULEA UR6, UR9, UR6, 0x18 ;  /* 0x0000000609067291 */ /* 0x000fe2000f8ec0ff */
[----:B------:R-:W-:Y:S01]  /*06c0*/  IMAD.MOV.U32 R21, RZ, RZ, 0x6842e6bf ;  /* 0x6842e6bfff157424 */ /* 0x000fe200078e00ff */
[----:B--2---:R-:W-:Y:S01]  /*06d0*/  MOV R5, 0xf87c7c84 ;  /* 0xf87c7c8400057802 */ /* 0x004fe20000000f00 */
[----:B------:R-:W-:Y:S01]  /*06e0*/  IMAD.MOV.U32 R23, RZ, RZ, 0x16bb54b0 ;  /* 0x16bb54b0ff177424 */ /* 0x000fe200078e00ff */
[----:B------:R0:W-:Y:S01]  /*06f0*/  STL.128 [R0+0xe0], R16 ;  /* 0x0000e01000007387 */ /* 0x0001e20000100c00 */
[----:B------:R-:W-:Y:S01]  /*0700*/  IMAD.MOV.U32 R4, RZ, RZ, -0x399c9c5b ;  /* 0xc66363a5ff047424 */ /* 0x000fe200078e00ff */
[----:B---3--:R-:W-:Y:S01]  /*0710*/  MOV R14, 0xce6767a9 ;  /* 0xce6767a9000e7802 */ /* 0x008fe20000000f00 */
[----:B------:R-:W-:Y:S01]  /*0720*/  IMAD.MOV.U32 R6, RZ, RZ, -0x11888867 ;  /* 0xee777799ff067424 */ /* 0x000fe200078e00ff */
[----:B------:R2:W-:Y:S01]  /*0730*/  STL.128 [R0+0xf0], R20 ;  /* 0x0000f01400007387 */ /* 0x0005e20000100c00 */
[----:B------:R-:W-:Y:S01]  /*0740*/  IMAD.MOV.U32 R7, RZ, RZ, -0x9848473 ;  /* 0xf67b7b8dff077424 */ /* 0x000fe200078e00ff */
[----:B------:R-:W-:Y:S01]  /*0750*/  ULEA UR7, UR9, UR7, 0x18 ;  /* 0x0000000709077291 */ /* 0x000fe2000f8ec0ff */
[----:B------:R-:W-:Y:S01]  /*0760*/  IMAD.MOV.U32 R12, RZ, RZ, 0x60303050 ;  /* 0x60303050ff0c7424 */ /* 0x000fe200078e00ff */
[----:B------:R3:W-:Y:S01]  /*0770*/  STL.128 [R1+0x110], R8 ;  /* 0x0001100801007387 */ /* 0x0007e20000100c00 */
[----:B------:R-:W-:-:S02]  /*0780*/  IMAD.MOV.U32 R13, RZ, RZ, 0x2010103 ;  /* 0x02010103ff0d7424 */ /* 0x000fc400078e00ff */
[----:B-1----:R-:W-:Y:S02]  /*0790*/  HFMA2 R24, -RZ, RZ, -1.9365234375, -204.625 ;  /* 0xbfbfda65ff187431 */ /* 0x002fe400000001ff */
[----:B------:R-:W-:Y:S01]  /*07a0*/  IMAD.MOV.U32 R15, RZ, RZ, 0x562b2b7d ;  /* 0x562b2b7dff0f7424 */ /* 0x000fe200078e00ff */
[----:B------:R1:W-:Y:S01]  /*07b0*/  STL.128 [R1+0x100], R4 ;  /* 0x0001000401007387 */ /* 0x0003e20000100c00 */
[----:B------:R-:W-:Y:S01]  /*07c0*/  IMAD.MOV.U32 R25, RZ, RZ, -0x1919ce29 ;  /* 0xe6e631d7ff197424 */ /* 0x000fe200078e00ff */
[----:B------:R-:W-:Y:S01]  /*07d0*/  MOV R27, 0x6868b8d0 ;  /* 0x6868b8d0001b7802 */ /* 0x000fe20000000f00 */
[----:B------:R-:W-:Y:S01]  /*07e0*/  IMAD.MOV.U32 R26, RZ, RZ, 0x4242c684 ;  /* 0x4242c684ff1a7424 */ /* 0x000fe200078e00ff */
[----:B------:R4:W-:Y:S01]  /*07f0*/  STL.128 [R1+0x120], R12 ;  /* 0x0001200c01007387 */ /* 0x0009e20000100c00 */
[----:B0-----:R-:W-:Y:S01]  /*0800*/  IMAD.MOV.U32 R16, RZ, RZ, 0x41adadec ;  /* 0x41adadecff107424 */ /* 0x001fe200078e00ff */
[----:B------:R-:W-:Y:S01]  /*0810*/  MOV R17, 0xb3d4d467 ;  /* 0xb3d4d46700117802 */ /* 0x000fe20000000f00 */
[----:B------:R-:W-:-:S02]  /*0820*/  IMAD.MOV.U32 R18, RZ, RZ, 0x5fa2a2fd ;  /* 0x5fa2a2fdff127424 */ /* 0x000fc400078e00ff */
[----:B--2---:R-:W-:Y:S02]  /*0830*/  HFMA2 R20, -RZ, RZ, 0.014862060546875, -0.004634857177734375 ;  /* 0x239c9cbfff147431 */ /* 0x004fe400000001ff */
[----:B------:R-:W-:Y:S01]  /*0840*/  IMAD.MOV.U32 R21, RZ, RZ, 0x53a4a4f7 ;  /* 0x53a4a4f7ff157424 */ /* 0x000fe200078e00ff */
[----:B------:R-:W-:Y:S01]  /*0850*/  MOV R23, 0x9bc0c05b ;  /* 0x9bc0c05b00177802 */ /* 0x000fe20000000f00 */
[----:B------:R-:W-:Y:S01]  /*0860*/  IMAD.MOV.U32 R22, RZ, RZ, -0x1b8d8d6a ;  /* 0xe4727296ff167424 */ /* 0x000fe200078e00ff */
[----:B---3--:R-:W-:Y:S01]  /*0870*/  MOV R8, 0x8fcaca45 ;  /* 0x8fcaca4500087802 */ /* 0x008fe20000000f00 */
[----:B------:R-:W-:Y:S01]  /*0880*/  IMAD.MOV.U32 R9, RZ, RZ, 0x1f82829d ;  /* 0x1f82829dff097424 */ /* 0x000fe200078e00ff */
[----:B------:R-:W-:Y:S01]  /*0890*/  MOV R11, 0xfa7d7d87 ;  /* 0xfa7d7d87000b7802 */ /* 0x000fe20000000f00 */
[----:B------:R-:W-:Y:S02]  /*08a0*/  IMAD.MOV.U32 R10, RZ, RZ, -0x763636c0 ;  /* 0x89c9c940ff0a7424 */ /* 0x000fe400078e00ff */
[----:B-1----:R-:W-:-:S02]  /*08b0*/  HFMA2 R5, -RZ, RZ, -0.364990234375, -118.125 ;  /* 0xb5d7d762ff057431 */ /* 0x002fc400000001ff */
[----:B------:R-:W-:Y:S01]  /*08c0*/  IMAD.MOV.U32 R4, RZ, RZ, -0x180101e7 ;  /* 0xe7fefe19ff047424 */ /* 0x000fe200078e00ff */
[----:B------:R0:W-:Y:S01]  /*08d0*/  STL.128 [R1+0x170], R20 ;  /* 0x0001701401007387 */ /* 0x0001e20000100c00 */
[----:B------:R-:W-:Y:S02]  /*08e0*/  IMAD.MOV.U32 R6, RZ, RZ, 0x4dababe6 ;  /* 0x4dababe6ff067424 */ /* 0x000fe400078e00ff */
[----:B----4-:R-:W-:Y:S02]  /*08f0*/  HFMA2 R14, -RZ, RZ, -0.0003831386566162109375, 7.78515625 ;  /* 0x8e4747c9ff0e7431 */ /* 0x010fe400000001ff */
[----:B------:R-:W-:Y:S01]  /*0900*/  IMAD.MOV.U32 R7, RZ, RZ, -0x13898966 ;  /* 0xec76769aff077424 */ /* 0x000fe200078e00ff */
[----:B------:R1:W-:Y:S01]  /*0910*/  STL.128 [R1+0x140], R8 ;  /* 0x0001400801007387 */ /* 0x0003e20000100c00 */
[----:B------:R-:W-:Y:S01]  /*0920*/  IMAD.MOV.U32 R12, RZ, RZ, -0x100505eb ;  /* 0xeffafa15ff0c7424 */ /* 0x000fe200078e00ff */
[----:B------:R-:W-:Y:S01]  /*0930*/  ULEA UR8, UR9, UR8, 0x18 ;  /* 0x0000000809087291 */ /* 0x000fe2000f8ec0ff */
[----:B------:R-:W-:Y:S01]  /*0940*/  IMAD.MOV.U32 R13, RZ, RZ, -0x4da6a615 ;  /* 0xb25959ebff0d7424 */ /* 0x000fe200078e00ff */
[----:B------:R2:W-:Y:S01]  /*0950*/  STL.128 [R1+0x130], R4 ;  /* 0x0001300401007387 */ /* 0x0005e20000100c00 */
[----:B------:R-:W-:Y:S01]  /*0960*/  IMAD.MOV.U32 R15, RZ, RZ, -0x40f0ff5 ;  /* 0xfbf0f00bff0f7424 */ /* 0x000fe200078e00ff */
[----:B------:R-:W-:Y:S01]  /*0970*/  ULEA UR4, UR9, UR4, 0x18 ;  /* 0x0000000409047291 */ /* 0x000fe2000f8ec0ff */
[----:B------:R-:W-:Y:S01]  /*0980*/  IMAD.MOV.U32 R19, RZ, RZ, 0x45afafea ;  /* 0x45afafeaff137424 */ /* 0x000fe200078e00ff */
[C---:B------:R-:W-:Y:S01]  /*0990*/  IADD3 R33, PT, PT, R1.reuse, 0x110, RZ ;  /* 0x0000011001217810 */ /* 0x040fe20007ffe0ff */
[----:B------:R-:W-:Y:S01]  /*09a0*/  IMAD.MOV.U32 R29, RZ, RZ, -0x66664fd7 ;  /* 0x9999b029ff1d7424 */ /* 0x000fe200078e00ff */
[----:B------:R3:W-:Y:S01]  /*09b0*/  STL.128 [R1+0x150], R12 ;  /* 0x0001500c01007387 */ /* 0x0007e20000100c00 */
[----:B------:R-:W-:Y:S01]  /*09c0*/  IMAD.MOV.U32 R31, RZ, RZ, 0xf0f111e ;  /* 0x0f0f111eff1f7424 */ /* 0x000fe200078e00ff */
[----:B0-----:R-:W-:Y:S01]  /*09d0*/  MOV R21, 0x95c7c752 ;  /* 0x95c7c75200157802 */ /* 0x001fe20000000f00 */
[----:B------:R-:W-:Y:S01]  /*09e0*/  IMAD.MOV.U32 R20, RZ, RZ, 0x804040c ;  /* 0x0804040cff147424 */ /* 0x000fe200078e00ff */
[----:B------:R0:W-:Y:S01]  /*09f0*/  STL.128 [R1+0x160], R16 ;  /* 0x0001601001007387 */ /* 0x0001e20000100c00 */
[----:B------:R-:W-:Y:S01]  /*0a00*/  IMAD.MOV.U32 R22, RZ, RZ, 0x46232365 ;  /* 0x46232365ff167424 */ /* 0x000fe200078e00ff */
[----:B-1----:R-:W-:Y:S01]  /*0a10*/  MOV R9, 0x7e3f3f41 ;  /* 0x7e3f3f4100097802 */ /* 0x002fe20000000f00 */
[----:B------:R-:W-:Y:S01]  /*0a20*/  IMAD.MOV.U32 R8, RZ, RZ, 0x6c36365a ;  /* 0x6c36365aff087424 */ /* 0x000fe200078e00ff */
[----:B------:R-:W-:Y:S01]  /*0a30*/  IADD3 R36, PT, PT, R1, 0xd10, RZ ;  /* 0x00000d1001247810 */ /* 0x000fe20007ffe0ff */
[----:B------:R-:W-:-:S02]  /*0a40*/  IMAD.MOV.U32 R10, RZ, RZ, -0xa0808fe ;  /* 0xf5f7f702ff0a7424 */ /* 0x000fc400078e00ff */
[----:B--2---:R-:W-:Y:S02]  /*0a50*/  HFMA2 R6, -RZ, RZ, 1.3935546875, -0.00093746185302734375 ;  /* 0x3d9393aeff067431 */ /* 0x004fe400000001ff */
[----:B------:R-:W-:Y:S01]  /*0a60*/  IMAD.MOV.U32 R11, RZ, RZ, -0x7c3333b1 ;  /* 0x83cccc4fff0b7424 */ /* 0x000fe200078e00ff */
[----:B------:R-:W-:Y:S01]  /*0a70*/  UIADD3 UR5, UPT, UPT, UR5, 0x3, URZ ;  /* 0x0000000305057890 */ /* 0x000fe2000fffe0ff */
[----:B------:R-:W-:Y:S01]  /*0a80*/  IMAD.MOV.U32 R4, RZ, RZ, 0x75b7b7c2 ;  /* 0x75b7b7c2ff047424 */ /* 0x000fe200078e00ff */
[----:B------:R-:W-:Y:S01]  /*0a90*/  UIADD3 UR6, UPT, UPT, UR6, 0x10, URZ ;  /* 0x0000001006067890 */ /* 0x000fe2000fffe0ff */
[----:B------:R-:W-:Y:S02]  /*0aa0*/  IMAD.MOV.U32 R5, RZ, RZ, -0x1e0202e4 ;  /* 0xe1fdfd1cff057424 */ /* 0x000fe400078e00ff */
[----:B---3--:R-:W-:Y:S02]  /*0ab0*/  HFMA2 R12, -RZ, RZ, 2152, 0.2724609375 ;  /* 0x6834345cff0c7431 */ /* 0x008fe400000001ff */
[----:B------:R-:W-:Y:S01]  /*0ac0*/  IMAD.MOV.U32 R7, RZ, RZ, 0x4c26266a ;  /* 0x4c26266aff077424 */ /* 0x000fe200078e00ff */
[----:B------:R-:W-:Y:S01]  /*0ad0*/  MOV R15, 0xf9f1f108 ;  /* 0xf9f1f108000f7802 */ /* 0x000fe20000000f00 */
[----:B------:R-:W-:Y:S01]  /*0ae0*/  IMAD.MOV.U32 R13, RZ, RZ, 0x51a5a5f4 ;  /* 0x51a5a5f4ff0d7424 */ /* 0x000fe200078e00ff */
[----:B------:R1:W-:Y:S01]  /*0af0*/  STL.128 [R1+0x190], R8 ;  /* 0x0001900801007387 */ /* 0x0003e20000100c00 */
[----:B------:R-:W-:-:S02]  /*0b00*/  IMAD.MOV.U32 R14, RZ, RZ, -0x2e1a1acc ;  /* 0xd1e5e534ff0e7424 */ /* 0x000fc400078e00ff */
[----:B0-----:R-:W-:Y:S02]  /*0b10*/  HFMA2 R18, -RZ, RZ, 792.5, 0.1663818359375 ;  /* 0x62313153ff127431 */ /* 0x001fe400000001ff */
[----:B------:R-:W-:Y:S01]  /*0b20*/  IMAD.MOV.U32 R23, RZ, RZ, -0x623c3ca2 ;  /* 0x9dc3c35eff177424 */ /* 0x000fe200078e00ff */
[----:B------:R0:W-:Y:S01]  /*0b30*/  STL.128 [R1+0x180], R4 ;  /* 0x0001800401007387 */ /* 0x0001e20000100c00 */
[----:B------:R-:W-:Y:S01]  /*0b40*/  IMAD.MOV.U32 R16, RZ, RZ, -0x1d8e8e6d ;  /* 0xe2717193ff107424 */ /* 0x000fe200078e00ff */
[----:B------:R-:W-:Y:S01]  /*0b50*/  UIADD3 UR7, UPT, UPT, UR7, 0x10, URZ ;  /* 0x0000001007077890 */ /* 0x000fe2000fffe0ff */
[----:B------:R-:W-:Y:S01]  /*0b60*/  IMAD.MOV.U32 R17, RZ, RZ, -0x5427278d ;  /* 0xabd8d873ff117424 */ /* 0x000fe200078e00ff */
[----:B------:R2:W-:Y:S01]  /*0b70*/  STL.128 [R1+0x1a0], R12 ;  /* 0x0001a00c01007387 */ /* 0x0005e20000100c00 */
[----:B------:R-:W-:Y:S01]  /*0b80*/  IMAD.MOV.U32 R19, RZ, RZ, 0x2a15153f ;  /* 0x2a15153fff137424 */ /* 0x000fe200078e00ff */
[----:B------:R-:W-:Y:S01]  /*0b90*/  UIADD3 UR8, UPT, UPT, UR8, 0x10, URZ ;  /* 0x0000001008087890 */ /* 0x000fe2000fffe0ff */
[C---:B------:R-:W-:Y:S01]  /*0ba0*/  VIADD R34, R1.reuse, 0x510 ;  /* 0x0000051001227836 */ /* 0x040fe20000000000 */
[----:B------:R3:W-:Y:S01]  /*0bb0*/  STL.128 [R1+0x1c0], R20 ;  /* 0x0001c01401007387 */ /* 0x0007e20000100c00 */
[----:B------:R-:W-:Y:S01]  /*0bc0*/  VIADD R35, R1, 0x910 ;  /* 0x0000091001237836 */ /* 0x000fe20000000000 */
[----:B------:R-:W-:Y:S01]  /*0bd0*/  UIADD3 UR4, UPT, UPT, UR4, 0x10, URZ ;  /* 0x0000001004047890 */ /* 0x000fe2000fffe0ff */
[----:B-1----:R-:W-:-:S02]  /*0be0*/  HFMA2 R10, -RZ, RZ, 0.003662109375, -9.238719940185546875e-06 ;  /* 0x1b80809bff0a7431 */ /* 0x002fc400000001ff */
[----:B------:R-:W-:Y:S01]  /*0bf0*/  IMAD.MOV.U32 R8, RZ, RZ, 0xe070709 ;  /* 0x0e070709ff087424 */ /* 0x000fe200078e00ff */
[----:B------:R1:W-:Y:S01]  /*0c00*/  STL.128 [R1+0x1b0], R16 ;  /* 0x0001b01001007387 */ /* 0x0003e20000100c00 */
[----:B------:R-:W-:Y:S02]  /*0c10*/  IMAD.MOV.U32 R9, RZ, RZ, 0x24121236 ;  /* 0x24121236ff097424 */ /* 0x000fe400078e00ff */
[----:B0-----:R-:W-:Y:S02]  /*0c20*/  HFMA2 R4, -RZ, RZ, 0.1279296875, 0.0020294189453125 ;  /* 0x30181828ff047431 */ /* 0x001fe400000001ff */
[----:B------:R-:W-:Y:S01]  /*0c30*/  IMAD.MOV.U32 R11, RZ, RZ, -0x201d1dc3 ;  /* 0xdfe2e23dff0b7424 */ /* 0x000fe200078e00ff */
[----:B------:R-:W-:Y:S01]  /*0c40*/  MOV R7, 0x2f9a9ab5 ;  /* 0x2f9a9ab500077802 */ /* 0x000fe20000000f00 */
[----:B------:R-:W-:Y:S01]  /*0c50*/  IMAD.MOV.U32 R5, RZ, RZ, 0x379696a1 ;  /* 0x379696a1ff057424 */ /* 0x000fe200078e00ff */
[----:B--2---:R-:W-:Y:S01]  /*0c60*/  MOV R13, 0x4e272769 ;  /* 0x4e272769000d7802 */ /* 0x004fe20000000f00 */
[----:B------:R-:W-:Y:S01]  /*0c70*/  IMAD.MOV.U32 R6, RZ, RZ, 0xa05050f ;  /* 0x0a05050fff067424 */ /* 0x000fe200078e00ff */
[----:B------:R0:W-:Y:S01]  /*0c80*/  STL.128 [R1+0x1e0], R8 ;  /* 0x0001e00801007387 */ /* 0x0001e20000100c00 */
[----:B------:R-:W-:-:S02]  /*0c90*/  IMAD.MOV.U32 R12, RZ, RZ, -0x321414da ;  /* 0xcdebeb26ff0c7424 */ /* 0x000fc400078e00ff */
[----:B---3--:R-:W-:Y:S02]  /*0ca0*/  HFMA2 R22, -RZ, RZ, -0.27197265625, 221.75 ;  /* 0xb45a5aeeff167431 */ /* 0x008fe400000001ff */
[----:B------:R-:W-:Y:S01]  /*0cb0*/  IMAD.MOV.U32 R14, RZ, RZ, 0x7fb2b2cd ;  /* 0x7fb2b2cdff0e7424 */ /* 0x000fe200078e00ff */
[----:B------:R2:W-:Y:S01]  /*0cc0*/  STL.128 [R1+0x1d0], R4 ;  /* 0x0001d00401007387 */ /* 0x0005e20000100c00 */
[----:B------:R-:W-:Y:S01]  /*0cd0*/  IMAD.MOV.U32 R15, RZ, RZ, -0x158a8a61 ;  /* 0xea75759fff0f7424 */ /* 0x000fe200078e00ff */
[----:B------:R-:W-:Y:S01]  /*0ce0*/  UMOV UR9, 0x7 ;  /* 0x0000000700097882 */ /* 0x000fe20000000000 */
[----:B------:R-:W-:Y:S02]  /*0cf0*/  IMAD.MOV.U32 R20, RZ, RZ, 0x361b1b2d ;  /* 0x361b1b2dff147424 */ /* 0x000fe400078e00ff */
[----:B-1----:R-:W-:Y:S02]  /*0d00*/  HFMA2 R16, -RZ, RZ, 0.000736713409423828125, 0.00015580654144287109375 ;  /* 0x1209091bff107431 */ /* 0x002fe400000001ff */
[----:B------:R-:W-:Y:S01]  /*0d10*/  IMAD.MOV.U32 R21, RZ, RZ, -0x2391914e ;  /* 0xdc6e6eb2ff157424 */ /* 0x000fe200078e00ff */
[----:B------:R1:W-:Y:S01]  /*0d20*/  STL.128 [R1+0x1f0], R12 ;  /* 0x0001f00c01007387 */ /* 0x0003e20000100c00 */
[----:B------:R-:W-:Y:S01]  /*0d30*/  IMAD.MOV.U32 R23, RZ, RZ, 0x5ba0a0fb ;  /* 0x5ba0a0fbff177424 */ /* 0x000fe200078e00ff */
[----:B------:R-:W-:Y:S01]  /*0d40*/  MOV R19, 0x341a1a2e ;  /* 0x341a1a2e00137802 */ /* 0x000fe20000000f00 */
[----:B------:R-:W-:-:S02]  /*0d50*/  IMAD.MOV.U32 R17, RZ, RZ, 0x1d83839e ;  /* 0x1d83839eff117424 */ /* 0x000fc400078e00ff */
[----:B------:R-:W-:Y:S02]  /*0d60*/  IMAD.MOV.U32 R18, RZ, RZ, 0x582c2c74 ;  /* 0x582c2c74ff127424 */ /* 0x000fe400078e00ff */
[----:B0-----:R-:W-:Y:S02]  /*0d70*/  HFMA2 R8, -RZ, RZ, 49.28125, 0.042816162109375 ;  /* 0x5229297bff087431 */ /* 0x001fe400000001ff */
[----:B------:R-:W-:Y:S01]  /*0d80*/  IMAD.MOV.U32 R9, RZ, RZ, -0x221c1cc2 ;  /* 0xdde3e33eff097424 */ /* 0x000fe200078e00ff */
[----:B------:R-:W-:Y:S01]  /*0d90*/  MOV R11, 0x13848497 ;  /* 0x13848497000b7802 */ /* 0x000fe20000000f00 */
[----:B------:R-:W-:Y:S01]  /*0da0*/  IMAD.MOV.U32 R10, RZ, RZ, 0x5e2f2f71 ;  /* 0x5e2f2f71ff0a7424 */ /* 0x000fe200078e00ff */
[----:B--2---:R-:W-:Y:S01]  /*0db0*/  MOV R5, 0x763b3b4d ;  /* 0x763b3b4d00057802 */ /* 0x004fe20000000f00 */
[----:B------:R-:W-:Y:S01]  /*0dc0*/  IMAD.MOV.U32 R4, RZ, RZ, -0x5badad0a ;  /* 0xa45252f6ff047424 */ /* 0x000fe200078e00ff */
[----:B------:R0:W-:Y:S01]  /*0dd0*/  STL.128 [R1+0x210], R20 ;  /* 0x0002101401007387 */ /* 0x0001e20000100c00 */
[----:B------:R-:W-:-:S02]  /*0de0*/  IMAD.MOV.U32 R6, RZ, RZ, -0x4829299f ;  /* 0xb7d6d661ff067424 */ /* 0x000fc400078e00ff */
[----:B------:R-:W-:Y:S02]  /*0df0*/  IMAD.MOV.U32 R7, RZ, RZ, 0x7db3b3ce ;  /* 0x7db3b3ceff077424 */ /* 0x000fe400078e00ff */
[----:B-1----:R-:W-:Y:S02]  /*0e00*/  HFMA2 R15, -RZ, RZ, -2.962890625, -5296 ;  /* 0xc1eded2cff0f7431 */ /* 0x002fe400000001ff */
[----:B------:R-:W-:Y:S01]  /*0e10*/  IMAD.MOV.U32 R12, RZ, RZ, -0x59acac0b ;  /* 0xa65353f5ff0c7424 */ /* 0x000fe200078e00ff */
[----:B------:R1:W-:Y:S01]  /*0e20*/  STL.128 [R1+0x230], R8 ;  /* 0x0002300801007387 */ /* 0x0003e20000100c00 */
[----:B------:R-:W-:Y:S02]  /*0e30*/  IMAD.MOV.U32 R13, RZ, RZ, -0x462e2e98 ;  /* 0xb9d1d168ff0d7424 */ /* 0x000fe400078e00ff */
[----:B------:R-:W-:Y:S01]  /*0e40*/  IMAD.MOV.U32 R14, RZ, RZ, RZ ;  /* 0x000000ffff0e7224 */ /* 0x000fe200078e00ff */
[----:B------:R2:W-:Y:S04]  /*0e50*/  STL.128 [R1+0x200], R16 ;  /* 0x0002001001007387 */ /* 0x0005e80000100c00 */
[----:B------:R3:W-:Y:S01]  /*0e60*/  STL.128 [R1+0x220], R4 ;  /* 0x0002200401007387 */ /* 0x0007e20000100c00 */
[----:B0-----:R-:W-:-:S02]  /*0e70*/  HFMA2 R20, -RZ, RZ, -70.625, 3452 ;  /* 0xd46a6abeff147431 */ /* 0x001fc400000001ff */
[----:B------:R-:W-:Y:S01]  /*0e80*/  IMAD.MOV.U32 R21, RZ, RZ, -0x723434ba ;  /* 0x8dcbcb46ff157424 */ /* 0x000fe200078e00ff */
[----:B------:R-:W-:Y:S01]  /*0e90*/  MOV R23, 0x7239394b ;  /* 0x7239394b00177802 */ /* 0x000fe20000000f00 */
[----:B------:R-:W-:Y:S01]  /*0ea0*/  IMAD.MOV.U32 R22, RZ, RZ, 0x67bebed9 ;  /* 0x67bebed9ff167424 */ /* 0x000fe200078e00ff */
[----:B------:R0:W-:Y:S01]  /*0eb0*/  STL.128 [R1+0x240], R12 ;  /* 0x0002400c01007387 */ /* 0x0001e20000100c00 */
[----:B-1----:R-:W-:Y:S01]  /*0ec0*/  IMAD.MOV.U32 R8, RZ, RZ, -0x442f2f95 ;  /* 0xbbd0d06bff087424 */ /* 0x002fe200078e00ff */
[----:B------:R-:W-:Y:S01]  /*0ed0*/  MOV R9, 0xc5efef2a ;  /* 0xc5efef2a00097802 */ /* 0x000fe20000000f00 */
[----:B------:R-:W-:Y:S01]  /*0ee0*/  IMAD.MOV.U32 R10, RZ, RZ, 0x4faaaae5 ;  /* 0x4faaaae5ff0a7424 */ /* 0x000fe200078e00ff */
[----:B------:R1:W-:Y:S01]  /*0ef0*/  STL.128 [R1+0x260], R20 ;  /* 0x0002601401007387 */ /* 0x0003e20000100c00 */
[----:B------:R-:W-:Y:S01]  /*0f00*/  IMAD.MOV.U32 R11, RZ, RZ, -0x120404ea ;  /* 0xedfbfb16ff0b7424 */ /* 0x000fe200078e00ff */
[----:B--2---:R-:W-:Y:S01]  /*0f10*/  MOV R17, 0xe3fcfc1f ;  /* 0xe3fcfc1f00117802 */ /* 0x004fe20000000f00 */
[----:B------:R-:W-:-:S02]  /*0f20*/  IMAD.MOV.U32 R16, RZ, RZ, 0x40202060 ;  /* 0x40202060ff107424 */ /* 0x000fc400078e00ff */
[----:B------:R-:W-:Y:S02]  /*0f30*/  IMAD.MOV.U32 R18, RZ, RZ, 0x79b1b1c8 ;  /* 0x79b1b1c8ff127424 */ /* 0x000fe400078e00ff */
[----:B---3--:R-:W-:Y:S02]  /*0f40*/  HFMA2 R6, -RZ, RZ, -0.1357421875, 157 ;  /* 0xb05858e8ff067431 */ /* 0x008fe400000001ff */
[----:B------:R-:W-:Y:S01]  /*0f50*/  IMAD.MOV.U32 R19, RZ, RZ, -0x49a4a413 ;  /* 0xb65b5bedff137424 */ /* 0x000fe200078e00ff */
[----:B------:R2:W-:Y:S01]  /*0f60*/  STL.128 [R1+0x280], R8 ;  /* 0x0002800801007387 */ /* 0x0005e20000100c00 */
[----:B------:R-:W-:Y:S02]  /*0f70*/  IMAD.MOV.U32 R4, RZ, RZ, -0x6bb5b522 ;  /* 0x944a4adeff047424 */ /* 0x000fe400078e00ff */
[----:B------:R-:W-:Y:S02]  /*0f80*/  IMAD.MOV.U32 R5, RZ, RZ, -0x67b3b32c ;  /* 0x984c4cd4ff057424 */ /* 0x000fe400078e00ff */
[----:B0-----:R-:W-:-:S02]  /*0f90*/  HFMA2 R12, -RZ, RZ, -9.5546245574951171875e-05, 3.884765625 ;  /* 0x864343c5ff0c7431 */ /* 0x001fc400000001ff */
[----:B------:R-:W-:Y:S01]  /*0fa0*/  IMAD.MOV.U32 R7, RZ, RZ, -0x7a3030b6 ;  /* 0x85cfcf4aff077424 */ /* 0x000fe200078e00ff */
[----:B------:R-:W-:Y:S01]  /*0fb0*/  MOV R15, 0x11858594 ;  /* 0x11858594000f7802 */ /* 0x000fe20000000f00 */
[----:B------:R-:W-:Y:S01]  /*0fc0*/  IMAD.MOV.U32 R13, RZ, RZ, -0x65b2b229 ;  /* 0x9a4d4dd7ff0d7424 */ /* 0x000fe200078e00ff */
[----:B-1----:R-:W-:Y:S01]  /*0fd0*/  MOV R21, 0x783c3c44 ;  /* 0x783c3c4400157802 */ /* 0x002fe20000000f00 */
[----:B------:R-:W-:Y:S01]  /*0fe0*/  IMAD.MOV.U32 R14, RZ, RZ, 0x66333355 ;  /* 0x66333355ff0e7424 */ /* 0x000fe200078e00ff */
[----:B------:R0:W-:Y:S01]  /*0ff0*/  STL.128 [R1+0x250], R16 ;  /* 0x0002501001007387 */ /* 0x0001e20000100c00 */
[----:B------:R-:W-:Y:S02]  /*1000*/  IMAD.MOV.U32 R20, RZ, RZ, -0x5fafaf10 ;  /* 0xa05050f0ff147424 */ /* 0x000fe400078e00ff */
[----:B------:R-:W-:Y:S01]  /*1010*/  IMAD.MOV.U32 R22, RZ, RZ, 0x259f9fba ;  /* 0x259f9fbaff167424 */ /* 0x000fe200078e00ff */
[----:B------:R1:W-:Y:S01]  /*1020*/  STL.128 [R1+0x270], R4 ;  /* 0x0002700401007387 */ /* 0x0003e20000100c00 */
[----:B------:R-:W-:-:S02]  /*1030*/  IMAD.MOV.U32 R23, RZ, RZ, 0x4ba8a8e3 ;  /* 0x4ba8a8e3ff177424 */ /* 0x000fc400078e00ff */
[----:B--2---:R-:W-:Y:S02]  /*1040*/  HFMA2 R10, -RZ, RZ, 8640, 0.53515625 ;  /* 0x70383848ff0a7431 */ /* 0x004fe400000001ff */
[----:B------:R-:W-:Y:S01]  /*1050*/  IMAD.MOV.U32 R8, RZ, RZ, 0x3f9292ad ;  /* 0x3f9292adff087424 */ /* 0x000fe200078e00ff */
[----:B------:R2:W-:Y:S01]  /*1060*/  STL.128 [R1+0x290], R12 ;  /* 0x0002900c01007387 */ /* 0x0005e20000100c00 */
[----:B------:R-:W-:Y:S02]  /*1070*/  IMAD.MOV.U32 R9, RZ, RZ, 0x219d9dbc ;  /* 0x219d9dbcff097424 */ /* 0x000fe400078e00ff */
[----:B------:R-:W-:Y:S01]  /*1080*/  IMAD.MOV.U32 R11, RZ, RZ, -0xe0a0afc ;  /* 0xf1f5f504ff0b7424 */ /* 0x000fe200078e00ff */
[----:B------:R3:W-:Y:S01]  /*1090*/  STL.128 [R1+0x2b0], R20 ;  /* 0x0002b01401007387 */ /* 0x0007e20000100c00 */
[----:B0-----:R-:W-:Y:S02]  /*10a0*/  HFMA2 R18, -RZ, RZ, 6.115436553955078125e-05, 3.087520599365234375e-05 ;  /* 0x04020206ff127431 */ /* 0x001fe400000001ff */
[----:B------:R-:W-:Y:S01]  /*10b0*/  IMAD.MOV.U32 R16, RZ, RZ, -0x75baba31 ;  /* 0x8a4545cfff107424 */ /* 0x000fe200078e00ff */
[----:B------:R0:W-:Y:S01]  /*10c0*/  STL.128 [R1+0x2d0], R8 ;  /* 0x0002d00801007387 */ /* 0x0001e20000100c00 */
[----:B------:R-:W-:-:S02]  /*10d0*/  IMAD.MOV.U32 R17, RZ, RZ, -0x160606f0 ;  /* 0xe9f9f910ff117424 */ /* 0x000fc400078e00ff */
[----:B-1----:R-:W-:Y:S02]  /*10e0*/  HFMA2 R4, -RZ, RZ, -0.01233673095703125, 47.59375 ;  /* 0xa25151f3ff047431 */ /* 0x002fe400000001ff */
[----:B------:R-:W-:Y:S01]  /*10f0*/  IMAD.MOV.U32 R19, RZ, RZ, -0x180807f ;  /* 0xfe7f7f81ff137424 */ /* 0x000fe200078e00ff */
[----:B------:R-:W-:Y:S01]  /*1100*/  MOV R7, 0x58f8f8a ;  /* 0x058f8f8a00077802 */ /* 0x000fe20000000f00 */
[----:B------:R-:W-:Y:S01]  /*1110*/  IMAD.MOV.U32 R5, RZ, RZ, 0x5da3a3fe ;  /* 0x5da3a3feff057424 */ /* 0x000fe200078e00ff */
[----:B--2---:R-:W-:Y:S01]  /*1120*/  MOV R13, 0x77b6b6c1 ;  /* 0x77b6b6c1000d7802 */ /* 0x004fe20000000f00 */
[----:B------:R-:W-:Y:S01]  /*1130*/  IMAD.MOV.U32 R6, RZ, RZ, -0x7fbfbf40 ;  /* 0x804040c0ff067424 */ /* 0x000fe200078e00ff */
[----:B------:R1:W-:Y:S01]  /*1140*/  STL.128 [R1+0x2a0], R16 ;  /* 0x0002a01001007387 */ /* 0x0003e20000100c00 */
[----:B------:R-:W-:Y:S02]  /*1150*/  IMAD.MOV.U32 R12, RZ, RZ, 0x63bcbcdf ;  /* 0x63bcbcdfff0c7424 */ /* 0x000fe400078e00ff */
[----:B---3--:R-:W-:-:S02]  /*1160*/  HFMA2 R22, -RZ, RZ, 0.0237274169921875, 0.000879764556884765625 ;  /* 0x26131335ff167431 */ /* 0x008fc400000001ff */
[----:B------:R-:W-:Y:S01]  /*1170*/  IMAD.MOV.U32 R14, RZ, RZ, -0x5025258b ;  /* 0xafdada75ff0e7424 */ /* 0x000fe200078e00ff */
[----:B------:R2:W-:Y:S01]  /*1180*/  STL.128 [R1+0x2c0], R4 ;  /* 0x0002c00401007387 */ /* 0x0005e20000100c00 */
[----:B------:R-:W-:Y:S02]  /*1190*/  IMAD.MOV.U32 R15, RZ, RZ, 0x42212163 ;  /* 0x42212163ff0f7424 */ /* 0x000fe400078e00ff */
[----:B------:R-:W-:Y:S02]  /*11a0*/  IMAD.MOV.U32 R20, RZ, RZ, -0x7e3232b4 ;  /* 0x81cdcd4cff147424 */ /* 0x000fe400078e00ff */
[----:B0-----:R-:W-:Y:S02]  /*11b0*/  HFMA2 R8, -RZ, RZ, -0.0009479522705078125, -4.33984375 ;  /* 0x93c4c457ff087431 */ /* 0x001fe400000001ff */
[----:B------:R-:W-:Y:S01]  /*11c0*/  IMAD.MOV.U32 R21, RZ, RZ, 0x180c0c14 ;  /* 0x180c0c14ff157424 */ /* 0x000fe200078e00ff */
[----:B------:R0:W-:Y:S01]  /*11d0*/  STL.128 [R1+0x2e0], R12 ;  /* 0x0002e00c01007387 */ /* 0x0001e20000100c00 */
[----:B------:R-:W-:Y:S01]  /*11e0*/  IMAD.MOV.U32 R23, RZ, RZ, -0x3c1313d1 ;  /* 0xc3ecec2fff177424 */ /* 0x000fe200078e00ff */
[----:B------:R-:W-:Y:S01]  /*11f0*/  MOV R11, 0x7a3d3d47 ;  /* 0x7a3d3d47000b7802 */ /* 0x000fe20000000f00 */
[----:B------:R-:W-:-:S02]  /*1200*/  IMAD.MOV.U32 R9, RZ, RZ, 0x55a7a7f2 ;  /* 0x55a7a7f2ff097424 */ /* 0x000fc400078e00ff */
[----:B------:R-:W-:Y:S02]  /*1210*/  IMAD.MOV.U32 R10, RZ, RZ, -0x381817e ;  /* 0xfc7e7e82ff0a7424 */ /* 0x000fe400078e00ff */
[----:B-1----:R-:W-:Y:S02]  /*1220*/  HFMA2 R16, -RZ, RZ, 0.0079345703125, 0.00051116943359375 ;  /* 0x20101030ff107431 */ /* 0x002fe400000001ff */
[----:B------:R-:W-:Y:S01]  /*1230*/  IMAD.MOV.U32 R17, RZ, RZ, -0x1a0000e6 ;  /* 0xe5ffff1aff117424 */ /* 0x000fe200078e00ff */
[----:B------:R-:W-:Y:S01]  /*1240*/  MOV R19, 0xbfd2d26d ;  /* 0xbfd2d26d00137802 */ /* 0x000fe20000000f00 */
[----:B------:R-:W-:Y:S01]  /*1250*/  IMAD.MOV.U32 R18, RZ, RZ, -0x20c0cf2 ;  /* 0xfdf3f30eff127424 */ /* 0x000fe200078e00ff */
[----:B--2---:R-:W-:Y:S01]  /*1260*/  MOV R5, 0x359797a2 ;  /* 0x359797a200057802 */ /* 0x004fe20000000f00 */
[----:B------:R-:W-:Y:S01]  /*1270*/  IMAD.MOV.U32 R4, RZ, RZ, -0x41a0a01f ;  /* 0xbe5f5fe1ff047424 */ /* 0x000fe200078e00ff */
[----:B------:R1:W-:Y:S01]  /*1280*/  STL.128 [R1+0x300], R20 ;  /* 0x0003001401007387 */ /* 0x0003e20000100c00 */
[----:B------:R-:W-:-:S02]  /*1290*/  IMAD.MOV.U32 R6, RZ, RZ, -0x77bbbb34 ;  /* 0x884444ccff067424 */ /* 0x000fc400078e00ff */
[----:B------:R-:W-:Y:S02]  /*12a0*/  IMAD.MOV.U32 R7, RZ, RZ, 0x2e171739 ;  /* 0x2e171739ff077424 */ /* 0x000fe400078e00ff */
[----:B0-----:R-:W-:Y:S02]  /*12b0*/  HFMA2 R14, -RZ, RZ, 0.1905517578125, 0.0025234222412109375 ;  /* 0x3219192bff0e7431 */ /* 0x001fe400000001ff */
[----:B------:R-:W-:Y:S01]  /*12c0*/  IMAD.MOV.U32 R12, RZ, RZ, -0x379b9b54 ;  /* 0xc86464acff0c7424 */ /* 0x000fe200078e00ff */
[----:B------:R0:W-:Y:S01]  /*12d0*/  STL.128 [R1+0x320], R8 ;  /* 0x0003200801007387 */ /* 0x0001e20000100c00 */
[----:B------:R-:W-:Y:S02]  /*12e0*/  IMAD.MOV.U32 R13, RZ, RZ, -0x45a2a219 ;  /* 0xba5d5de7ff0d7424 */ /* 0x000fe400078e00ff */
[----:B------:R-:W-:Y:S01]  /*12f0*/  IMAD.MOV.U32 R15, RZ, RZ, -0x198c8c6b ;  /* 0xe6737395ff0f7424 */ /* 0x000fe200078e00ff */
[----:B------:R2:W-:Y:S04]  /*1300*/  STL.128 [R1+0x2f0], R16 ;  /* 0x0002f01001007387 */ /* 0x0005e80000100c00 */
[----:B------:R3:W-:Y:S01]  /*1310*/  STL.128 [R1+0x310], R4 ;  /* 0x0003100401007387 */ /* 0x0007e20000100c00 */
[----:B-1----:R-:W-:-:S02]  /*1320*/  HFMA2 R20, -RZ, RZ, 4.1328125, 0.0124969482421875 ;  /* 0x44222266ff147431 */ /* 0x002fc400000001ff */
[----:B------:R-:W-:Y:S01]  /*1330*/  IMAD.MOV.U32 R21, RZ, RZ, 0x542a2a7e ;  /* 0x542a2a7eff157424 */ /* 0x000fe200078e00ff */
[----:B------:R-:W-:Y:S01]  /*1340*/  MOV R23, 0xb888883 ;  /* 0x0b88888300177802 */ /* 0x000fe20000000f00 */
[----:B------:R-:W-:Y:S01]  /*1350*/  IMAD.MOV.U32 R22, RZ, RZ, 0x3b9090ab ;  /* 0x3b9090abff167424 */ /* 0x000fe200078e00ff */
[----:B------:R1:W-:Y:S01]  /*1360*/  STL.128 [R1+0x330], R12 ;  /* 0x0003300c01007387 */ /* 0x0003e20000100c00 */
[----:B0-----:R-:W-:Y:S01]  /*1370*/  IMAD.MOV.U32 R8, RZ, RZ, -0x58212187 ;  /* 0xa7dede79ff087424 */ /* 0x001fe200078e00ff */
[----:B------:R-:W-:Y:S01]  /*1380*/  MOV R9, 0xbc5e5ee2 ;  /* 0xbc5e5ee200097802 */ /* 0x000fe20000000f00 */
[----:B------:R-:W-:Y:S01]  /*1390*/  IMAD.MOV.U32 R10, RZ, RZ, 0x160b0b1d ;  /* 0x160b0b1dff0a7424 */ /* 0x000fe200078e00ff */
[----:B------:R0:W-:Y:S01]  /*13a0*/  STL.128 [R1+0x350], R20 ;  /* 0x0003501401007387 */ /* 0x0001e20000100c00 */
[----:B------:R-:W-:Y:S01]  /*13b0*/  IMAD.MOV.U32 R11, RZ, RZ, -0x5224248a ;  /* 0xaddbdb76ff0b7424 */ /* 0x000fe200078e00ff */
[----:B--2---:R-:W-:Y:S01]  /*13c0*/  MOV R17, 0x19818198 ;  /* 0x1981819800117802 */ /* 0x004fe20000000f00 */
[----:B------:R-:W-:-:S02]  /*13d0*/  IMAD.MOV.U32 R16, RZ, RZ, -0x3f9f9f60 ;  /* 0xc06060a0ff107424 */ /* 0x000fc400078e00ff */
[----:B------:R-:W-:Y:S02]  /*13e0*/  IMAD.MOV.U32 R18, RZ, RZ, -0x61b0b02f ;  /* 0x9e4f4fd1ff127424 */ /* 0x000fe400078e00ff */
[----:B---3--:R-:W-:Y:S02]  /*13f0*/  HFMA2 R6, -RZ, RZ, 3952, -0.60302734375 ;  /* 0x6bb8b8d3ff067431 */ /* 0x008fe400000001ff */
[----:B------:R-:W-:Y:S01]  /*1400*/  IMAD.MOV.U32 R19, RZ, RZ, -0x5c232381 ;  /* 0xa3dcdc7fff137424 */ /* 0x000fe200078e00ff */
[----:B------:R2:W-:Y:S01]  /*1410*/  STL.128 [R1+0x370], R8 ;  /* 0x0003700801007387 */ /* 0x0005e20000100c00 */
[----:B------:R-:W-:Y:S02]  /*1420*/  IMAD.MOV.U32 R4, RZ, RZ, -0x73b9b936 ;  /* 0x8c4646caff047424 */ /* 0x000fe400078e00ff */
[----:B------:R-:W-:Y:S02]  /*1430*/  IMAD.MOV.U32 R5, RZ, RZ, -0x381111d7 ;  /* 0xc7eeee29ff057424 */ /* 0x000fe400078e00ff */
[----:B-1----:R-:W-:-:S02]  /*1440*/  HFMA2 R12, -RZ, RZ, -252, -541.5 ;  /* 0xdbe0e03bff0c7431 */ /* 0x002fc400000001ff */
[----:B------:R-:W-:Y:S01]  /*1450*/  IMAD.MOV.U32 R7, RZ, RZ, 0x2814143c ;  /* 0x2814143cff077424 */ /* 0x000fe200078e00ff */
[----:B------:R-:W-:Y:S01]  /*1460*/  MOV R15, 0x140a0a1e ;  /* 0x140a0a1e000f7802 */ /* 0x000fe20000000f00 */
[----:B------:R-:W-:Y:S01]  /*1470*/  IMAD.MOV.U32 R13, RZ, RZ, 0x64323256 ;  /* 0x64323256ff0d7424 */ /* 0x000fe200078e00ff */
[----:B0-----:R-:W-:Y:S01]  /*1480*/  MOV R21, 0xbdd3d36e ;  /* 0xbdd3d36e00157802 */ /* 0x001fe20000000f00 */
[----:B------:R-:W-:Y:S01]  /*1490*/  IMAD.MOV.U32 R14, RZ, RZ, 0x743a3a4e ;  /* 0x743a3a4eff0e7424 */ /* 0x000fe200078e00ff */
[----:B------:R0:W-:Y:S01]  /*14a0*/  STL.128 [R1+0x340], R16 ;  /* 0x0003401001007387 */ /* 0x0001e20000100c00 */
[----:B------:R-:W-:Y:S02]  /*14b0*/  IMAD.MOV.U32 R20, RZ, RZ, -0x603d3da3 ;  /* 0x9fc2c25dff147424 */ /* 0x000fe400078e00ff */
[----:B------:R-:W-:Y:S01]  /*14c0*/  IMAD.MOV.U32 R22, RZ, RZ, 0x43acacef ;  /* 0x43acacefff167424 */ /* 0x000fe200078e00ff */
[----:B------:R1:W-:Y:S01]  /*14d0*/  STL.128 [R1+0x360], R4 ;  /* 0x0003600401007387 */ /* 0x0003e20000100c00 */
[----:B------:R-:W-:-:S02]  /*14e0*/  IMAD.MOV.U32 R23, RZ, RZ, -0x3b9d9d5a ;  /* 0xc46262a6ff177424 */ /* 0x000fc400078e00ff */
[----:B--2---:R-:W-:Y:S02]  /*14f0*/  HFMA2 R10, -RZ, RZ, 6364, 0.459228515625 ;  /* 0x6e373759ff0a7431 */ /* 0x004fe400000001ff */
[----:B------:R-:W-:Y:S01]  /*1500*/  IMAD.MOV.U32 R8, RZ, RZ, -0x2a1818ce ;  /* 0xd5e7e732ff087424 */ /* 0x000fe200078e00ff */
[----:B------:R2:W-:Y:S01]  /*1510*/  STL.128 [R1+0x380], R12 ;  /* 0x0003800c01007387 */ /* 0x0005e20000100c00 */
[----:B------:R-:W-:Y:S02]  /*1520*/  IMAD.MOV.U32 R9, RZ, RZ, -0x743737bd ;  /* 0x8bc8c843ff097424 */ /* 0x000fe400078e00ff */
[----:B------:R-:W-:Y:S01]  /*1530*/  IMAD.MOV.U32 R11, RZ, RZ, -0x25929249 ;  /* 0xda6d6db7ff0b7424 */ /* 0x000fe200078e00ff */
[----:B------:R3:W-:Y:S01]  /*1540*/  STL.128 [R1+0x3a0], R20 ;  /* 0x0003a01401007387 */ /* 0x0007e20000100c00 */
[----:B0-----:R-:W-:Y:S02]  /*1550*/  HFMA2 R18, -RZ, RZ, 8.28125, 0.01727294921875 ;  /* 0x4824246cff127431 */ /* 0x001fe400000001ff */
[----:B------:R-:W-:Y:S01]  /*1560*/  IMAD.MOV.U32 R16, RZ, RZ, -0x6db6b625 ;  /* 0x924949dbff107424 */ /* 0x000fe200078e00ff */
[----:B------:R0:W-:Y:S01]  /*1570*/  STL.128 [R1+0x3c0], R8 ;  /* 0x0003c00801007387 */ /* 0x0001e20000100c00 */
[----:B------:R-:W-:-:S02]  /*1580*/  IMAD.MOV.U32 R17, RZ, RZ, 0xc06060a ;  /* 0x0c06060aff117424 */ /* 0x000fc400078e00ff */
[----:B-1----:R-:W-:Y:S02]  /*1590*/  HFMA2 R4, -RZ, RZ, 0.69580078125, -0.000690460205078125 ;  /* 0x399191a8ff047431 */ /* 0x002fe400000001ff */
[----:B------:R-:W-:Y:S01]  /*15a0*/  IMAD.MOV.U32 R19, RZ, RZ, -0x47a3a31c ;  /* 0xb85c5ce4ff137424 */ /* 0x000fe200078e00ff */
[----:B------:R-:W-:Y:S01]  /*15b0*/  MOV R7, 0xf279798b ;  /* 0xf279798b00077802 */ /* 0x000fe20000000f00 */
[----:B------:R-:W-:Y:S01]  /*15c0*/  IMAD.MOV.U32 R5, RZ, RZ, 0x319595a4 ;  /* 0x319595a4ff057424 */ /* 0x000fe200078e00ff */
[----:B--2---:R-:W-:Y:S01]  /*15d0*/  MOV R13, 0xb1d5d564 ;  /* 0xb1d5d564000d7802 */ /* 0x004fe20000000f00 */
[----:B------:R-:W-:Y:S01]  /*15e0*/  IMAD.MOV.U32 R6, RZ, RZ, -0x2c1b1bc9 ;  /* 0xd3e4e437ff067424 */ /* 0x000fe200078e00ff */
[----:B------:R1:W-:Y:S01]  /*15f0*/  STL.128 [R1+0x390], R16 ;  /* 0x0003901001007387 */ /* 0x0003e20000100c00 */
[----:B------:R-:W-:Y:S02]  /*1600*/  IMAD.MOV.U32 R12, RZ, RZ, 0x18d8d8c ;  /* 0x018d8d8cff0c7424 */ /* 0x000fe400078e00ff */
[----:B---3--:R-:W-:-:S02]  /*1610*/  HFMA2 R22, -RZ, RZ, 7.6796875, -0.10797119140625 ;  /* 0x47aeaee9ff167431 */ /* 0x008fc400000001ff */
[----:B------:R-:W-:Y:S01]  /*1620*/  IMAD.MOV.U32 R14, RZ, RZ, -0x63b1b12e ;  /* 0x9c4e4ed2ff0e7424 */ /* 0x000fe200078e00ff */
[----:B------:R2:W-:Y:S01]  /*1630*/  STL.128 [R1+0x3b0], R4 ;  /* 0x0003b00401007387 */ /* 0x0005e20000100c00 */
[----:B------:R-:W-:Y:S02]  /*1640*/  IMAD.MOV.U32 R15, RZ, RZ, 0x49a9a9e0 ;  /* 0x49a9a9e0ff0f7424 */ /* 0x000fe400078e00ff */
[----:B------:R-:W-:Y:S02]  /*1650*/  IMAD.MOV.U32 R20, RZ, RZ, -0x359a9a51 ;  /* 0xca6565afff147424 */ /* 0x000fe400078e00ff */
[----:B0-----:R-:W-:Y:S02]  /*1660*/  HFMA2 R8, -RZ, RZ, 0.513671875, 0.0040435791015625 ;  /* 0x381c1c24ff087431 */ /* 0x001fe400000001ff */
[----:B------:R-:W-:Y:S01]  /*1670*/  IMAD.MOV.U32 R21, RZ, RZ, -0xb858572 ;  /* 0xf47a7a8eff157424 */ /* 0x000fe200078e00ff */
[----:B------:R0:W-:Y:S01]  /*1680*/  STL.128 [R1+0x3d0], R12 ;  /* 0x0003d00c01007387 */ /* 0x0001e20000100c00 */
[----:B------:R-:W-:Y:S01]  /*1690*/  IMAD.MOV.U32 R23, RZ, RZ, 0x10080818 ;  /* 0x10080818ff177424 */ /* 0x000fe200078e00ff */
[----:B------:R-:W-:Y:S01]  /*16a0*/  MOV R11, 0x97c6c651 ;  /* 0x97c6c651000b7802 */ /* 0x000fe20000000f00 */
[----:B------:R-:W-:-:S02]  /*16b0*/  IMAD.MOV.U32 R9, RZ, RZ, 0x57a6a6f1 ;  /* 0x57a6a6f1ff097424 */ /* 0x000fc400078e00ff */
[----:B------:R-:W-:Y:S02]  /*16c0*/  IMAD.MOV.U32 R10, RZ, RZ, 0x73b4b4c7 ;  /* 0x73b4b4c7ff0a7424 */ /* 0x000fe400078e00ff */
[----:B-1----:R-:W-:Y:S02]  /*16d0*/  HFMA2 R16, -RZ, RZ, -141.5, 4816 ;  /* 0xd86c6cb4ff107431 */ /* 0x002fe400000001ff */
[----:B------:R-:W-:Y:S01]  /*16e0*/  IMAD.MOV.U32 R17, RZ, RZ, -0x53a9a906 ;  /* 0xac5656faff117424 */ /* 0x000fe200078e00ff */
[----:B------:R-:W-:Y:S01]  /*16f0*/  MOV R19, 0xcfeaea25 ;  /* 0xcfeaea2500137802 */ /* 0x000fe20000000f00 */
[----:B------:R-:W-:Y:S01]  /*1700*/  IMAD.MOV.U32 R18, RZ, RZ, -0xc0b0bf9 ;  /* 0xf3f4f407ff127424 */ /* 0x000fe200078e00ff */
[----:B--2---:R-:W-:Y:S01]  /*1710*/  MOV R5, 0xf0787888 ;  /* 0xf078788800057802 */ /* 0x004fe20000000f00 */
[----:B------:R-:W-:Y:S01]  /*1720*/  IMAD.MOV.U32 R4, RZ, RZ, 0x6fbabad5 ;  /* 0x6fbabad5ff047424 */ /* 0x000fe200078e00ff */
[----:B------:R1:W-:Y:S01]  /*1730*/  STL.128 [R1+0x3f0], R20 ;  /* 0x0003f01401007387 */ /* 0x0003e20000100c00 */
[----:B------:R-:W-:-:S02]  /*1740*/  IMAD.MOV.U32 R6, RZ, RZ, 0x4a25256f ;  /* 0x4a25256fff067424 */ /* 0x000fc400078e00ff */
[----:B------:R-:W-:Y:S02]  /*1750*/  IMAD.MOV.U32 R7, RZ, RZ, 0x5c2e2e72 ;  /* 0x5c2e2e72ff077424 */ /* 0x000fe400078e00ff */
[----:B0-----:R-:W-:Y:S02]  /*1760*/  HFMA2 R14, -RZ, RZ, -2280, 18880 ;  /* 0xe874749cff0e7431 */ /* 0x001fe400000001ff */
[----:B------:R-:W-:Y:S01]  /*1770*/  IMAD.MOV.U32 R12, RZ, RZ, -0x341717dd ;  /* 0xcbe8e823ff0c7424 */ /* 0x000fe200078e00ff */
[----:B------:R0:W-:Y:S01]  /*1780*/  STL.128 [R1+0x410], R8 ;  /* 0x0004100801007387 */ /* 0x0001e20000100c00 */
[----:B------:R-:W-:Y:S02]  /*1790*/  IMAD.MOV.U32 R13, RZ, RZ, -0x5e222284 ;  /* 0xa1dddd7cff0d7424 */ /* 0x000fe400078e00ff */
[----:B------:R-:W-:Y:S01]  /*17a0*/  IMAD.MOV.U32 R15, RZ, RZ, 0x3e1f1f21 ;  /* 0x3e1f1f21ff0f7424 */ /* 0x000fe200078e00ff */
[----:B------:R2:W-:Y:S04]  /*17b0*/  STL.128 [R1+0x3e0], R16 ;  /* 0x0003e01001007387 */ /* 0x0005e80000100c00 */
[----:B------:R3:W-:Y:S01]  /*17c0*/  STL.128 [R1+0x400], R4 ;  /* 0x0004000401007387 */ /* 0x0007e20000100c00 */
[----:B-1----:R-:W-:-:S02]  /*17d0*/  HFMA2 R20, -RZ, RZ, -568, 9344 ;  /* 0xe0707090ff147431 */ /* 0x002fc400000001ff */
        /* <DEDUP_REMOVED lines=8> */
[----:B------:R-:W-:Y:S01]  /*1860*/  IMAD.MOV.U32 R11, RZ, RZ, 0x69b9b9d0 ;  /* 0x69b9b9d0ff0b7424 */ /* 0x000fe200078e00ff */
[----:B--2---:R-:W-:Y:S01]  /*1870*/  MOV R17, 0x61bdbddc ;  /* 0x61bdbddc00117802 */ /* 0x004fe20000000f00 */
[----:B------:R-:W-:-:S02]  /*1880*/  IMAD.MOV.U32 R16, RZ, RZ, -0x69b4b423 ;  /* 0x964b4bddff107424 */ /* 0x000fc400078e00ff */
[----:B------:R-:W-:Y:S02]  /*1890*/  IMAD.MOV.U32 R18, RZ, RZ, 0xd8b8b86 ;  /* 0x0d8b8b86ff127424 */ /* 0x000fe400078e00ff */
[----:B---3--:R-:W-:Y:S02]  /*18a0*/  HFMA2 R6, -RZ, RZ, -32608, -24592 ;  /* 0xf7f6f601ff067431 */ /* 0x008fe400000001ff */
[----:B------:R-:W-:Y:S01]  /*18b0*/  IMAD.MOV.U32 R19, RZ, RZ, 0xf8a8a85 ;  /* 0x0f8a8a85ff137424 */ /* 0x000fe200078e00ff */
[----:B------:R2:W-:Y:S01]  /*18c0*/  STL.128 [R1+0x460], R8 ;  /* 0x0004600801007387 */ /* 0x0005e20000100c00 */
[----:B------:R-:W-:Y:S02]  /*18d0*/  IMAD.MOV.U32 R4, RZ, RZ, -0x6fb7b728 ;  /* 0x904848d8ff047424 */ /* 0x000fe400078e00ff */
[----:B------:R-:W-:Y:S02]  /*18e0*/  IMAD.MOV.U32 R5, RZ, RZ, 0x6030305 ;  /* 0x06030305ff057424 */ /* 0x000fe400078e00ff */
[----:B-1----:R-:W-:-:S02]  /*18f0*/  HFMA2 R12, -RZ, RZ, 0.0018367767333984375, -0.00010019540786743164062 ;  /* 0x17868691ff0c7431 */ /* 0x002fc400000001ff */
[----:B------:R-:W-:Y:S01]  /*1900*/  IMAD.MOV.U32 R7, RZ, RZ, 0x1c0e0e12 ;  /* 0x1c0e0e12ff077424 */ /* 0x000fe200078e00ff */
[----:B------:R-:W-:Y:S01]  /*1910*/  MOV R15, 0x279e9eb9 ;  /* 0x279e9eb9000f7802 */ /* 0x000fe20000000f00 */
[----:B------:R-:W-:Y:S01]  /*1920*/  IMAD.MOV.U32 R13, RZ, RZ, -0x663e3ea8 ;  /* 0x99c1c158ff0d7424 */ /* 0x000fe200078e00ff */
[----:B0-----:R-:W-:Y:S01]  /*1930*/  MOV R21, 0xa9d9d970 ;  /* 0xa9d9d97000157802 */ /* 0x001fe20000000f00 */
[----:B------:R-:W-:Y:S01]  /*1940*/  IMAD.MOV.U32 R14, RZ, RZ, 0x3a1d1d27 ;  /* 0x3a1d1d27ff0e7424 */ /* 0x000fe200078e00ff */
[----:B------:R0:W-:Y:S01]  /*1950*/  STL.128 [R1+0x430], R16 ;  /* 0x0004301001007387 */ /* 0x0001e20000100c00 */
[----:B------:R-:W-:Y:S02]  /*1960*/  IMAD.MOV.U32 R20, RZ, RZ, -0x2d969645 ;  /* 0xd26969bbff147424 */ /* 0x000fe400078e00ff */
[----:B------:R-:W-:Y:S01]  /*1970*/  IMAD.MOV.U32 R22, RZ, RZ, 0x78e8e89 ;  /* 0x078e8e89ff167424 */ /* 0x000fe200078e00ff */
[----:B------:R1:W-:Y:S01]  /*1980*/  STL.128 [R1+0x450], R4 ;  /* 0x0004500401007387 */ /* 0x0003e20000100c00 */
[----:B------:R-:W-:-:S02]  /*1990*/  IMAD.MOV.U32 R23, RZ, RZ, 0x339494a7 ;  /* 0x339494a7ff177424 */ /* 0x000fc400078e00ff */
[----:B--2---:R-:W-:Y:S02]  /*19a0*/  HFMA2 R10, -RZ, RZ, 33.25, 0.034912109375 ;  /* 0x50282878ff0a7431 */ /* 0x004fe400000001ff */
[----:B------:R-:W-:Y:S01]  /*19b0*/  IMAD.MOV.U32 R8, RZ, RZ, -0x783131b7 ;  /* 0x87cece49ff087424 */ /* 0x000fe200078e00ff */
[----:B------:R2:W-:Y:S01]  /*19c0*/  STL.128 [R1+0x470], R12 ;  /* 0x0004700c01007387 */ /* 0x0005e20000100c00 */
[----:B------:R-:W-:Y:S02]  /*19d0*/  IMAD.MOV.U32 R9, RZ, RZ, -0x55aaaa01 ;  /* 0xaa5555ffff097424 */ /* 0x000fe400078e00ff */
[----:B------:R-:W-:Y:S01]  /*19e0*/  IMAD.MOV.U32 R11, RZ, RZ, -0x5a202086 ;  /* 0xa5dfdf7aff0b7424 */ /* 0x000fe200078e00ff */
[----:B------:R3:W-:Y:S01]  /*19f0*/  STL.128 [R1+0x490], R20 ;  /* 0x0004901401007387 */ /* 0x0007e20000100c00 */
[----:B0-----:R-:W-:Y:S02]  /*1a00*/  HFMA2 R18, -RZ, RZ, 0.059326171875, -0.0022945404052734375 ;  /* 0x2b9898b3ff127431 */ /* 0x001fe400000001ff */
[----:B------:R-:W-:Y:S01]  /*1a10*/  IMAD.MOV.U32 R16, RZ, RZ, -0x261e1ec8 ;  /* 0xd9e1e138ff107424 */ /* 0x000fe200078e00ff */
[----:B------:R0:W-:Y:S01]  /*1a20*/  STL.128 [R1+0x4b0], R8 ;  /* 0x0004b00801007387 */ /* 0x0001e20000100c00 */
[----:B------:R-:W-:-:S02]  /*1a30*/  IMAD.MOV.U32 R17, RZ, RZ, -0x140707ed ;  /* 0xebf8f813ff117424 */ /* 0x000fc400078e00ff */
[----:B-1----:R-:W-:Y:S02]  /*1a40*/  HFMA2 R4, -RZ, RZ, 0.08758544921875, -0.003765106201171875 ;  /* 0x2d9b9bb6ff047431 */ /* 0x002fe400000001ff */
[----:B------:R-:W-:Y:S01]  /*1a50*/  IMAD.MOV.U32 R19, RZ, RZ, 0x22111133 ;  /* 0x22111133ff137424 */ /* 0x000fe200078e00ff */
[----:B------:R-:W-:Y:S01]  /*1a60*/  MOV R7, 0xc9e9e920 ;  /* 0xc9e9e92000077802 */ /* 0x000fe20000000f00 */
[----:B------:R-:W-:Y:S01]  /*1a70*/  IMAD.MOV.U32 R5, RZ, RZ, 0x3c1e1e22 ;  /* 0x3c1e1e22ff057424 */ /* 0x000fe200078e00ff */
[----:B--2---:R-:W-:Y:S01]  /*1a80*/  MOV R13, 0x59a1a1f8 ;  /* 0x59a1a1f8000d7802 */ /* 0x004fe20000000f00 */
[----:B------:R-:W-:Y:S01]  /*1a90*/  IMAD.MOV.U32 R6, RZ, RZ, 0x15878792 ;  /* 0x15878792ff067424 */ /* 0x000fe200078e00ff */
[----:B------:R1:W-:Y:S01]  /*1aa0*/  STL.128 [R1+0x480], R16 ;  /* 0x0004801001007387 */ /* 0x0003e20000100c00 */
[----:B------:R-:W-:Y:S02]  /*1ab0*/  IMAD.MOV.U32 R12, RZ, RZ, 0x38c8c8f ;  /* 0x038c8c8fff0c7424 */ /* 0x000fe400078e00ff */
[----:B---3--:R-:W-:-:S02]  /*1ac0*/  HFMA2 R22, -RZ, RZ, 197.625, 0.08538818359375 ;  /* 0x5a2d2d77ff167431 */ /* 0x008fc400000001ff */
[----:B------:R-:W-:Y:S01]  /*1ad0*/  IMAD.MOV.U32 R14, RZ, RZ, 0x9898980 ;  /* 0x09898980ff0e7424 */ /* 0x000fe200078e00ff */
[----:B------:R2:W-:Y:S01]  /*1ae0*/  STL.128 [R1+0x4a0], R4 ;  /* 0x0004a00401007387 */ /* 0x0005e20000100c00 */
[----:B------:R-:W-:Y:S02]  /*1af0*/  IMAD.MOV.U32 R15, RZ, RZ, 0x1a0d0d17 ;  /* 0x1a0d0d17ff0f7424 */ /* 0x000fe400078e00ff */
[----:B------:R-:W-:Y:S02]  /*1b00*/  IMAD.MOV.U32 R20, RZ, RZ, -0x7dbebe3d ;  /* 0x824141c3ff147424 */ /* 0x000fe400078e00ff */
[----:B0-----:R-:W-:Y:S02]  /*1b10*/  HFMA2 R8, -RZ, RZ, -0.022552490234375, 945.5 ;  /* 0xa5c66363ff087431 */ /* 0x001fe400000001ff */
[----:B------:R-:W-:Y:S01]  /*1b20*/  IMAD.MOV.U32 R21, RZ, RZ, 0x299999b0 ;  /* 0x299999b0ff157424 */ /* 0x000fe200078e00ff */
[----:B------:R0:W-:Y:S01]  /*1b30*/  STL.128 [R1+0x4c0], R12 ;  /* 0x0004c00c01007387 */ /* 0x0001e20000100c00 */
[----:B------:R-:W-:Y:S01]  /*1b40*/  IMAD.MOV.U32 R23, RZ, RZ, 0x1e0f0f11 ;  /* 0x1e0f0f11ff177424 */ /* 0x000fe200078e00ff */
[----:B------:R-:W-:Y:S01]  /*1b50*/  MOV R11, 0x8df67b7b ;  /* 0x8df67b7b000b7802 */ /* 0x000fe20000000f00 */
[----:B------:R-:W-:-:S02]  /*1b60*/  IMAD.MOV.U32 R9, RZ, RZ, -0x7b078384 ;  /* 0x84f87c7cff097424 */ /* 0x000fc400078e00ff */
[----:B------:R-:W-:Y:S02]  /*1b70*/  IMAD.MOV.U32 R10, RZ, RZ, -0x66118889 ;  /* 0x99ee7777ff0a7424 */ /* 0x000fe400078e00ff */
[----:B-1----:R-:W-:Y:S02]  /*1b80*/  HFMA2 R16, -RZ, RZ, 1471, -1.962890625 ;  /* 0x65bfbfdaff107431 */ /* 0x002fe400000001ff */
        /* <DEDUP_REMOVED lines=8> */
[----:B0-----:R-:W-:Y:S02]  /*1c10*/  HFMA2 R14, -RZ, RZ, -0.183349609375, 7612 ;  /* 0xb1de6f6fff0e7431 */ /* 0x001fe400000001ff */
[----:B------:R-:W-:Y:S01]  /*1c20*/  IMAD.MOV.U32 R12, RZ, RZ, 0xdfff2f2 ;  /* 0x0dfff2f2ff0c7424 */ /* 0x000fe200078e00ff */
[----:B------:R0:W-:Y:S01]  /*1c30*/  STL.128 [R1+0x500], R8 ;  /* 0x0005000801007387 */ /* 0x0001e20000100c00 */
[----:B------:R-:W-:Y:S02]  /*1c40*/  IMAD.MOV.U32 R13, RZ, RZ, -0x42299495 ;  /* 0xbdd66b6bff0d7424 */ /* 0x000fe400078e00ff */
[----:B------:R-:W-:Y:S01]  /*1c50*/  IMAD.MOV.U32 R15, RZ, RZ, 0x5491c5c5 ;  /* 0x5491c5c5ff0f7424 */ /* 0x000fe200078e00ff */
[----:B------:R2:W-:Y:S04]  /*1c60*/  STL.128 [R1+0x4d0], R16 ;  /* 0x0004d01001007387 */ /* 0x0005e80000100c00 */
[----:B------:R3:W-:Y:S01]  /*1c70*/  STL.128 [R1+0x4f0], R4 ;  /* 0x0004f00401007387 */ /* 0x0007e20000100c00 */
[----:B-1----:R-:W-:Y:S01]  /*1c80*/  HFMA2 R23, -RZ, RZ, -0.00337982177734375, 26464 ;  /* 0x9aec7676ff177431 */ /* 0x002fe200000001ff */
[----:B------:R-:W-:Y:S01]  /*1c90*/  MOV R20, 0x19e7fefe ;  /* 0x19e7fefe00147802 */ /* 0x000fe20000000f00 */
[----:B------:R-:W-:Y:S01]  /*1ca0*/  IMAD.MOV.U32 R21, RZ, RZ, 0x62b5d7d7 ;  /* 0x62b5d7d7ff157424 */ /* 0x000fe200078e00ff */
[----:B------:R1:W-:Y:S01]  /*1cb0*/  STL.128 [R1+0x510], R12 ;  /* 0x0005100c01007387 */ /* 0x0003e20000100c00 */
[----:B------:R-:W-:-:S02]  /*1cc0*/  IMAD.MOV.U32 R22, RZ, RZ, -0x19b25455 ;  /* 0xe64dababff167424 */ /* 0x000fc400078e00ff */
[----:B0-----:R-:W-:Y:S02]  /*1cd0*/  HFMA2 R9, -RZ, RZ, -3940, 171.125 ;  /* 0xebb25959ff097431 */ /* 0x001fe400000001ff */
[----:B------:R-:W-:Y:S02]  /*1ce0*/  IMAD.MOV.U32 R8, RZ, RZ, 0x15effafa ;  /* 0x15effafaff087424 */ /* 0x000fe400078e00ff */
[----:B------:R-:W-:Y:S01]  /*1cf0*/  IMAD.MOV.U32 R10, RZ, RZ, -0x3671b8b9 ;  /* 0xc98e4747ff0a7424 */ /* 0x000fe200078e00ff */
[----:B--2---:R-:W-:Y:S01]  /*1d00*/  MOV R17, 0x3020101 ;  /* 0x0302010100117802 */ /* 0x004fe20000000f00 */
[----:B------:R-:W-:Y:S01]  /*1d10*/  IMAD.MOV.U32 R16, RZ, RZ, 0x50603030 ;  /* 0x50603030ff107424 */ /* 0x000fe200078e00ff */
[----:B------:R0:W-:Y:S01]  /*1d20*/  STL.128 [R1+0x530], R20 ;  /* 0x0005301401007387 */ /* 0x0001e20000100c00 */
[----:B------:R-:W-:Y:S01]  /*1d30*/  IMAD.MOV.U32 R18, RZ, RZ, -0x56319899 ;  /* 0xa9ce6767ff127424 */ /* 0x000fe200078e00ff */
[----:B---3--:R-:W-:Y:S01]  /*1d40*/  MOV R6, 0x4089c9c9 ;  /* 0x4089c9c900067802 */ /* 0x008fe20000000f00 */
[----:B------:R-:W-:-:S02]  /*1d50*/  IMAD.MOV.U32 R19, RZ, RZ, 0x7d562b2b ;  /* 0x7d562b2bff137424 */ /* 0x000fc400078e00ff */
[----:B------:R-:W-:Y:S02]  /*1d60*/  IMAD.MOV.U32 R4, RZ, RZ, 0x458fcaca ;  /* 0x458fcacaff047424 */ /* 0x000fe400078e00ff */
[----:B------:R-:W-:Y:S02]  /*1d70*/  IMAD.MOV.U32 R5, RZ, RZ, -0x62e07d7e ;  /* 0x9d1f8282ff057424 */ /* 0x000fe400078e00ff */
[----:B-1----:R-:W-:Y:S02]  /*1d80*/  HFMA2 R15, -RZ, RZ, -3210, -0.12005615234375 ;  /* 0xea45afafff0f7431 */ /* 0x002fe400000001ff */
[----:B------:R-:W-:Y:S01]  /*1d90*/  IMAD.MOV.U32 R7, RZ, RZ, -0x78058283 ;  /* 0x87fa7d7dff077424 */ /* 0x000fe200078e00ff */
[----:B------:R-:W-:Y:S01]  /*1da0*/  MOV R12, 0xec41adad ;  /* 0xec41adad000c7802 */ /* 0x000fe20000000f00 */
[----:B------:R-:W-:Y:S01]  /*1db0*/  IMAD.MOV.U32 R11, RZ, RZ, 0xbfbf0f0 ;  /* 0x0bfbf0f0ff0b7424 */ /* 0x000fe200078e00ff */
[----:B------:R1:W-:Y:S01]  /*1dc0*/  STL.128 [R1+0x520], R16 ;  /* 0x0005201001007387 */ /* 0x0003e20000100c00 */
[----:B------:R-:W-:-:S02]  /*1dd0*/  IMAD.MOV.U32 R13, RZ, RZ, 0x67b3d4d4 ;  /* 0x67b3d4d4ff0d7424 */ /* 0x000fc400078e00ff */
[----:B------:R-:W-:Y:S01]  /*1de0*/  IMAD.MOV.U32 R14, RZ, RZ, -0x2a05d5e ;  /* 0xfd5fa2a2ff0e7424 */ /* 0x000fe200078e00ff */
[----:B0-----:R-:W-:Y:S01]  /*1df0*/  MOV R21, 0x1ce1fdfd ;  /* 0x1ce1fdfd00157802 */ /* 0x001fe20000000f00 */
[----:B------:R-:W-:Y:S01]  /*1e00*/  IMAD.MOV.U32 R20, RZ, RZ, -0x3d8a4849 ;  /* 0xc275b7b7ff147424 */ /* 0x000fe200078e00ff */
[----:B------:R0:W-:Y:S01]  /*1e10*/  STL.128 [R1+0x540], R4 ;  /* 0x0005400401007387 */ /* 0x0001e20000100c00 */
[----:B------:R-:W-:Y:S02]  /*1e20*/  IMAD.MOV.U32 R22, RZ, RZ, -0x51c26c6d ;  /* 0xae3d9393ff167424 */ /* 0x000fe400078e00ff */
[----:B------:R-:W-:Y:S01]  /*1e30*/  IMAD.MOV.U32 R23, RZ, RZ, 0x6a4c2626 ;  /* 0x6a4c2626ff177424 */ /* 0x000fe200078e00ff */
[----:B------:R2:W-:Y:S04]  /*1e40*/  STL.128 [R1+0x550], R8 ;  /* 0x0005500801007387 */ /* 0x0005e80000100c00 */
[----:B------:R3:W-:Y:S01]  /*1e50*/  STL.128 [R1+0x560], R12 ;  /* 0x0005600c01007387 */ /* 0x0007e20000100c00 */
[----:B-1----:R-:W-:Y:S01]  /*1e60*/  IMAD.MOV.U32 R16, RZ, RZ, -0x40dc6364 ;  /* 0xbf239c9cff107424 */ /* 0x002fe200078e00ff */
[----:B------:R-:W-:Y:S01]  /*1e70*/  MOV R18, 0x96e47272 ;  /* 0x96e4727200127802 */ /* 0x000fe20000000f00 */
[----:B------:R-:W-:Y:S01]  /*1e80*/  IMAD.MOV.U32 R17, RZ, RZ, -0x8ac5b5c ;  /* 0xf753a4a4ff117424 */ /* 0x000fe200078e00ff */
[----:B------:R1:W-:Y:S01]  /*1e90*/  STL.128 [R1+0x580], R20 ;  /* 0x0005801401007387 */ /* 0x0003e20000100c00 */
[----:B------:R-:W-:-:S02]  /*1ea0*/  IMAD.MOV.U32 R19, RZ, RZ, 0x5b9bc0c0 ;  /* 0x5b9bc0c0ff137424 */ /* 0x000fc400078e00ff */
[----:B0-----:R-:W-:Y:S02]  /*1eb0*/  HFMA2 R4, -RZ, RZ, 205.5, 0.38818359375 ;  /* 0x5a6c3636ff047431 */ /* 0x001fe400000001ff */
[----:B------:R-:W-:Y:S01]  /*1ec0*/  IMAD.MOV.U32 R5, RZ, RZ, 0x417e3f3f ;  /* 0x417e3f3fff057424 */ /* 0x000fe200078e00ff */
[----:B------:R-:W-:Y:S01]  /*1ed0*/  MOV R7, 0x4f83cccc ;  /* 0x4f83cccc00077802 */ /* 0x000fe20000000f00 */
[----:B------:R-:W-:Y:S02]  /*1ee0*/  IMAD.MOV.U32 R6, RZ, RZ, 0x2f5f7f7 ;  /* 0x02f5f7f7ff067424 */ /* 0x000fe400078e00ff */
[----:B--2---:R-:W-:Y:S02]  /*1ef0*/  HFMA2 R10, -RZ, RZ, 0.301025390625, -1509 ;  /* 0x34d1e5e5ff0a7431 */ /* 0x004fe400000001ff */
[----:B------:R-:W-:Y:S01]  /*1f00*/  IMAD.MOV.U32 R8, RZ, RZ, 0x5c683434 ;  /* 0x5c683434ff087424 */ /* 0x000fe200078e00ff */
[----:B------:R0:W-:Y:S01]  /*1f10*/  STL.128 [R1+0x570], R16 ;  /* 0x0005701001007387 */ /* 0x0001e20000100c00 */
[----:B------:R-:W-:Y:S01]  /*1f20*/  IMAD.MOV.U32 R9, RZ, RZ, -0xbae5a5b ;  /* 0xf451a5a5ff097424 */ /* 0x000fe200078e00ff */
[----:B---3--:R-:W-:Y:S01]  /*1f30*/  MOV R13, 0x73abd8d8 ;  /* 0x73abd8d8000d7802 */ /* 0x008fe20000000f00 */
[----:B------:R-:W-:Y:S01]  /*1f40*/  IMAD.MOV.U32 R11, RZ, RZ, 0x8f9f1f1 ;  /* 0x08f9f1f1ff0b7424 */ /* 0x000fe200078e00ff */
[----:B------:R2:W-:Y:S01]  /*1f50*/  STL.128 [R1+0x590], R4 ;  /* 0x0005900401007387 */ /* 0x0005e20000100c00 */
[----:B------:R-:W-:-:S02]  /*1f60*/  IMAD.MOV.U32 R12, RZ, RZ, -0x6c1d8e8f ;  /* 0x93e27171ff0c7424 */ /* 0x000fc400078e00ff */
[----:B------:R-:W-:Y:S02]  /*1f70*/  IMAD.MOV.U32 R14, RZ, RZ, 0x53623131 ;  /* 0x53623131ff0e7424 */ /* 0x000fe400078e00ff */
[----:B-1----:R-:W-:Y:S02]  /*1f80*/  HFMA2 R22, -RZ, RZ, 0.000429630279541015625, 7.6591968536376953125e-05 ;  /* 0x0f0a0505ff167431 */ /* 0x002fe400000001ff */
[----:B------:R-:W-:Y:S01]  /*1f90*/  IMAD.MOV.U32 R15, RZ, RZ, 0x3f2a1515 ;  /* 0x3f2a1515ff0f7424 */ /* 0x000fe200078e00ff */
[----:B------:R1:W-:Y:S01]  /*1fa0*/  STL.128 [R1+0x5a0], R8 ;  /* 0x0005a00801007387 */ /* 0x0003e20000100c00 */
[----:B------:R-:W-:Y:S02]  /*1fb0*/  IMAD.MOV.U32 R20, RZ, RZ, 0x28301818 ;  /* 0x28301818ff147424 */ /* 0x000fe400078e00ff */
[----:B------:R-:W-:Y:S01]  /*1fc0*/  IMAD.MOV.U32 R21, RZ, RZ, -0x5ec8696a ;  /* 0xa1379696ff157424 */ /* 0x000fe200078e00ff */
[----:B------:R3:W-:Y:S01]  /*1fd0*/  STL.128 [R1+0x5b0], R12 ;  /* 0x0005b00c01007387 */ /* 0x0007e20000100c00 */
[----:B------:R-:W-:-:S02]  /*1fe0*/  IMAD.MOV.U32 R23, RZ, RZ, -0x4ad06566 ;  /* 0xb52f9a9aff177424 */ /* 0x000fc400078e00ff */
[----:B0-----:R-:W-:Y:S02]  /*1ff0*/  HFMA2 R16, -RZ, RZ, 0.0002460479736328125, 6.12735748291015625e-05 ;  /* 0x0c080404ff107431 */ /* 0x001fe400000001ff */
[----:B------:R-:W-:Y:S01]  /*2000*/  IMAD.MOV.U32 R17, RZ, RZ, 0x5295c7c7 ;  /* 0x5295c7c7ff117424 */ /* 0x000fe200078e00ff */
[----:B------:R-:W-:Y:S01]  /*2010*/  MOV R19, 0x5e9dc3c3 ;  /* 0x5e9dc3c300137802 */ /* 0x000fe20000000f00 */
[----:B------:R-:W-:Y:S01]  /*2020*/  IMAD.MOV.U32 R18, RZ, RZ, 0x65462323 ;  /* 0x65462323ff127424 */ /* 0x000fe200078e00ff */
[----:B--2---:R-:W-:Y:S01]  /*2030*/  MOV R5, 0x36241212 ;  /* 0x3624121200057802 */ /* 0x004fe20000000f00 */
[----:B------:R-:W-:Y:S01]  /*2040*/  IMAD.MOV.U32 R4, RZ, RZ, 0x90e0707 ;  /* 0x090e0707ff047424 */ /* 0x000fe200078e00ff */
[----:B------:R0:W-:Y:S01]  /*2050*/  STL.128 [R1+0x5d0], R20 ;  /* 0x0005d01401007387 */ /* 0x0001e20000100c00 */
[----:B------:R-:W-:Y:S02]  /*2060*/  IMAD.MOV.U32 R6, RZ, RZ, -0x64e47f80 ;  /* 0x9b1b8080ff067424 */ /* 0x000fe400078e00ff */
[----:B------:R-:W-:-:S02]  /*2070*/  IMAD.MOV.U32 R7, RZ, RZ, 0x3ddfe2e2 ;  /* 0x3ddfe2e2ff077424 */ /* 0x000fc400078e00ff */
[----:B-1----:R-:W-:Y:S02]  /*2080*/  HFMA2 R8, -RZ, RZ, 0.0265655517578125, -4054 ;  /* 0x26cdebebff087431 */ /* 0x002fe400000001ff */
[----:B------:R-:W-:Y:S01]  /*2090*/  IMAD.MOV.U32 R9, RZ, RZ, 0x694e2727 ;  /* 0x694e2727ff097424 */ /* 0x000fe200078e00ff */
[----:B------:R-:W-:Y:S01]  /*20a0*/  MOV R11, 0x9fea7575 ;  /* 0x9fea7575000b7802 */ /* 0x000fe20000000f00 */
[----:B------:R-:W-:Y:S02]  /*20b0*/  IMAD.MOV.U32 R10, RZ, RZ, -0x32804d4e ;  /* 0xcd7fb2b2ff0a7424 */ /* 0x000fe400078e00ff */
[----:B---3--:R-:W-:Y:S02]  /*20c0*/  HFMA2 R14, -RZ, RZ, 17792, 0.065185546875 ;  /* 0x74582c2cff0e7431 */ /* 0x008fe400000001ff */
[----:B------:R-:W-:Y:S01]  /*20d0*/  IMAD.MOV.U32 R12, RZ, RZ, 0x1b120909 ;  /* 0x1b120909ff0c7424 */ /* 0x000fe200078e00ff */
[----:B------:R1:W-:Y:S01]  /*20e0*/  STL.128 [R1+0x5c0], R16 ;  /* 0x0005c01001007387 */ /* 0x0003e20000100c00 */
[----:B------:R-:W-:-:S02]  /*20f0*/  IMAD.MOV.U32 R13, RZ, RZ, -0x61e27c7d ;  /* 0x9e1d8383ff0d7424 */ /* 0x000fc400078e00ff */
[----:B------:R-:W-:Y:S01]  /*2100*/  IMAD.MOV.U32 R15, RZ, RZ, 0x2e341a1a ;  /* 0x2e341a1aff0f7424 */ /* 0x000fe200078e00ff */
[----:B------:R2:W-:Y:S01]  /*2110*/  STL.128 [R1+0x5e0], R4 ;  /* 0x0005e00401007387 */ /* 0x0005e20000100c00 */
[----:B0-----:R-:W-:Y:S02]  /*2120*/  HFMA2 R20, -RZ, RZ, -27200, 50.5625 ;  /* 0xf6a45252ff147431 */ /* 0x001fe400000001ff */
[----:B------:R-:W-:Y:S01]  /*2130*/  IMAD.MOV.U32 R21, RZ, RZ, 0x4d763b3b ;  /* 0x4d763b3bff157424 */ /* 0x000fe200078e00ff */
[----:B------:R-:W-:Y:S01]  /*2140*/  MOV R23, 0xce7db3b3 ;  /* 0xce7db3b300177802 */ /* 0x000fe20000000f00 */
[----:B------:R-:W-:Y:S01]  /*2150*/  IMAD.MOV.U32 R22, RZ, RZ, 0x61b7d6d6 ;  /* 0x61b7d6d6ff167424 */ /* 0x000fe200078e00ff */
[----:B------:R0:W-:Y:S04]  /*2160*/  STL.128 [R1+0x5f0], R8 ;  /* 0x0005f00801007387 */ /* 0x0001e80000100c00 */
[----:B------:R3:W-:Y:S01]  /*2170*/  STL.128 [R1+0x600], R12 ;  /* 0x0006000c01007387 */ /* 0x0007e20000100c00 */
[----:B-1----:R-:W-:Y:S01]  /*2180*/  IMAD.MOV.U32 R16, RZ, RZ, 0x2d361b1b ;  /* 0x2d361b1bff107424 */ /* 0x002fe200078e00ff */
[----:B------:R-:W-:Y:S01]  /*2190*/  MOV R17, 0xb2dc6e6e ;  /* 0xb2dc6e6e00117802 */ /* 0x000fe20000000f00 */
[----:B------:R-:W-:Y:S01]  /*21a0*/  IMAD.MOV.U32 R18, RZ, RZ, -0x114ba5a6 ;  /* 0xeeb45a5aff127424 */ /* 0x000fe200078e00ff */
[----:B------:R1:W-:Y:S01]  /*21b0*/  STL.128 [R1+0x620], R20 ;  /* 0x0006201401007387 */ /* 0x0003e20000100c00 */
[----:B------:R-:W-:-:S02]  /*21c0*/  IMAD.MOV.U32 R19, RZ, RZ, -0x4a45f60 ;  /* 0xfb5ba0a0ff137424 */ /* 0x000fc400078e00ff */
[----:B--2---:R-:W-:Y:S02]  /*21d0*/  HFMA2 R6, -RZ, RZ, 10992, 0.11224365234375 ;  /* 0x715e2f2fff067431 */ /* 0x004fe400000001ff */
[----:B------:R-:W-:Y:S02]  /*21e0*/  IMAD.MOV.U32 R4, RZ, RZ, 0x7b522929 ;  /* 0x7b522929ff047424 */ /* 0x000fe400078e00ff */
[----:B------:R-:W-:Y:S01]  /*21f0*/  IMAD.MOV.U32 R5, RZ, RZ, 0x3edde3e3 ;  /* 0x3edde3e3ff057424 */ /* 0x000fe200078e00ff */
[----:B------:R2:W-:Y:S01]  /*2200*/  STL.128 [R1+0x610], R16 ;  /* 0x0006101001007387 */ /* 0x0005e20000100c00 */
[----:B------:R-:W-:Y:S01]  /*2210*/  IMAD.MOV.U32 R7, RZ, RZ, -0x68ec7b7c ;  /* 0x97138484ff077424 */ /* 0x000fe200078e00ff */
[----:B0-----:R-:W-:Y:S01]  /*2220*/  MOV R9, 0x68b9d1d1 ;  /* 0x68b9d1d100097802 */ /* 0x001fe20000000f00 */
[----:B------:R-:W-:Y:S02]  /*2230*/  IMAD.MOV.U32 R8, RZ, RZ, -0xa59acad ;  /* 0xf5a65353ff087424 */ /* 0x000fe400078e00ff */
[----:B------:R-:W-:-:S02]  /*2240*/  IMAD.MOV.U32 R11, RZ, RZ, 0x2cc1eded ;  /* 0x2cc1ededff0b7424 */ /* 0x000fc400078e00ff */
[----:B---3--:R-:W-:Y:S02]  /*2250*/  HFMA2 R12, -RZ, RZ, 544, 0.008056640625 ;  /* 0x60402020ff0c7431 */ /* 0x008fe400000001ff */
[----:B------:R-:W-:Y:S01]  /*2260*/  IMAD.MOV.U32 R10, RZ, RZ, RZ ;  /* 0x000000ffff0a7224 */ /* 0x000fe200078e00ff */
[----:B------:R-:W-:Y:S01]  /*2270*/  MOV R15, 0xedb65b5b ;  /* 0xedb65b5b000f7802 */ /* 0x000fe20000000f00 */
[----:B------:R-:W-:Y:S01]  /*2280*/  IMAD.MOV.U32 R13, RZ, RZ, 0x1fe3fcfc ;  /* 0x1fe3fcfcff0d7424 */ /* 0x000fe200078e00ff */
[----:B-1----:R-:W-:Y:S01]  /*2290*/  MOV R21, 0xd4984c4c ;  /* 0xd4984c4c00157802 */ /* 0x002fe20000000f00 */
[----:B------:R-:W-:Y:S01]  /*22a0*/  IMAD.MOV.U32 R14, RZ, RZ, -0x37864e4f ;  /* 0xc879b1b1ff0e7424 */ /* 0x000fe200078e00ff */
[----:B------:R0:W-:Y:S01]  /*22b0*/  STL.128 [R1+0x630], R4 ;  /* 0x0006300401007387 */ /* 0x0001e20000100c00 */
[----:B------:R-:W-:Y:S02]  /*22c0*/  IMAD.MOV.U32 R20, RZ, RZ, -0x216bb5b6 ;  /* 0xde944a4aff147424 */ /* 0x000fe400078e00ff */
[----:B------:R-:W-:-:S02]  /*22d0*/  IMAD.MOV.U32 R22, RZ, RZ, -0x174fa7a8 ;  /* 0xe8b05858ff167424 */ /* 0x000fc400078e00ff */
[----:B--2---:R-:W-:Y:S02]  /*22e0*/  HFMA2 R18, -RZ, RZ, -172.875, -1.685546875 ;  /* 0xd967bebeff127431 */ /* 0x004fe400000001ff */
[----:B------:R-:W-:Y:S01]  /*22f0*/  IMAD.MOV.U32 R23, RZ, RZ, 0x4a85cfcf ;  /* 0x4a85cfcfff177424 */ /* 0x000fe200078e00ff */
[----:B------:R1:W-:Y:S01]  /*2300*/  STL.128 [R1+0x640], R8 ;  /* 0x0006400801007387 */ /* 0x0003e20000100c00 */
[----:B------:R-:W-:Y:S02]  /*2310*/  IMAD.MOV.U32 R16, RZ, RZ, -0x412b9596 ;  /* 0xbed46a6aff107424 */ /* 0x000fe400078e00ff */
[----:B------:R-:W-:Y:S01]  /*2320*/  IMAD.MOV.U32 R17, RZ, RZ, 0x468dcbcb ;  /* 0x468dcbcbff117424 */ /* 0x000fe200078e00ff */
[----:B------:R2:W-:Y:S01]  /*2330*/  STL.128 [R1+0x650], R12 ;  /* 0x0006500c01007387 */ /* 0x0005e20000100c00 */
[----:B------:R-:W-:-:S03]  /*2340*/  IMAD.MOV.U32 R19, RZ, RZ, 0x4b723939 ;  /* 0x4b723939ff137424 */ /* 0x000fc600078e00ff */
[----:B------:R3:W-:Y:S01]  /*2350*/  STL.128 [R1+0x670], R20 ;  /* 0x0006701401007387 */ /* 0x0007e20000100c00 */
[----:B0-----:R-:W-:Y:S02]  /*2360*/  HFMA2 R4, -RZ, RZ, 3958, -38.5 ;  /* 0x6bbbd0d0ff047431 */ /* 0x001fe400000001ff */
[----:B------:R-:W-:Y:S01]  /*2370*/  IMAD.MOV.U32 R5, RZ, RZ, 0x2ac5efef ;  /* 0x2ac5efefff057424 */ /* 0x000fe200078e00ff */
[----:B------:R-:W-:Y:S01]  /*2380*/  MOV R7, 0x16edfbfb ;  /* 0x16edfbfb00077802 */ /* 0x000fe20000000f00 */
[----:B------:R-:W-:Y:S01]  /*2390*/  IMAD.MOV.U32 R6, RZ, RZ, -0x1ab05556 ;  /* 0xe54faaaaff067424 */ /* 0x000fe200078e00ff */
[----:B------:R0:W-:Y:S01]  /*23a0*/  STL.128 [R1+0x660], R16 ;  /* 0x0006601001007387 */ /* 0x0001e20000100c00 */
[----:B-1----:R-:W-:Y:S02]  /*23b0*/  HFMA2 R10, -RZ, RZ, 86.375, 0.2249755859375 ;  /* 0x55663333ff0a7431 */ /* 0x002fe400000001ff */
[----:B------:R-:W-:Y:S01]  /*23c0*/  IMAD.MOV.U32 R8, RZ, RZ, -0x3a79bcbd ;  /* 0xc5864343ff087424 */ /* 0x000fe200078e00ff */
[----:B------:R1:W-:Y:S01]  /*23d0*/  STL.128 [R1+0x680], R4 ;  /* 0x0006800401007387 */ /* 0x0003e20000100c00 */
[----:B------:R-:W-:Y:S01]  /*23e0*/  IMAD.MOV.U32 R9, RZ, RZ, -0x2865b2b3 ;  /* 0xd79a4d4dff097424 */ /* 0x000fe200078e00ff */
[----:B--2---:R-:W-:Y:S01]  /*23f0*/  MOV R13, 0x10e9f9f9 ;  /* 0x10e9f9f9000d7802 */ /* 0x004fe20000000f00 */
[----:B------:R-:W-:-:S02]  /*2400*/  IMAD.MOV.U32 R11, RZ, RZ, -0x6bee7a7b ;  /* 0x94118585ff0b7424 */ /* 0x000fc400078e00ff */
[----:B------:R-:W-:Y:S02]  /*2410*/  IMAD.MOV.U32 R12, RZ, RZ, -0x3075babb ;  /* 0xcf8a4545ff0c7424 */ /* 0x000fe400078e00ff */
[----:B---3--:R-:W-:Y:S02]  /*2420*/  HFMA2 R22, -RZ, RZ, -2.25, 2.125 ;  /* 0xc0804040ff167431 */ /* 0x008fe400000001ff */
[----:B------:R-:W-:Y:S01]  /*2430*/  IMAD.MOV.U32 R14, RZ, RZ, 0x6040202 ;  /* 0x06040202ff0e7424 */ /* 0x000fe200078e00ff */
[----:B------:R2:W-:Y:S01]  /*2440*/  STL.128 [R1+0x690], R8 ;  /* 0x0006900801007387 */ /* 0x0005e20000100c00 */
[----:B------:R-:W-:Y:S02]  /*2450*/  IMAD.MOV.U32 R15, RZ, RZ, -0x7e018081 ;  /* 0x81fe7f7fff0f7424 */ /* 0x000fe400078e00ff */
[----:B------:R-:W-:Y:S02]  /*2460*/  IMAD.MOV.U32 R20, RZ, RZ, -0xc5daeaf ;  /* 0xf3a25151ff147424 */ /* 0x000fe400078e00ff */
[----:B0-----:R-:W-:-:S02]  /*2470*/  HFMA2 R16, -RZ, RZ, -9472, 34.5 ;  /* 0xf0a05050ff107431 */ /* 0x001fc400000001ff */
[----:B------:R-:W-:Y:S01]  /*2480*/  IMAD.MOV.U32 R21, RZ, RZ, -0x1a25c5d ;  /* 0xfe5da3a3ff157424 */ /* 0x000fe200078e00ff */
[----:B------:R-:W-:Y:S01]  /*2490*/  MOV R19, 0xe34ba8a8 ;  /* 0xe34ba8a800137802 */ /* 0x000fe20000000f00 */
[----:B------:R-:W-:Y:S01]  /*24a0*/  IMAD.MOV.U32 R23, RZ, RZ, -0x75fa7071 ;  /* 0x8a058f8fff177424 */ /* 0x000fe200078e00ff */
[----:B-1----:R-:W-:Y:S01]  /*24b0*/  MOV R5, 0xbc219d9d ;  /* 0xbc219d9d00057802 */ /* 0x002fe20000000f00 */
[----:B------:R-:W-:Y:S01]  /*24c0*/  IMAD.MOV.U32 R17, RZ, RZ, 0x44783c3c ;  /* 0x44783c3cff117424 */ /* 0x000fe200078e00ff */
[----:B------:R0:W-:Y:S01]  /*24d0*/  STL.128 [R1+0x6a0], R12 ;  /* 0x0006a00c01007387 */ /* 0x0001e20000100c00 */
[----:B------:R-:W-:Y:S02]  /*24e0*/  IMAD.MOV.U32 R18, RZ, RZ, -0x45da6061 ;  /* 0xba259f9fff127424 */ /* 0x000fe400078e00ff */
[----:B------:R-:W-:Y:S01]  /*24f0*/  IMAD.MOV.U32 R4, RZ, RZ, -0x52c06d6e ;  /* 0xad3f9292ff047424 */ /* 0x000fe200078e00ff */
[----:B------:R1:W-:Y:S01]  /*2500*/  STL.128 [R1+0x6c0], R20 ;  /* 0x0006c01401007387 */ /* 0x0003e20000100c00 */
[----:B------:R-:W-:-:S02]  /*2510*/  IMAD.MOV.U32 R6, RZ, RZ, 0x48703838 ;  /* 0x48703838ff067424 */ /* 0x000fc400078e00ff */
[----:B--2---:R-:W-:Y:S02]  /*2520*/  HFMA2 R8, -RZ, RZ, -472.75, -1.18359375 ;  /* 0xdf63bcbcff087431 */ /* 0x004fe400000001ff */
[----:B------:R-:W-:Y:S01]  /*2530*/  IMAD.MOV.U32 R7, RZ, RZ, 0x4f1f5f5 ;  /* 0x04f1f5f5ff077424 */ /* 0x000fe200078e00ff */
[----:B------:R-:W-:Y:S01]  /*2540*/  MOV R11, 0x63422121 ;  /* 0x63422121000b7802 */ /* 0x000fe20000000f00 */
[----:B------:R-:W-:Y:S01]  /*2550*/  IMAD.MOV.U32 R9, RZ, RZ, -0x3e88494a ;  /* 0xc177b6b6ff097424 */ /* 0x000fe200078e00ff */
[----:B------:R2:W-:Y:S01]  /*2560*/  STL.128 [R1+0x6b0], R16 ;  /* 0x0006b01001007387 */ /* 0x0005e20000100c00 */
[----:B------:R-:W-:-:S03]  /*2570*/  IMAD.MOV.U32 R10, RZ, RZ, 0x75afdada ;  /* 0x75afdadaff0a7424 */ /* 0x000fc600078e00ff */
[----:B------:R3:W-:Y:S01]  /*2580*/  STL.128 [R1+0x6d0], R4 ;  /* 0x0006d00401007387 */ /* 0x0007e20000100c00 */
[----:B0-----:R-:W-:Y:S02]  /*2590*/  HFMA2 R14, -RZ, RZ, 0.0004265308380126953125, -16280 ;  /* 0x0efdf3f3ff0e7431 */ /* 0x001fe400000001ff */
[----:B------:R-:W-:Y:S01]  /*25a0*/  IMAD.MOV.U32 R12, RZ, RZ, 0x30201010 ;  /* 0x30201010ff0c7424 */ /* 0x000fe200078e00ff */
[----:B------:R0:W-:Y:S01]  /*25b0*/  STL.128 [R1+0x6e0], R8 ;  /* 0x0006e00801007387 */ /* 0x0001e20000100c00 */
[----:B------:R-:W-:Y:S02]  /*25c0*/  IMAD.MOV.U32 R13, RZ, RZ, 0x1ae5ffff ;  /* 0x1ae5ffffff0d7424 */ /* 0x000fe400078e00ff */
[----:B-1----:R-:W-:Y:S02]  /*25d0*/  HFMA2 R20, -RZ, RZ, -735, 471.75 ;  /* 0xe1be5f5fff147431 */ /* 0x002fe400000001ff */
[----:B------:R-:W-:Y:S01]  /*25e0*/  IMAD.MOV.U32 R15, RZ, RZ, 0x6dbfd2d2 ;  /* 0x6dbfd2d2ff0f7424 */ /* 0x000fe200078e00ff */
[----:B------:R-:W-:Y:S01]  /*25f0*/  MOV R23, 0x392e1717 ;  /* 0x392e171700177802 */ /* 0x000fe20000000f00 */
[----:B------:R-:W-:-:S02]  /*2600*/  IMAD.MOV.U32 R21, RZ, RZ, -0x5dca6869 ;  /* 0xa2359797ff157424 */ /* 0x000fc400078e00ff */
[----:B------:R-:W-:Y:S01]  /*2610*/  IMAD.MOV.U32 R22, RZ, RZ, -0x3377bbbc ;  /* 0xcc884444ff167424 */ /* 0x000fe200078e00ff */
[----:B--2---:R-:W-:Y:S01]  /*2620*/  MOV R17, 0x14180c0c ;  /* 0x14180c0c00117802 */ /* 0x004fe20000000f00 */
[----:B------:R-:W-:Y:S01]  /*2630*/  IMAD.MOV.U32 R16, RZ, RZ, 0x4c81cdcd ;  /* 0x4c81cdcdff107424 */ /* 0x000fe200078e00ff */
[----:B------:R1:W-:Y:S01]  /*2640*/  STL.128 [R1+0x6f0], R12 ;  /* 0x0006f00c01007387 */ /* 0x0003e20000100c00 */
[----:B------:R-:W-:Y:S01]  /*2650*/  IMAD.MOV.U32 R18, RZ, RZ, 0x35261313 ;  /* 0x35261313ff127424 */ /* 0x000fe200078e00ff */
[----:B---3--:R-:W-:Y:S01]  /*2660*/  MOV R6, 0x82fc7e7e ;  /* 0x82fc7e7e00067802 */ /* 0x008fe20000000f00 */
[----:B------:R-:W-:Y:S01]  /*2670*/  IMAD.MOV.U32 R19, RZ, RZ, 0x2fc3ecec ;  /* 0x2fc3ececff137424 */ /* 0x000fe200078e00ff */
[----:B------:R2:W-:Y:S01]  /*2680*/  STL.128 [R1+0x710], R20 ;  /* 0x0007101401007387 */ /* 0x0005e20000100c00 */
[----:B------:R-:W-:Y:S02]  /*2690*/  IMAD.MOV.U32 R4, RZ, RZ, 0x5793c4c4 ;  /* 0x5793c4c4ff047424 */ /* 0x000fe400078e00ff */
[----:B0-----:R-:W-:-:S02]  /*26a0*/  HFMA2 R9, -RZ, RZ, -1978, 343.25 ;  /* 0xe7ba5d5dff097431 */ /* 0x001fc400000001ff */
[----:B------:R-:W-:Y:S01]  /*26b0*/  IMAD.MOV.U32 R5, RZ, RZ, -0xdaa5859 ;  /* 0xf255a7a7ff057424 */ /* 0x000fe200078e00ff */
[----:B------:R0:W-:Y:S01]  /*26c0*/  STL.128 [R1+0x700], R16 ;  /* 0x0007001001007387 */ /* 0x0001e20000100c00 */
[----:B------:R-:W-:Y:S02]  /*26d0*/  IMAD.MOV.U32 R7, RZ, RZ, 0x477a3d3d ;  /* 0x477a3d3dff077424 */ /* 0x000fe400078e00ff */
[----:B------:R-:W-:Y:S02]  /*26e0*/  IMAD.MOV.U32 R8, RZ, RZ, -0x53379b9c ;  /* 0xacc86464ff087424 */ /* 0x000fe400078e00ff */
[----:B------:R-:W-:Y:S01]  /*26f0*/  IMAD.MOV.U32 R10, RZ, RZ, 0x2b321919 ;  /* 0x2b321919ff0a7424 */ /* 0x000fe200078e00ff */
[----:B------:R3:W-:Y:S01]  /*2700*/  STL.128 [R1+0x720], R4 ;  /* 0x0007200401007387 */ /* 0x0007e20000100c00 */
[----:B------:R-:W-:Y:S01]  /*2710*/  IMAD.MOV.U32 R11, RZ, RZ, -0x6a198c8d ;  /* 0x95e67373ff0b7424 */ /* 0x000fe200078e00ff */
[----:B-1----:R-:W-:Y:S01]  /*2720*/  MOV R12, 0xa0c06060 ;  /* 0xa0c06060000c7802 */ /* 0x002fe20000000f00 */
[----:B------:R-:W-:Y:S01]  /*2730*/  IMAD.MOV.U32 R13, RZ, RZ, -0x67e67e7f ;  /* 0x98198181ff0d7424 */ /* 0x000fe200078e00ff */
[----:B------:R-:W-:Y:S01]  /*2740*/  MOV R15, 0x7fa3dcdc ;  /* 0x7fa3dcdc000f7802 */ /* 0x000fe20000000f00 */
[----:B------:R-:W-:Y:S01]  /*2750*/  IMAD.MOV.U32 R14, RZ, RZ, -0x2e61b0b1 ;  /* 0xd19e4f4fff0e7424 */ /* 0x000fe200078e00ff */
[----:B--2---:R-:W-:Y:S01]  /*2760*/  MOV R21, 0x29c7eeee ;  /* 0x29c7eeee00157802 */ /* 0x004fe20000000f00 */
[----:B------:R-:W-:Y:S01]  /*2770*/  IMAD.MOV.U32 R20, RZ, RZ, -0x3573b9ba ;  /* 0xca8c4646ff147424 */ /* 0x000fe200078e00ff */
[----:B------:R1:W-:Y:S01]  /*2780*/  STL.128 [R1+0x730], R8 ;  /* 0x0007300801007387 */ /* 0x0003e20000100c00 */
[----:B------:R-:W-:-:S02]  /*2790*/  IMAD.MOV.U32 R22, RZ, RZ, -0x2c944748 ;  /* 0xd36bb8b8ff167424 */ /* 0x000fc400078e00ff */
[----:B0-----:R-:W-:Y:S02]  /*27a0*/  HFMA2 R18, -RZ, RZ, -0.056488037109375, -0.00055694580078125 ;  /* 0xab3b9090ff127431 */ /* 0x001fe400000001ff */
[----:B------:R-:W-:Y:S01]  /*27b0*/  IMAD.MOV.U32 R23, RZ, RZ, 0x3c281414 ;  /* 0x3c281414ff177424 */ /* 0x000fe200078e00ff */
[----:B------:R0:W-:Y:S01]  /*27c0*/  STL.128 [R1+0x740], R12 ;  /* 0x0007400c01007387 */ /* 0x0001e20000100c00 */
[----:B------:R-:W-:Y:S02]  /*27d0*/  IMAD.MOV.U32 R16, RZ, RZ, 0x66442222 ;  /* 0x66442222ff107424 */ /* 0x000fe400078e00ff */
[----:B------:R-:W-:Y:S02]  /*27e0*/  IMAD.MOV.U32 R17, RZ, RZ, 0x7e542a2a ;  /* 0x7e542a2aff117424 */ /* 0x000fe400078e00ff */
[----:B---3--:R-:W-:Y:S02]  /*27f0*/  HFMA2 R4, -RZ, RZ, 46304, -439.5 ;  /* 0x79a7dedeff047431 */ /* 0x008fe400000001ff */
[----:B------:R-:W-:Y:S01]  /*2800*/  IMAD.MOV.U32 R19, RZ, RZ, -0x7cf47778 ;  /* 0x830b8888ff137424 */ /* 0x000fe200078e00ff */
[----:B------:R-:W-:Y:S01]  /*2810*/  MOV R7, 0x76addbdb ;  /* 0x76addbdb00077802 */ /* 0x000fe20000000f00 */
[----:B------:R-:W-:Y:S01]  /*2820*/  IMAD.MOV.U32 R5, RZ, RZ, -0x1d43a1a2 ;  /* 0xe2bc5e5eff057424 */ /* 0x000fe200078e00ff */
[----:B------:R2:W-:Y:S01]  /*2830*/  STL.128 [R1+0x760], R20 ;  /* 0x0007601401007387 */ /* 0x0005e20000100c00 */
[----:B------:R-:W-:-:S02]  /*2840*/  IMAD.MOV.U32 R6, RZ, RZ, 0x1d160b0b ;  /* 0x1d160b0bff067424 */ /* 0x000fc400078e00ff */
[----:B-1----:R-:W-:Y:S01]  /*2850*/  HFMA2 R10, -RZ, RZ, 25.8125, 0.7783203125 ;  /* 0x4e743a3aff0a7431 */ /* 0x002fe200000001ff */
[----:B------:R1:W-:Y:S01]  /*2860*/  STL.128 [R1+0x750], R16 ;  /* 0x0007501001007387 */ /* 0x0003e20000100c00 */
[----:B------:R-:W-:Y:S02]  /*2870*/  IMAD.MOV.U32 R8, RZ, RZ, 0x3bdbe0e0 ;  /* 0x3bdbe0e0ff087424 */ /* 0x000fe400078e00ff */
[----:B0-----:R-:W-:Y:S01]  /*2880*/  IMAD.MOV.U32 R12, RZ, RZ, -0x246db6b7 ;  /* 0xdb924949ff0c7424 */ /* 0x001fe200078e00ff */
[----:B------:R-:W-:Y:S01]  /*2890*/  MOV R13, 0xa0c0606 ;  /* 0x0a0c0606000d7802 */ /* 0x000fe20000000f00 */
[----:B------:R-:W-:Y:S01]  /*28a0*/  IMAD.MOV.U32 R14, RZ, RZ, 0x6c482424 ;  /* 0x6c482424ff0e7424 */ /* 0x000fe200078e00ff */
[----:B------:R0:W-:Y:S01]  /*28b0*/  STL.128 [R1+0x770], R4 ;  /* 0x0007700401007387 */ /* 0x0001e20000100c00 */
[----:B------:R-:W-:Y:S02]  /*28c0*/  IMAD.MOV.U32 R15, RZ, RZ, -0x1b47a3a4 ;  /* 0xe4b85c5cff0f7424 */ /* 0x000fe400078e00ff */
[----:B------:R-:W-:-:S02]  /*28d0*/  IMAD.MOV.U32 R9, RZ, RZ, 0x56643232 ;  /* 0x56643232ff097424 */ /* 0x000fc400078e00ff */
[----:B--2---:R-:W-:Y:S02]  /*28e0*/  HFMA2 R22, -RZ, RZ, 0.489013671875, -1252 ;  /* 0x37d3e4e4ff167431 */ /* 0x004fe400000001ff */
[----:B------:R-:W-:Y:S01]  /*28f0*/  IMAD.MOV.U32 R11, RZ, RZ, 0x1e140a0a ;  /* 0x1e140a0aff0b7424 */ /* 0x000fe200078e00ff */
[----:B------:R2:W-:Y:S01]  /*2900*/  STL.128 [R1+0x790], R12 ;  /* 0x0007900c01007387 */ /* 0x0005e20000100c00 */
[----:B------:R-:W-:Y:S02]  /*2910*/  IMAD.MOV.U32 R20, RZ, RZ, -0x57c66e6f ;  /* 0xa8399191ff147424 */ /* 0x000fe400078e00ff */
[----:B-1----:R-:W-:Y:S02]  /*2920*/  HFMA2 R16, -RZ, RZ, 359.75, -3.37890625 ;  /* 0x5d9fc2c2ff107431 */ /* 0x002fe400000001ff */
[----:B------:R-:W-:Y:S01]  /*2930*/  IMAD.MOV.U32 R21, RZ, RZ, -0x5bce6a6b ;  /* 0xa4319595ff157424 */ /* 0x000fe200078e00ff */
[----:B------:R-:W-:Y:S01]  /*2940*/  MOV R19, 0xa6c46262 ;  /* 0xa6c4626200137802 */ /* 0x000fe20000000f00 */
[----:B------:R-:W-:Y:S01]  /*2950*/  IMAD.MOV.U32 R23, RZ, RZ, -0x740d8687 ;  /* 0x8bf27979ff177424 */ /* 0x000fe200078e00ff */
[----:B------:R1:W-:Y:S01]  /*2960*/  STL.128 [R1+0x780], R8 ;  /* 0x0007800801007387 */ /* 0x0003e20000100c00 */
[----:B------:R-:W-:Y:S01]  /*2970*/  IMAD.MOV.U32 R17, RZ, RZ, 0x6ebdd3d3 ;  /* 0x6ebdd3d3ff117424 */ /* 0x000fe200078e00ff */
[----:B0-----:R-:W-:Y:S01]  /*2980*/  MOV R5, 0x438bc8c8 ;  /* 0x438bc8c800057802 */ /* 0x001fe20000000f00 */
[----:B------:R-:W-:Y:S01]  /*2990*/  IMAD.MOV.U32 R4, RZ, RZ, 0x32d5e7e7 ;  /* 0x32d5e7e7ff047424 */ /* 0x000fe200078e00ff */
[----:B------:R0:W-:Y:S01]  /*29a0*/  STL.128 [R1+0x7b0], R20 ;  /* 0x0007b01401007387 */ /* 0x0001e20000100c00 */
[----:B------:R-:W-:-:S02]  /*29b0*/  IMAD.MOV.U32 R6, RZ, RZ, 0x596e3737 ;  /* 0x596e3737ff067424 */ /* 0x000fc400078e00ff */
[----:B------:R-:W-:Y:S02]  /*29c0*/  IMAD.MOV.U32 R7, RZ, RZ, -0x48259293 ;  /* 0xb7da6d6dff077424 */ /* 0x000fe400078e00ff */
[----:B------:R-:W-:Y:S02]  /*29d0*/  IMAD.MOV.U32 R18, RZ, RZ, -0x10bc5354 ;  /* 0xef43acacff127424 */ /* 0x000fe400078e00ff */
[----:B--2---:R-:W-:Y:S02]  /*29e0*/  HFMA2 R14, -RZ, RZ, 0.00012129545211791992188, -20288 ;  /* 0x07f3f4f4ff0e7431 */ /* 0x004fe400000001ff */
[----:B------:R-:W-:Y:S01]  /*29f0*/  IMAD.MOV.U32 R12, RZ, RZ, -0x4b279394 ;  /* 0xb4d86c6cff0c7424 */ /* 0x000fe200078e00ff */
[----:B------:R2:W-:Y:S01]  /*2a00*/  STL.128 [R1+0x7c0], R4 ;  /* 0x0007c00401007387 */ /* 0x0005e20000100c00 */
[----:B------:R-:W-:Y:S02]  /*2a10*/  IMAD.MOV.U32 R13, RZ, RZ, -0x553a9aa ;  /* 0xfaac5656ff0d7424 */ /* 0x000fe400078e00ff */
[----:B------:R-:W-:-:S02]  /*2a20*/  IMAD.MOV.U32 R15, RZ, RZ, 0x25cfeaea ;  /* 0x25cfeaeaff0f7424 */ /* 0x000fc400078e00ff */
[----:B-1----:R-:W-:Y:S01]  /*2a30*/  HFMA2 R8, -RZ, RZ, -0.0002443790435791015625, -0.0003387928009033203125 ;  /* 0x8c018d8dff087431 */ /* 0x002fe200000001ff */
[----:B------:R1:W-:Y:S01]  /*2a40*/  STL.128 [R1+0x7a0], R16 ;  /* 0x0007a01001007387 */ /* 0x0003e20000100c00 */
[----:B------:R-:W-:Y:S01]  /*2a50*/  IMAD.MOV.U32 R9, RZ, RZ, 0x64b1d5d5 ;  /* 0x64b1d5d5ff097424 */ /* 0x000fe200078e00ff */
[----:B------:R-:W-:Y:S01]  /*2a60*/  MOV R11, 0xe049a9a9 ;  /* 0xe049a9a9000b7802 */ /* 0x000fe20000000f00 */
[----:B0-----:R-:W-:Y:S02]  /*2a70*/  HFMA2 R20, -RZ, RZ, -86.9375, -0.8408203125 ;  /* 0xd56fbabaff147431 */ /* 0x001fe400000001ff */
[----:B------:R-:W-:Y:S01]  /*2a80*/  IMAD.MOV.U32 R10, RZ, RZ, -0x2d63b1b2 ;  /* 0xd29c4e4eff0a7424 */ /* 0x000fe200078e00ff */
[----:B------:R-:W-:Y:S01]  /*2a90*/  MOV R23, 0x725c2e2e ;  /* 0x725c2e2e00177802 */ /* 0x000fe20000000f00 */
[----:B------:R-:W-:Y:S01]  /*2aa0*/  IMAD.MOV.U32 R21, RZ, RZ, -0x770f8788 ;  /* 0x88f07878ff157424 */ /* 0x000fe200078e00ff */
[----:B------:R0:W-:Y:S01]  /*2ab0*/  STL.128 [R1+0x7e0], R12 ;  /* 0x0007e00c01007387 */ /* 0x0001e20000100c00 */
[----:B------:R-:W-:-:S02]  /*2ac0*/  IMAD.MOV.U32 R22, RZ, RZ, 0x6f4a2525 ;  /* 0x6f4a2525ff167424 */ /* 0x000fc400078e00ff */
[----:B--2---:R-:W-:Y:S02]  /*2ad0*/  HFMA2 R6, -RZ, RZ, -7.44921875, -0.2939453125 ;  /* 0xc773b4b4ff067431 */ /* 0x004fe400000001ff */
[----:B------:R-:W-:Y:S01]  /*2ae0*/  IMAD.MOV.U32 R4, RZ, RZ, 0x24381c1c ;  /* 0x24381c1cff047424 */ /* 0x000fe200078e00ff */
[----:B------:R2:W-:Y:S01]  /*2af0*/  STL.128 [R1+0x7d0], R8 ;  /* 0x0007d00801007387 */ /* 0x0005e20000100c00 */
[----:B------:R-:W-:Y:S02]  /*2b00*/  IMAD.MOV.U32 R5, RZ, RZ, -0xea8595a ;  /* 0xf157a6a6ff057424 */ /* 0x000fe400078e00ff */
[----:B-1----:R-:W-:Y:S01]  /*2b10*/  IMAD.MOV.U32 R16, RZ, RZ, -0x50359a9b ;  /* 0xafca6565ff107424 */ /* 0x002fe200078e00ff */
[----:B------:R-:W-:Y:S01]  /*2b20*/  MOV R17, 0x8ef47a7a ;  /* 0x8ef47a7a00117802 */ /* 0x000fe20000000f00 */
[----:B------:R-:W-:Y:S01]  /*2b30*/  IMAD.MOV.U32 R18, RZ, RZ, -0x16b85152 ;  /* 0xe947aeaeff127424 */ /* 0x000fe200078e00ff */
[----:B------:R1:W-:Y:S01]  /*2b40*/  STL.128 [R1+0x800], R20 ;  /* 0x0008001401007387 */ /* 0x0003e20000100c00 */
[----:B------:R-:W-:-:S02]  /*2b50*/  IMAD.MOV.U32 R19, RZ, RZ, 0x18100808 ;  /* 0x18100808ff137424 */ /* 0x000fc400078e00ff */
[----:B------:R-:W-:Y:S02]  /*2b60*/  IMAD.MOV.U32 R7, RZ, RZ, 0x5197c6c6 ;  /* 0x5197c6c6ff077424 */ /* 0x000fe400078e00ff */
[----:B0-----:R-:W-:Y:S02]  /*2b70*/  HFMA2 R12, -RZ, RZ, -357.5, 14.5859375 ;  /* 0xdd964b4bff0c7431 */ /* 0x001fe400000001ff */
[----:B------:R-:W-:Y:S01]  /*2b80*/  IMAD.MOV.U32 R13, RZ, RZ, -0x239e4243 ;  /* 0xdc61bdbdff0d7424 */ /* 0x000fe200078e00ff */
[----:B------:R-:W-:Y:S01]  /*2b90*/  MOV R15, 0x850f8a8a ;  /* 0x850f8a8a000f7802 */ /* 0x000fe20000000f00 */
[----:B------:R-:W-:Y:S01]  /*2ba0*/  IMAD.MOV.U32 R14, RZ, RZ, -0x79f27475 ;  /* 0x860d8b8bff0e7424 */ /* 0x000fe200078e00ff */
[----:B------:R0:W-:Y:S01]  /*2bb0*/  STL.128 [R1+0x7f0], R16 ;  /* 0x0007f01001007387 */ /* 0x0001e20000100c00 */
[----:B--2---:R-:W-:Y:S01]  /*2bc0*/  IMAD.MOV.U32 R8, RZ, RZ, 0x23cbe8e8 ;  /* 0x23cbe8e8ff087424 */ /* 0x004fe200078e00ff */
[----:B------:R-:W-:Y:S01]  /*2bd0*/  MOV R9, 0x7ca1dddd ;  /* 0x7ca1dddd00097802 */ /* 0x000fe20000000f00 */
[----:B------:R-:W-:Y:S01]  /*2be0*/  IMAD.MOV.U32 R10, RZ, RZ, -0x63178b8c ;  /* 0x9ce87474ff0a7424 */ /* 0x000fe200078e00ff */
[----:B------:R2:W-:Y:S01]  /*2bf0*/  STL.128 [R1+0x810], R4 ;  /* 0x0008100401007387 */ /* 0x0005e20000100c00 */
[----:B------:R-:W-:-:S02]  /*2c00*/  IMAD.MOV.U32 R11, RZ, RZ, 0x213e1f1f ;  /* 0x213e1f1fff0b7424 */ /* 0x000fc400078e00ff */
[----:B-1----:R-:W-:Y:S01]  /*2c10*/  IMAD.MOV.U32 R20, RZ, RZ, -0x276fb7b8 ;  /* 0xd8904848ff147424 */ /* 0x002fe200078e00ff */
[----:B------:R-:W-:Y:S01]  /*2c20*/  MOV R21, 0x5060303 ;  /* 0x0506030300157802 */ /* 0x000fe20000000f00 */
[----:B------:R-:W-:Y:S01]  /*2c30*/  IMAD.MOV.U32 R22, RZ, RZ, 0x1f7f6f6 ;  /* 0x01f7f6f6ff167424 */ /* 0x000fe200078e00ff */
[----:B------:R1:W-:Y:S01]  /*2c40*/  STL.128 [R1+0x830], R12 ;  /* 0x0008300c01007387 */ /* 0x0003e20000100c00 */
[----:B------:R-:W-:-:S03]  /*2c50*/  IMAD.MOV.U32 R23, RZ, RZ, 0x121c0e0e ;  /* 0x121c0e0eff177424 */ /* 0x000fc600078e00ff */
[----:B------:R3:W-:Y:S01]  /*2c60*/  STL.128 [R1+0x820], R8 ;  /* 0x0008200801007387 */ /* 0x0007e20000100c00 */
[----:B0-----:R-:W-:Y:S02]  /*2c70*/  HFMA2 R18, -RZ, RZ, -4.44140625, -0.356689453125 ;  /* 0xc471b5b5ff127431 */ /* 0x001fe400000001ff */
[----:B------:R-:W-:Y:S02]  /*2c80*/  IMAD.MOV.U32 R16, RZ, RZ, -0x6f1f8f90 ;  /* 0x90e07070ff107424 */ /* 0x000fe400078e00ff */
[----:B------:R-:W-:Y:S01]  /*2c90*/  IMAD.MOV.U32 R17, RZ, RZ, 0x427c3e3e ;  /* 0x427c3e3eff117424 */ /* 0x000fe200078e00ff */
[----:B------:R0:W-:Y:S01]  /*2ca0*/  STL.128 [R1+0x850], R20 ;  /* 0x0008501401007387 */ /* 0x0001e20000100c00 */
[----:B--2---:R-:W-:Y:S02]  /*2cb0*/  HFMA2 R4, -RZ, RZ, -0.0151519775390625, 688.5 ;  /* 0xa3c26161ff047431 */ /* 0x004fe400000001ff */
[----:B------:R-:W-:Y:S01]  /*2cc0*/  IMAD.MOV.U32 R19, RZ, RZ, -0x5533999a ;  /* 0xaacc6666ff137424 */ /* 0x000fe200078e00ff */
[----:B------:R-:W-:Y:S01]  /*2cd0*/  MOV R7, 0xd069b9b9 ;  /* 0xd069b9b900077802 */ /* 0x000fe20000000f00 */
[----:B------:R-:W-:-:S02]  /*2ce0*/  IMAD.MOV.U32 R5, RZ, RZ, 0x5f6a3535 ;  /* 0x5f6a3535ff057424 */ /* 0x000fc400078e00ff */
[----:B------:R-:W-:Y:S01]  /*2cf0*/  IMAD.MOV.U32 R6, RZ, RZ, -0x651a8a9 ;  /* 0xf9ae5757ff067424 */ /* 0x000fe200078e00ff */
[----:B-1----:R-:W-:Y:S01]  /*2d00*/  MOV R13, 0x13ebf8f8 ;  /* 0x13ebf8f8000d7802 */ /* 0x002fe20000000f00 */
[----:B------:R-:W-:Y:S01]  /*2d10*/  IMAD.MOV.U32 R12, RZ, RZ, 0x38d9e1e1 ;  /* 0x38d9e1e1ff0c7424 */ /* 0x000fe200078e00ff */
[----:B------:R1:W-:Y:S01]  /*2d20*/  STL.128 [R1+0x840], R16 ;  /* 0x0008401001007387 */ /* 0x0003e20000100c00 */
[----:B------:R-:W-:Y:S02]  /*2d30*/  IMAD.MOV.U32 R14, RZ, RZ, -0x4cd46768 ;  /* 0xb32b9898ff0e7424 */ /* 0x000fe400078e00ff */
[----:B---3--:R-:W-:Y:S02]  /*2d40*/  HFMA2 R10, -RZ, RZ, 0.028228759765625, 0.004993438720703125 ;  /* 0x273a1d1dff0a7431 */ /* 0x008fe400000001ff */
[----:B------:R-:W-:Y:S01]  /*2d50*/  IMAD.MOV.U32 R15, RZ, RZ, 0x33221111 ;  /* 0x33221111ff0f7424 */ /* 0x000fe200078e00ff */
[----:B------:R2:W-:Y:S01]  /*2d60*/  STL.128 [R1+0x860], R4 ;  /* 0x0008600401007387 */ /* 0x0005e20000100c00 */
[----:B------:R-:W-:-:S02]  /*2d70*/  IMAD.MOV.U32 R8, RZ, RZ, -0x6ee8797a ;  /* 0x91178686ff087424 */ /* 0x000fc400078e00ff */
[----:B0-----:R-:W-:Y:S02]  /*2d80*/  HFMA2 R22, -RZ, RZ, -0.000742435455322265625, -0.00011485815048217773438 ;  /* 0x92158787ff167431 */ /* 0x001fe400000001ff */
[----:B------:R-:W-:Y:S01]  /*2d90*/  IMAD.MOV.U32 R9, RZ, RZ, 0x5899c1c1 ;  /* 0x5899c1c1ff097424 */ /* 0x000fe200078e00ff */
[----:B------:R0:W-:Y:S01]  /*2da0*/  STL.128 [R1+0x880], R12 ;  /* 0x0008800c01007387 */ /* 0x0001e20000100c00 */
[----:B------:R-:W-:Y:S02]  /*2db0*/  IMAD.MOV.U32 R11, RZ, RZ, -0x46d86162 ;  /* 0xb9279e9eff0b7424 */ /* 0x000fe400078e00ff */
[----:B------:R-:W-:Y:S02]  /*2dc0*/  IMAD.MOV.U32 R20, RZ, RZ, -0x49d26465 ;  /* 0xb62d9b9bff147424 */ /* 0x000fe400078e00ff */
[----:B------:R-:W-:Y:S01]  /*2dd0*/  IMAD.MOV.U32 R21, RZ, RZ, 0x223c1e1e ;  /* 0x223c1e1eff157424 */ /* 0x000fe200078e00ff */
[----:B------:R3:W-:Y:S01]  /*2de0*/  STL.128 [R1+0x870], R8 ;  /* 0x0008700801007387 */ /* 0x0007e20000100c00 */
[----:B-1----:R-:W-:-:S02]  /*2df0*/  HFMA2 R16, -RZ, RZ, -0.9775390625, 2770 ;  /* 0xbbd26969ff107431 */ /* 0x002fc400000001ff */
[----:B------:R-:W-:Y:S01]  /*2e00*/  IMAD.MOV.U32 R23, RZ, RZ, 0x20c9e9e9 ;  /* 0x20c9e9e9ff177424 */ /* 0x000fe200078e00ff */
[----:B------:R-:W-:Y:S01]  /*2e10*/  MOV R19, 0xa7339494 ;  /* 0xa733949400137802 */ /* 0x000fe20000000f00 */
[----:B------:R-:W-:Y:S01]  /*2e20*/  IMAD.MOV.U32 R17, RZ, RZ, 0x70a9d9d9 ;  /* 0x70a9d9d9ff117424 */ /* 0x000fe200078e00ff */
[----:B--2---:R-:W-:Y:S01]  /*2e30*/  MOV R5, 0xffaa5555 ;  /* 0xffaa555500057802 */ /* 0x004fe20000000f00 */
[----:B------:R-:W-:Y:S01]  /*2e40*/  IMAD.MOV.U32 R4, RZ, RZ, 0x4987cece ;  /* 0x4987ceceff047424 */ /* 0x000fe200078e00ff */
[----:B------:R1:W-:Y:S01]  /*2e50*/  STL.128 [R1+0x8a0], R20 ;  /* 0x0008a01401007387 */ /* 0x0003e20000100c00 */
[----:B------:R-:W-:Y:S02]  /*2e60*/  IMAD.MOV.U32 R6, RZ, RZ, 0x78502828 ;  /* 0x78502828ff067424 */ /* 0x000fe400078e00ff */
[----:B------:R-:W-:Y:S02]  /*2e70*/  IMAD.MOV.U32 R7, RZ, RZ, 0x7aa5dfdf ;  /* 0x7aa5dfdfff077424 */ /* 0x000fe400078e00ff */
[----:B0-----:R-:W-:-:S02]  /*2e80*/  HFMA2 R14, -RZ, RZ, -6.515625, 3.12890625 ;  /* 0xc6844242ff0e7431 */ /* 0x001fc400000001ff */
[----:B------:R-:W-:Y:S02]  /*2e90*/  IMAD.MOV.U32 R18, RZ, RZ, -0x76f87172 ;  /* 0x89078e8eff127424 */ /* 0x000fe400078e00ff */
[----:B------:R-:W-:Y:S01]  /*2ea0*/  IMAD.MOV.U32 R12, RZ, RZ, -0x259a4041 ;  /* 0xda65bfbfff0c7424 */ /* 0x000fe200078e00ff */
[----:B------:R0:W-:Y:S01]  /*2eb0*/  STL.128 [R1+0x8b0], R4 ;  /* 0x0008b00401007387 */ /* 0x0001e20000100c00 */
[----:B------:R-:W-:Y:S02]  /*2ec0*/  IMAD.MOV.U32 R13, RZ, RZ, 0x31d7e6e6 ;  /* 0x31d7e6e6ff0d7424 */ /* 0x000fe400078e00ff */
[----:B---3--:R-:W-:Y:S02]  /*2ed0*/  HFMA2 R8, -RZ, RZ, -0.0004279613494873046875, -0.00027751922607421875 ;  /* 0x8f038c8cff087431 */ /* 0x008fe400000001ff */
[----:B------:R-:W-:Y:S01]  /*2ee0*/  IMAD.MOV.U32 R15, RZ, RZ, -0x472f9798 ;  /* 0xb8d06868ff0f7424 */ /* 0x000fe200078e00ff */
[----:B------:R2:W-:Y:S01]  /*2ef0*/  STL.128 [R1+0x890], R16 ;  /* 0x0008901001007387 */ /* 0x0005e20000100c00 */
[----:B------:R-:W-:Y:S01]  /*2f00*/  IMAD.MOV.U32 R9, RZ, RZ, -0x7a65e5f ;  /* 0xf859a1a1ff097424 */ /* 0x000fe200078e00ff */
[----:B------:R-:W-:Y:S01]  /*2f10*/  MOV R11, 0x171a0d0d ;  /* 0x171a0d0d000b7802 */ /* 0x000fe20000000f00 */
[----:B------:R-:W-:-:S02]  /*2f20*/  IMAD.MOV.U32 R10, RZ, RZ, -0x7ff67677 ;  /* 0x80098989ff0a7424 */ /* 0x000fc400078e00ff */
[----:B-1----:R-:W-:Y:S02]  /*2f30*/  HFMA2 R20, -RZ, RZ, -14.9609375, -0.146484375 ;  /* 0xcb7bb0b0ff147431 */ /* 0x002fe400000001ff */
[----:B------:R-:W-:Y:S01]  /*2f40*/  IMAD.MOV.U32 R21, RZ, RZ, -0x357abac ;  /* 0xfca85454ff157424 */ /* 0x000fe200078e00ff */
[----:B------:R-:W-:Y:S01]  /*2f50*/  MOV R23, 0x3a2c1616 ;  /* 0x3a2c161600177802 */ /* 0x000fe20000000f00 */
[----:B------:R-:W-:Y:S01]  /*2f60*/  IMAD.MOV.U32 R22, RZ, RZ, -0x29924445 ;  /* 0xd66dbbbbff167424 */ /* 0x000fe200078e00ff */
[----:B------:R1:W-:Y:S01]  /*2f70*/  STL.128 [R1+0x8d0], R12 ;  /* 0x0008d00c01007387 */ /* 0x0003e20000100c00 */
[----:B0-----:R-:W-:Y:S02]  /*2f80*/  HFMA2 R6, -RZ, RZ, 31120, -6620 ;  /* 0x7799ee77ff067431 */ /* 0x001fe400000001ff */
        /* <DEDUP_REMOVED lines=8> */
[----:B------:R-:W-:Y:S02]  /*3010*/  IMAD.MOV.U32 R7, RZ, RZ, 0x7b8df67b ;  /* 0x7b8df67bff077424 */ /* 0x000fe400078e00ff */
[----:B-1----:R-:W-:Y:S02]  /*3020*/  HFMA2 R12, -RZ, RZ, 0.134765625, 536 ;  /* 0x30506030ff0c7431 */ /* 0x002fe400000001ff */
        /* <DEDUP_REMOVED lines=10> */
[----:B------:R-:W-:Y:S01]  /*30d0*/  IMAD.MOV.U32 R20, RZ, RZ, -0x35ba7036 ;  /* 0xca458fcaff147424 */ /* 0x000fe200078e00ff */
[----:B------:R2:W-:Y:S01]  /*30e0*/  STL.128 [R1+0x920], R12 ;  /* 0x0009200c01007387 */ /* 0x0005e20000100c00 */
[----:B------:R-:W-:-:S02]  /*30f0*/  IMAD.MOV.U32 R22, RZ, RZ, -0x36bf7637 ;  /* 0xc94089c9ff167424 */ /* 0x000fc400078e00ff */
[----:B------:R-:W-:Y:S01]  /*3100*/  IMAD.MOV.U32 R23, RZ, RZ, 0x7d87fa7d ;  /* 0x7d87fa7dff177424 */ /* 0x000fe200078e00ff */
[----:B------:R3:W-:Y:S01]  /*3110*/  STL.128 [R1+0x910], R8 ;  /* 0x0009100801007387 */ /* 0x0007e20000100c00 */
[----:B-1----:R-:W-:Y:S02]  /*3120*/  HFMA2 R18, -RZ, RZ, -0.06170654296875, 22.671875 ;  /* 0xabe64dabff127431 */ /* 0x002fe400000001ff */
[----:B------:R-:W-:Y:S01]  /*3130*/  IMAD.MOV.U32 R16, RZ, RZ, -0x1e61802 ;  /* 0xfe19e7feff107424 */ /* 0x000fe200078e00ff */
[----:B------:R1:W-:Y:S01]  /*3140*/  STL.128 [R1+0x940], R20 ;  /* 0x0009401401007387 */ /* 0x0003e20000100c00 */
[----:B------:R-:W-:Y:S02]  /*3150*/  IMAD.MOV.U32 R17, RZ, RZ, -0x289d4a29 ;  /* 0xd762b5d7ff117424 */ /* 0x000fe400078e00ff */
[----:B0-----:R-:W-:Y:S02]  /*3160*/  HFMA2 R4, -RZ, RZ, -49824, -8168 ;  /* 0xfa15effaff047431 */ /* 0x001fe400000001ff */
[----:B------:R-:W-:Y:S01]  /*3170*/  IMAD.MOV.U32 R19, RZ, RZ, 0x769aec76 ;  /* 0x769aec76ff137424 */ /* 0x000fe200078e00ff */
[----:B------:R-:W-:Y:S01]  /*3180*/  MOV R7, 0xf00bfbf0 ;  /* 0xf00bfbf000077802 */ /* 0x000fe20000000f00 */
[----:B------:R-:W-:Y:S01]  /*3190*/  IMAD.MOV.U32 R5, RZ, RZ, 0x59ebb259 ;  /* 0x59ebb259ff057424 */ /* 0x000fe200078e00ff */
[----:B--2---:R-:W-:Y:S01]  /*31a0*/  MOV R13, 0xa4f753a4 ;  /* 0xa4f753a4000d7802 */ /* 0x004fe20000000f00 */
[----:B------:R-:W-:Y:S01]  /*31b0*/  IMAD.MOV.U32 R6, RZ, RZ, 0x47c98e47 ;  /* 0x47c98e47ff067424 */ /* 0x000fe200078e00ff */
[----:B------:R0:W-:Y:S01]  /*31c0*/  STL.128 [R1+0x930], R16 ;  /* 0x0009301001007387 */ /* 0x0001e20000100c00 */
[----:B------:R-:W-:-:S02]  /*31d0*/  IMAD.MOV.U32 R12, RZ, RZ, -0x6340dc64 ;  /* 0x9cbf239cff0c7424 */ /* 0x000fc400078e00ff */
[----:B---3--:R-:W-:Y:S02]  /*31e0*/  HFMA2 R10, -RZ, RZ, -0.01364898681640625, 488.5 ;  /* 0xa2fd5fa2ff0a7431 */ /* 0x008fe400000001ff */
[----:B------:R-:W-:Y:S01]  /*31f0*/  IMAD.MOV.U32 R14, RZ, RZ, 0x7296e472 ;  /* 0x7296e472ff0e7424 */ /* 0x000fe200078e00ff */
[----:B------:R2:W-:Y:S01]  /*3200*/  STL.128 [R1+0x950], R4 ;  /* 0x0009500401007387 */ /* 0x0005e20000100c00 */
[----:B------:R-:W-:Y:S02]  /*3210*/  IMAD.MOV.U32 R15, RZ, RZ, -0x3fa46440 ;  /* 0xc05b9bc0ff0f7424 */ /* 0x000fe400078e00ff */
[----:B-1----:R-:W-:Y:S02]  /*3220*/  HFMA2 R22, -RZ, RZ, -28704, -24432 ;  /* 0xf702f5f7ff167431 */ /* 0x002fe400000001ff */
[----:B------:R-:W-:Y:S02]  /*3230*/  IMAD.MOV.U32 R8, RZ, RZ, -0x5213be53 ;  /* 0xadec41adff087424 */ /* 0x000fe400078e00ff */
[----:B------:R-:W-:Y:S01]  /*3240*/  IMAD.MOV.U32 R9, RZ, RZ, -0x2b984c2c ;  /* 0xd467b3d4ff097424 */ /* 0x000fe200078e00ff */
[----:B------:R1:W-:Y:S01]  /*3250*/  STL.128 [R1+0x970], R12 ;  /* 0x0009700c01007387 */ /* 0x0003e20000100c00 */
[----:B------:R-:W-:-:S02]  /*3260*/  IMAD.MOV.U32 R11, RZ, RZ, -0x5015ba51 ;  /* 0xafea45afff0b7424 */ /* 0x000fc400078e00ff */
[----:B------:R-:W-:Y:S02]  /*3270*/  IMAD.MOV.U32 R20, RZ, RZ, 0x365a6c36 ;  /* 0x365a6c36ff147424 */ /* 0x000fe400078e00ff */
[----:B0-----:R-:W-:Y:S02]  /*3280*/  HFMA2 R16, -RZ, RZ, -0.48486328125, 23408 ;  /* 0xb7c275b7ff107431 */ /* 0x001fe400000001ff */
[----:B------:R-:W-:Y:S01]  /*3290*/  IMAD.MOV.U32 R21, RZ, RZ, 0x3f417e3f ;  /* 0x3f417e3fff157424 */ /* 0x000fe200078e00ff */
[----:B------:R-:W-:Y:S01]  /*32a0*/  MOV R19, 0x266a4c26 ;  /* 0x266a4c2600137802 */ /* 0x000fe20000000f00 */
[----:B------:R-:W-:Y:S01]  /*32b0*/  IMAD.MOV.U32 R23, RZ, RZ, -0x33b07c34 ;  /* 0xcc4f83ccff177424 */ /* 0x000fe200078e00ff */
[----:B--2---:R-:W-:Y:S01]  /*32c0*/  MOV R5, 0xa5f451a5 ;  /* 0xa5f451a500057802 */ /* 0x004fe20000000f00 */
[----:B------:R-:W-:Y:S01]  /*32d0*/  IMAD.MOV.U32 R4, RZ, RZ, 0x345c6834 ;  /* 0x345c6834ff047424 */ /* 0x000fe200078e00ff */
[----:B------:R0:W-:Y:S01]  /*32e0*/  STL.128 [R1+0x960], R8 ;  /* 0x0009600801007387 */ /* 0x0001e20000100c00 */
[----:B------:R-:W-:-:S02]  /*32f0*/  IMAD.MOV.U32 R6, RZ, RZ, -0x1acb2e1b ;  /* 0xe534d1e5ff067424 */ /* 0x000fc400078e00ff */
[----:B------:R-:W-:Y:S01]  /*3300*/  IMAD.MOV.U32 R7, RZ, RZ, -0xef7060f ;  /* 0xf108f9f1ff077424 */ /* 0x000fe200078e00ff */
[----:B------:R2:W-:Y:S01]  /*3310*/  STL.128 [R1+0x990], R20 ;  /* 0x0009901401007387 */ /* 0x0005e20000100c00 */
[----:B------:R-:W-:Y:S02]  /*3320*/  IMAD.MOV.U32 R17, RZ, RZ, -0x2e31e03 ;  /* 0xfd1ce1fdff117424 */ /* 0x000fe400078e00ff */
[----:B-1----:R-:W-:Y:S02]  /*3330*/  HFMA2 R14, -RZ, RZ, 0.01444244384765625, 6.13671875 ;  /* 0x23654623ff0e7431 */ /* 0x002fe400000001ff */
[----:B------:R-:W-:Y:S01]  /*3340*/  IMAD.MOV.U32 R18, RZ, RZ, -0x6c51c26d ;  /* 0x93ae3d93ff127424 */ /* 0x000fe200078e00ff */
[----:B------:R1:W-:Y:S01]  /*3350*/  STL.128 [R1+0x9a0], R4 ;  /* 0x0009a00401007387 */ /* 0x0003e20000100c00 */
[----:B------:R-:W-:Y:S02]  /*3360*/  IMAD.MOV.U32 R12, RZ, RZ, 0x40c0804 ;  /* 0x040c0804ff0c7424 */ /* 0x000fe400078e00ff */
[----:B------:R-:W-:Y:S01]  /*3370*/  IMAD.MOV.U32 R13, RZ, RZ, -0x38ad6a39 ;  /* 0xc75295c7ff0d7424 */ /* 0x000fe200078e00ff */
[----:B------:R3:W-:Y:S01]  /*3380*/  STL.128 [R1+0x980], R16 ;  /* 0x0009801001007387 */ /* 0x0007e20000100c00 */
[----:B------:R-:W-:-:S02]  /*3390*/  IMAD.MOV.U32 R15, RZ, RZ, -0x3ca1623d ;  /* 0xc35e9dc3ff0f7424 */ /* 0x000fc400078e00ff */
[----:B0-----:R-:W-:Y:S02]  /*33a0*/  HFMA2 R8, -RZ, RZ, 11416, -824.5 ;  /* 0x7193e271ff087431 */ /* 0x001fe400000001ff */
[----:B------:R-:W-:Y:S01]  /*33b0*/  IMAD.MOV.U32 R9, RZ, RZ, -0x278c5428 ;  /* 0xd873abd8ff097424 */ /* 0x000fe200078e00ff */
[----:B------:R-:W-:Y:S01]  /*33c0*/  MOV R11, 0x153f2a15 ;  /* 0x153f2a15000b7802 */ /* 0x000fe20000000f00 */
[----:B------:R-:W-:Y:S02]  /*33d0*/  IMAD.MOV.U32 R10, RZ, RZ, 0x31536231 ;  /* 0x31536231ff0a7424 */ /* 0x000fe400078e00ff */
[----:B--2---:R-:W-:Y:S02]  /*33e0*/  HFMA2 R20, -RZ, RZ, 0.00010734796524047851562, 0.0003678798675537109375 ;  /* 0x07090e07ff147431 */ /* 0x004fe400000001ff */
[----:B------:R-:W-:Y:S01]  /*33f0*/  IMAD.MOV.U32 R21, RZ, RZ, 0x12362412 ;  /* 0x12362412ff157424 */ /* 0x000fe200078e00ff */
[----:B------:R-:W-:Y:S01]  /*3400*/  MOV R23, 0xe23ddfe2 ;  /* 0xe23ddfe200177802 */ /* 0x000fe20000000f00 */
[----:B------:R-:W-:Y:S01]  /*3410*/  IMAD.MOV.U32 R22, RZ, RZ, -0x7f64e480 ;  /* 0x809b1b80ff167424 */ /* 0x000fe200078e00ff */
[----:B-1----:R-:W-:Y:S01]  /*3420*/  MOV R6, 0xb2cd7fb2 ;  /* 0xb2cd7fb200067802 */ /* 0x002fe20000000f00 */
[----:B------:R-:W-:Y:S01]  /*3430*/  IMAD.MOV.U32 R4, RZ, RZ, -0x14d93215 ;  /* 0xeb26cdebff047424 */ /* 0x000fe200078e00ff */
[----:B------:R0:W-:Y:S01]  /*3440*/  STL.128 [R1+0x9c0], R12 ;  /* 0x0009c00c01007387 */ /* 0x0001e20000100c00 */
[----:B------:R-:W-:Y:S01]  /*3450*/  IMAD.MOV.U32 R5, RZ, RZ, 0x27694e27 ;  /* 0x27694e27ff057424 */ /* 0x000fe200078e00ff */
[----:B---3--:R-:W-:Y:S01]  /*3460*/  MOV R17, 0x96a13796 ;  /* 0x96a1379600117802 */ /* 0x008fe20000000f00 */
[----:B------:R-:W-:Y:S01]  /*3470*/  IMAD.MOV.U32 R7, RZ, RZ, 0x759fea75 ;  /* 0x759fea75ff077424 */ /* 0x000fe200078e00ff */
[----:B------:R1:W-:Y:S01]  /*3480*/  STL.128 [R1+0x9b0], R8 ;  /* 0x0009b00801007387 */ /* 0x0003e20000100c00 */
[----:B------:R-:W-:-:S02]  /*3490*/  IMAD.MOV.U32 R16, RZ, RZ, 0x18283018 ;  /* 0x18283018ff107424 */ /* 0x000fc400078e00ff */
[----:B------:R-:W-:Y:S01]  /*34a0*/  IMAD.MOV.U32 R18, RZ, RZ, 0x50f0a05 ;  /* 0x050f0a05ff127424 */ /* 0x000fe200078e00ff */
[----:B------:R2:W-:Y:S01]  /*34b0*/  STL.128 [R1+0x9f0], R4 ;  /* 0x0009f00401007387 */ /* 0x0005e20000100c00 */
[----:B------:R-:W-:-:S03]  /*34c0*/  IMAD.MOV.U32 R19, RZ, RZ, -0x654ad066 ;  /* 0x9ab52f9aff137424 */ /* 0x000fc600078e00ff */
[----:B------:R3:W-:Y:S01]  /*34d0*/  STL.128 [R1+0x9e0], R20 ;  /* 0x0009e01401007387 */ /* 0x0007e20000100c00 */
[----:B0-----:R-:W-:Y:S01]  /*34e0*/  HFMA2 R15, -RZ, RZ, -0.00972747802734375, 244 ;  /* 0xa0fb5ba0ff0f7431 */ /* 0x001fe200000001ff */
[----:B------:R-:W-:Y:S01]  /*34f0*/  MOV R12, 0x1b2d361b ;  /* 0x1b2d361b000c7802 */ /* 0x000fe20000000f00 */
[----:B------:R-:W-:Y:S01]  /*3500*/  IMAD.MOV.U32 R13, RZ, RZ, 0x6eb2dc6e ;  /* 0x6eb2dc6eff0d7424 */ /* 0x000fe200078e00ff */
[----:B------:R0:W-:Y:S01]  /*3510*/  STL.128 [R1+0x9d0], R16 ;  /* 0x0009d01001007387 */ /* 0x0001e20000100c00 */
[----:B------:R-:W-:Y:S02]  /*3520*/  IMAD.MOV.U32 R14, RZ, RZ, 0x5aeeb45a ;  /* 0x5aeeb45aff0e7424 */ /* 0x000fe400078e00ff */
[----:B-1----:R-:W-:Y:S02]  /*3530*/  HFMA2 R9, -RZ, RZ, -5.519390106201171875e-05, 0.005382537841796875 ;  /* 0x839e1d83ff097431 */ /* 0x002fe400000001ff */
[----:B------:R-:W-:Y:S02]  /*3540*/  IMAD.MOV.U32 R8, RZ, RZ, 0x91b1209 ;  /* 0x091b1209ff087424 */ /* 0x000fe400078e00ff */
[----:B--2---:R-:W-:Y:S01]  /*3550*/  HFMA2 R6, -RZ, RZ, 0, 0 ;  /* 0x00000000ff067431 */ /* 0x004fe200000001ff */
[----:B------:R-:W-:Y:S01]  /*3560*/  MOV R4, 0x53f5a653 ;  /* 0x53f5a65300047802 */ /* 0x000fe20000000f00 */
[----:B------:R-:W-:Y:S01]  /*3570*/  IMAD.MOV.U32 R5, RZ, RZ, -0x2e97462f ;  /* 0xd168b9d1ff057424 */ /* 0x000fe200078e00ff */
[----:B------:R1:W-:Y:S01]  /*3580*/  STL.128 [R1+0xa10], R12 ;  /* 0x000a100c01007387 */ /* 0x0003e20000100c00 */
[----:B---3--:R-:W-:-:S02]  /*3590*/  HFMA2 R21, -RZ, RZ, -927, -376.75 ;  /* 0xe33edde3ff157431 */ /* 0x008fc400000001ff */
[----:B------:R-:W-:Y:S02]  /*35a0*/  IMAD.MOV.U32 R7, RZ, RZ, -0x12d33e13 ;  /* 0xed2cc1edff077424 */ /* 0x000fe400078e00ff */
[----:B------:R-:W-:Y:S02]  /*35b0*/  IMAD.MOV.U32 R10, RZ, RZ, 0x2c74582c ;  /* 0x2c74582cff0a7424 */ /* 0x000fe400078e00ff */
[----:B------:R-:W-:Y:S01]  /*35c0*/  IMAD.MOV.U32 R11, RZ, RZ, 0x1a2e341a ;  /* 0x1a2e341aff0b7424 */ /* 0x000fe200078e00ff */
[----:B------:R2:W-:Y:S01]  /*35d0*/  STL.128 [R1+0xa40], R4 ;  /* 0x000a400401007387 */ /* 0x0005e20000100c00 */
[----:B0-----:R-:W-:Y:S01]  /*35e0*/  IMAD.MOV.U32 R16, RZ, RZ, 0x52f6a452 ;  /* 0x52f6a452ff107424 */ /* 0x001fe200078e00ff */
[----:B------:R-:W-:Y:S01]  /*35f0*/  MOV R18, 0xd661b7d6 ;  /* 0xd661b7d600127802 */ /* 0x000fe20000000f00 */
[----:B------:R-:W-:Y:S01]  /*3600*/  IMAD.MOV.U32 R17, RZ, RZ, 0x3b4d763b ;  /* 0x3b4d763bff117424 */ /* 0x000fe200078e00ff */
[----:B------:R0:W-:Y:S01]  /*3610*/  STL.128 [R1+0xa00], R8 ;  /* 0x000a000801007387 */ /* 0x0001e20000100c00 */
[----:B------:R-:W-:-:S02]  /*3620*/  IMAD.MOV.U32 R19, RZ, RZ, -0x4c31824d ;  /* 0xb3ce7db3ff137424 */ /* 0x000fc400078e00ff */
[----:B------:R-:W-:Y:S02]  /*3630*/  IMAD.MOV.U32 R20, RZ, RZ, 0x297b5229 ;  /* 0x297b5229ff147424 */ /* 0x000fe400078e00ff */
[----:B------:R-:W-:Y:S02]  /*3640*/  IMAD.MOV.U32 R22, RZ, RZ, 0x2f715e2f ;  /* 0x2f715e2fff167424 */ /* 0x000fe400078e00ff */
[----:B-1----:R-:W-:Y:S02]  /*3650*/  HFMA2 R13, -RZ, RZ, -14.546875, -0.0003535747528076171875 ;  /* 0xcb468dcbff0d7431 */ /* 0x002fe400000001ff */
[----:B------:R-:W-:Y:S01]  /*3660*/  IMAD.MOV.U32 R23, RZ, RZ, -0x7b68ec7c ;  /* 0x84971384ff177424 */ /* 0x000fe200078e00ff */
[----:B------:R1:W-:Y:S01]  /*3670*/  STL.128 [R1+0xa20], R16 ;  /* 0x000a201001007387 */ /* 0x0003e20000100c00 */
[----:B------:R-:W-:Y:S02]  /*3680*/  IMAD.MOV.U32 R12, RZ, RZ, 0x6abed46a ;  /* 0x6abed46aff0c7424 */ /* 0x000fe400078e00ff */
[----:B------:R-:W-:-:S02]  /*3690*/  IMAD.MOV.U32 R14, RZ, RZ, -0x41269842 ;  /* 0xbed967beff0e7424 */ /* 0x000fc400078e00ff */
[----:B--2---:R-:W-:Y:S02]  /*36a0*/  HFMA2 R5, -RZ, RZ, 23.359375, -0.0030765533447265625 ;  /* 0x4dd79a4dff057431 */ /* 0x004fe400000001ff */
[----:B------:R-:W-:Y:S01]  /*36b0*/  IMAD.MOV.U32 R15, RZ, RZ, 0x394b7239 ;  /* 0x394b7239ff0f7424 */ /* 0x000fe200078e00ff */
[----:B------:R2:W-:Y:S01]  /*36c0*/  STL.128 [R1+0xa30], R20 ;  /* 0x000a301401007387 */ /* 0x0005e20000100c00 */
[----:B------:R-:W-:Y:S01]  /*36d0*/  IMAD.MOV.U32 R4, RZ, RZ, 0x43c58643 ;  /* 0x43c58643ff047424 */ /* 0x000fe200078e00ff */
[----:B0-----:R-:W-:Y:S01]  /*36e0*/  MOV R10, 0xb1c879b1 ;  /* 0xb1c879b1000a7802 */ /* 0x001fe20000000f00 */
[----:B------:R-:W-:Y:S01]  /*36f0*/  IMAD.MOV.U32 R8, RZ, RZ, 0x20604020 ;  /* 0x20604020ff087424 */ /* 0x000fe200078e00ff */
[----:B------:R0:W-:Y:S01]  /*3700*/  STL.128 [R1+0xa60], R12 ;  /* 0x000a600c01007387 */ /* 0x0001e20000100c00 */
[----:B------:R-:W-:Y:S02]  /*3710*/  IMAD.MOV.U32 R9, RZ, RZ, -0x3e01c04 ;  /* 0xfc1fe3fcff097424 */ /* 0x000fe400078e00ff */
[----:B------:R-:W-:-:S02]  /*3720*/  IMAD.MOV.U32 R11, RZ, RZ, 0x5bedb65b ;  /* 0x5bedb65bff0b7424 */ /* 0x000fc400078e00ff */
[----:B------:R-:W-:Y:S02]  /*3730*/  IMAD.MOV.U32 R6, RZ, RZ, 0x33556633 ;  /* 0x33556633ff067424 */ /* 0x000fe400078e00ff */
[----:B-1----:R-:W-:Y:S01]  /*3740*/  HFMA2 R19, -RZ, RZ, -29.15625, -8.8632106781005859375e-05 ;  /* 0xcf4a85cfff137431 */ /* 0x002fe200000001ff */
[----:B------:R-:W-:Y:S01]  /*3750*/  MOV R16, 0x4ade944a ;  /* 0x4ade944a00107802 */ /* 0x000fe20000000f00 */
[----:B------:R-:W-:Y:S01]  /*3760*/  IMAD.MOV.U32 R17, RZ, RZ, 0x4cd4984c ;  /* 0x4cd4984cff117424 */ /* 0x000fe200078e00ff */
[----:B------:R1:W-:Y:S01]  /*3770*/  STL.128 [R1+0xa50], R8 ;  /* 0x000a500801007387 */ /* 0x0003e20000100c00 */
[----:B------:R-:W-:Y:S02]  /*3780*/  IMAD.MOV.U32 R18, RZ, RZ, 0x58e8b058 ;  /* 0x58e8b058ff127424 */ /* 0x000fe400078e00ff */
[----:B--2---:R-:W-:Y:S01]  /*3790*/  IMAD.MOV.U32 R20, RZ, RZ, -0x2f944430 ;  /* 0xd06bbbd0ff147424 */ /* 0x004fe200078e00ff */
[----:B------:R-:W-:Y:S01]  /*37a0*/  MOV R22, 0xaae54faa ;  /* 0xaae54faa00167802 */ /* 0x000fe20000000f00 */
[----:B------:R-:W-:Y:S01]  /*37b0*/  IMAD.MOV.U32 R21, RZ, RZ, -0x10d53a11 ;  /* 0xef2ac5efff157424 */ /* 0x000fe200078e00ff */
[----:B------:R2:W-:Y:S01]  /*37c0*/  STL.128 [R1+0xa70], R16 ;  /* 0x000a701001007387 */ /* 0x0005e20000100c00 */
[----:B------:R-:W-:-:S02]  /*37d0*/  IMAD.MOV.U32 R23, RZ, RZ, -0x4e91205 ;  /* 0xfb16edfbff177424 */ /* 0x000fc400078e00ff */
[----:B0-----:R-:W-:Y:S02]  /*37e0*/  HFMA2 R14, -RZ, RZ, -0.00754547119140625, 0.0219573974609375 ;  /* 0x9fba259fff0e7431 */ /* 0x001fe400000001ff */
[----:B------:R-:W-:Y:S02]  /*37f0*/  IMAD.MOV.U32 R7, RZ, RZ, -0x7a6bee7b ;  /* 0x85941185ff077424 */ /* 0x000fe400078e00ff */
[----:B------:R-:W-:Y:S01]  /*3800*/  IMAD.MOV.U32 R12, RZ, RZ, 0x50f0a050 ;  /* 0x50f0a050ff0c7424 */ /* 0x000fe200078e00ff */
[----:B------:R0:W-:Y:S01]  /*3810*/  STL.128 [R1+0xa80], R20 ;  /* 0x000a801401007387 */ /* 0x0001e20000100c00 */
[----:B------:R-:W-:Y:S02]  /*3820*/  IMAD.MOV.U32 R13, RZ, RZ, 0x3c44783c ;  /* 0x3c44783cff0d7424 */ /* 0x000fe400078e00ff */
[----:B------:R-:W-:Y:S01]  /*3830*/  IMAD.MOV.U32 R15, RZ, RZ, -0x571cb458 ;  /* 0xa8e34ba8ff0f7424 */ /* 0x000fe200078e00ff */
[----:B-1----:R-:W-:Y:S01]  /*3840*/  MOV R8, 0x45cf8a45 ;  /* 0x45cf8a4500087802 */ /* 0x002fe20000000f00 */
        /* <DEDUP_REMOVED lines=9> */
[----:B0-----:R-:W-:Y:S02]  /*38e0*/  HFMA2 R20, -RZ, RZ, -0.000814914703369140625, 1.892578125 ;  /* 0x92ad3f92ff147431 */ /* 0x001fe400000001ff */
[----:B------:R-:W-:Y:S01]  /*38f0*/  IMAD.MOV.U32 R21, RZ, RZ, -0x6243de63 ;  /* 0x9dbc219dff157424 */ /* 0x000fe200078e00ff */
[----:B------:R-:W-:Y:S01]  /*3900*/  MOV R23, 0xf504f1f5 ;  /* 0xf504f1f500177802 */ /* 0x000fe20000000f00 */
[----:B------:R-:W-:Y:S01]  /*3910*/  IMAD.MOV.U32 R22, RZ, RZ, 0x38487038 ;  /* 0x38487038ff167424 */ /* 0x000fe200078e00ff */
[----:B------:R0:W-:Y:S01]  /*3920*/  STL.128 [R1+0xab0], R12 ;  /* 0x000ab00c01007387 */ /* 0x0001e20000100c00 */
[----:B-1----:R-:W-:Y:S02]  /*3930*/  HFMA2 R6, -RZ, RZ, -206.625, -0.1226806640625 ;  /* 0xda75afdaff067431 */ /* 0x002fe400000001ff */
[----:B------:R-:W-:Y:S01]  /*3940*/  IMAD.MOV.U32 R4, RZ, RZ, -0x43209c44 ;  /* 0xbcdf63bcff047424 */ /* 0x000fe200078e00ff */
[----:B------:R1:W-:Y:S01]  /*3950*/  STL.128 [R1+0xac0], R16 ;  /* 0x000ac01001007387 */ /* 0x0003e20000100c00 */
[----:B------:R-:W-:-:S02]  /*3960*/  IMAD.MOV.U32 R5, RZ, RZ, -0x493e884a ;  /* 0xb6c177b6ff057424 */ /* 0x000fc400078e00ff */
[----:B------:R-:W-:Y:S01]  /*3970*/  IMAD.MOV.U32 R7, RZ, RZ, 0x21634221 ;  /* 0x21634221ff077424 */ /* 0x000fe200078e00ff */
[----:B--2---:R-:W-:Y:S01]  /*3980*/  MOV R9, 0xff1ae5ff ;  /* 0xff1ae5ff00097802 */ /* 0x004fe20000000f00 */
[----:B------:R-:W-:Y:S01]  /*3990*/  IMAD.MOV.U32 R8, RZ, RZ, 0x10302010 ;  /* 0x10302010ff087424 */ /* 0x000fe200078e00ff */
[----:B------:R2:W-:Y:S01]  /*39a0*/  STL.128 [R1+0xad0], R20 ;  /* 0x000ad01401007387 */ /* 0x0005e20000100c00 */
[----:B------:R-:W-:Y:S02]  /*39b0*/  IMAD.MOV.U32 R10, RZ, RZ, -0xcf1020d ;  /* 0xf30efdf3ff0a7424 */ /* 0x000fe400078e00ff */
[----:B------:R-:W-:Y:S02]  /*39c0*/  IMAD.MOV.U32 R11, RZ, RZ, -0x2d92402e ;  /* 0xd26dbfd2ff0b7424 */ /* 0x000fe400078e00ff */
[----:B0-----:R-:W-:Y:S01]  /*39d0*/  HFMA2 R12, -RZ, RZ, -21.1875, -2.7477741241455078125e-05 ;  /* 0xcd4c81cdff0c7431 */ /* 0x001fe200000001ff */
[----:B------:R0:W-:Y:S01]  /*39e0*/  STL.128 [R1+0xae0], R4 ;  /* 0x000ae00401007387 */ /* 0x0001e20000100c00 */
[----:B------:R-:W-:Y:S01]  /*39f0*/  IMAD.MOV.U32 R13, RZ, RZ, 0xc14180c ;  /* 0x0c14180cff0d7424 */ /* 0x000fe200078e00ff */
[----:B------:R-:W-:Y:S01]  /*3a00*/  MOV R15, 0xec2fc3ec ;  /* 0xec2fc3ec000f7802 */ /* 0x000fe20000000f00 */
[----:B------:R-:W-:Y:S01]  /*3a10*/  IMAD.MOV.U32 R14, RZ, RZ, 0x13352613 ;  /* 0x13352613ff0e7424 */ /* 0x000fe200078e00ff */
[----:B------:R3:W-:Y:S01]  /*3a20*/  STL.128 [R1+0xaf0], R8 ;  /* 0x000af00801007387 */ /* 0x0007e20000100c00 */
[----:B-1----:R-:W-:-:S02]  /*3a30*/  HFMA2 R18, -RZ, RZ, 4.796875, -0.000130176544189453125 ;  /* 0x44cc8844ff127431 */ /* 0x002fc400000001ff */
[----:B------:R-:W-:Y:S02]  /*3a40*/  IMAD.MOV.U32 R16, RZ, RZ, 0x5fe1be5f ;  /* 0x5fe1be5fff107424 */ /* 0x000fe400078e00ff */
[----:B------:R-:W-:Y:S01]  /*3a50*/  IMAD.MOV.U32 R17, RZ, RZ, -0x685dca69 ;  /* 0x97a23597ff117424 */ /* 0x000fe200078e00ff */
[----:B------:R1:W-:Y:S01]  /*3a60*/  STL.128 [R1+0xb00], R12 ;  /* 0x000b000c01007387 */ /* 0x0003e20000100c00 */
[----:B------:R-:W-:Y:S01]  /*3a70*/  IMAD.MOV.U32 R19, RZ, RZ, 0x17392e17 ;  /* 0x17392e17ff137424 */ /* 0x000fe200078e00ff */
[----:B--2---:R-:W-:Y:S01]  /*3a80*/  MOV R21, 0xa7f255a7 ;  /* 0xa7f255a700157802 */ /* 0x004fe20000000f00 */
[----:B------:R-:W-:Y:S02]  /*3a90*/  IMAD.MOV.U32 R20, RZ, RZ, -0x3ba86c3c ;  /* 0xc45793c4ff147424 */ /* 0x000fe400078e00ff */
[----:B------:R-:W-:Y:S01]  /*3aa0*/  IMAD.MOV.U32 R22, RZ, RZ, 0x7e82fc7e ;  /* 0x7e82fc7eff167424 */ /* 0x000fe200078e00ff */
[----:B------:R2:W-:Y:S01]  /*3ab0*/  STL.128 [R1+0xb10], R16 ;  /* 0x000b101001007387 */ /* 0x0005e20000100c00 */
[----:B------:R-:W-:-:S02]  /*3ac0*/  IMAD.MOV.U32 R23, RZ, RZ, 0x3d477a3d ;  /* 0x3d477a3dff177424 */ /* 0x000fc400078e00ff */
[----:B0-----:R-:W-:Y:S02]  /*3ad0*/  HFMA2 R4, -RZ, RZ, 1196, -8.78125 ;  /* 0x64acc864ff047431 */ /* 0x001fe400000001ff */
[----:B------:R-:W-:Y:S01]  /*3ae0*/  IMAD.MOV.U32 R5, RZ, RZ, 0x5de7ba5d ;  /* 0x5de7ba5dff057424 */ /* 0x000fe200078e00ff */
[----:B------:R-:W-:Y:S01]  /*3af0*/  MOV R7, 0x7395e673 ;  /* 0x7395e67300077802 */ /* 0x000fe20000000f00 */
[----:B------:R-:W-:Y:S02]  /*3b00*/  IMAD.MOV.U32 R6, RZ, RZ, 0x192b3219 ;  /* 0x192b3219ff067424 */ /* 0x000fe400078e00ff */
[----:B---3--:R-:W-:Y:S01]  /*3b10*/  HFMA2 R10, -RZ, RZ, 31.265625, -0.006160736083984375 ;  /* 0x4fd19e4fff0a7431 */ /* 0x008fe200000001ff */
[----:B------:R0:W-:Y:S01]  /*3b20*/  STL.128 [R1+0xb20], R20 ;  /* 0x000b201401007387 */ /* 0x0001e20000100c00 */
[----:B------:R-:W-:Y:S02]  /*3b30*/  IMAD.MOV.U32 R8, RZ, RZ, 0x60a0c060 ;  /* 0x60a0c060ff087424 */ /* 0x000fe400078e00ff */
[----:B------:R-:W-:Y:S01]  /*3b40*/  IMAD.MOV.U32 R9, RZ, RZ, -0x7e67e67f ;  /* 0x81981981ff097424 */ /* 0x000fe200078e00ff */
[----:B-1----:R-:W-:Y:S01]  /*3b50*/  MOV R13, 0x2a7e542a ;  /* 0x2a7e542a000d7802 */ /* 0x002fe20000000f00 */
[----:B------:R-:W-:Y:S01]  /*3b60*/  IMAD.MOV.U32 R11, RZ, RZ, -0x23805c24 ;  /* 0xdc7fa3dcff0b7424 */ /* 0x000fe200078e00ff */
[----:B------:R1:W-:Y:S01]  /*3b70*/  STL.128 [R1+0xb30], R4 ;  /* 0x000b300401007387 */ /* 0x0003e20000100c00 */
[----:B------:R-:W-:-:S02]  /*3b80*/  IMAD.MOV.U32 R12, RZ, RZ, 0x22664422 ;  /* 0x22664422ff0c7424 */ /* 0x000fc400078e00ff */
[----:B------:R-:W-:Y:S02]  /*3b90*/  IMAD.MOV.U32 R14, RZ, RZ, -0x6f54c470 ;  /* 0x90ab3b90ff0e7424 */ /* 0x000fe400078e00ff */
[----:B--2---:R-:W-:Y:S02]  /*3ba0*/  HFMA2 R16, -RZ, RZ, 6.7890625, -0.000260829925537109375 ;  /* 0x46ca8c46ff107431 */ /* 0x004fe400000001ff */
[----:B------:R-:W-:Y:S01]  /*3bb0*/  IMAD.MOV.U32 R15, RZ, RZ, -0x777cf478 ;  /* 0x88830b88ff0f7424 */ /* 0x000fe200078e00ff */
[----:B------:R-:W-:Y:S01]  /*3bc0*/  MOV R19, 0x143c2814 ;  /* 0x143c281400137802 */ /* 0x000fe20000000f00 */
[----:B------:R-:W-:Y:S01]  /*3bd0*/  IMAD.MOV.U32 R17, RZ, RZ, -0x11d63812 ;  /* 0xee29c7eeff117424 */ /* 0x000fe200078e00ff */
[----:B------:R2:W-:Y:S01]  /*3be0*/  STL.128 [R1+0xb40], R8 ;  /* 0x000b400801007387 */ /* 0x0005e20000100c00 */
[----:B------:R-:W-:Y:S02]  /*3bf0*/  IMAD.MOV.U32 R18, RZ, RZ, -0x472c9448 ;  /* 0xb8d36bb8ff127424 */ /* 0x000fe400078e00ff */
[----:B0-----:R-:W-:-:S02]  /*3c00*/  HFMA2 R22, -RZ, RZ, 0.00021708011627197265625, 0.00147533416748046875 ;  /* 0x0b1d160bff167431 */ /* 0x001fc400000001ff */
[----:B------:R-:W-:Y:S01]  /*3c10*/  IMAD.MOV.U32 R20, RZ, RZ, -0x21865822 ;  /* 0xde79a7deff147424 */ /* 0x000fe200078e00ff */
[----:B------:R0:W-:Y:S01]  /*3c20*/  STL.128 [R1+0xb50], R12 ;  /* 0x000b500c01007387 */ /* 0x0001e20000100c00 */
[----:B------:R-:W-:Y:S02]  /*3c30*/  IMAD.MOV.U32 R21, RZ, RZ, 0x5ee2bc5e ;  /* 0x5ee2bc5eff157424 */ /* 0x000fe400078e00ff */
[----:B------:R-:W-:Y:S01]  /*3c40*/  IMAD.MOV.U32 R23, RZ, RZ, -0x24895225 ;  /* 0xdb76addbff177424 */ /* 0x000fe200078e00ff */
[----:B-1----:R-:W-:Y:S01]  /*3c50*/  MOV R5, 0x32566432 ;  /* 0x3256643200057802 */ /* 0x002fe20000000f00 */
[----:B------:R-:W-:Y:S01]  /*3c60*/  IMAD.MOV.U32 R4, RZ, RZ, -0x1fc42420 ;  /* 0xe03bdbe0ff047424 */ /* 0x000fe200078e00ff */
[----:B------:R1:W-:Y:S01]  /*3c70*/  STL.128 [R1+0xb60], R16 ;  /* 0x000b601001007387 */ /* 0x0003e20000100c00 */
[----:B------:R-:W-:Y:S02]  /*3c80*/  IMAD.MOV.U32 R6, RZ, RZ, 0x3a4e743a ;  /* 0x3a4e743aff067424 */ /* 0x000fe400078e00ff */
[----:B------:R-:W-:Y:S01]  /*3c90*/  IMAD.MOV.U32 R7, RZ, RZ, 0xa1e140a ;  /* 0x0a1e140aff077424 */ /* 0x000fe200078e00ff */
[----:B------:R3:W-:Y:S01]  /*3ca0*/  STL.128 [R1+0xb70], R20 ;  /* 0x000b701401007387 */ /* 0x0007e20000100c00 */
[----:B--2---:R-:W-:-:S02]  /*3cb0*/  HFMA2 R8, -RZ, RZ, 11.7109375, -0.000767230987548828125 ;  /* 0x49db9249ff087431 */ /* 0x004fc400000001ff */
[----:B------:R-:W-:Y:S01]  /*3cc0*/  IMAD.MOV.U32 R9, RZ, RZ, 0x60a0c06 ;  /* 0x060a0c06ff097424 */ /* 0x000fe200078e00ff */
[----:B------:R-:W-:Y:S01]  /*3cd0*/  MOV R11, 0x5ce4b85c ;  /* 0x5ce4b85c000b7802 */ /* 0x000fe20000000f00 */
[----:B------:R-:W-:Y:S02]  /*3ce0*/  IMAD.MOV.U32 R10, RZ, RZ, 0x246c4824 ;  /* 0x246c4824ff0a7424 */ /* 0x000fe400078e00ff */
[----:B0-----:R-:W-:Y:S01]  /*3cf0*/  HFMA2 R14, -RZ, RZ, -0.07708740234375, 3.8359375 ;  /* 0xacef43acff0e7431 */ /* 0x001fe200000001ff */
[----:B------:R0:W-:Y:S01]  /*3d00*/  STL.128 [R1+0xb80], R4 ;  /* 0x000b800401007387 */ /* 0x0001e20000100c00 */
[----:B------:R-:W-:Y:S02]  /*3d10*/  IMAD.MOV.U32 R12, RZ, RZ, -0x3da2603e ;  /* 0xc25d9fc2ff0c7424 */ /* 0x000fe400078e00ff */
[----:B------:R-:W-:Y:S01]  /*3d20*/  IMAD.MOV.U32 R13, RZ, RZ, -0x2c91422d ;  /* 0xd36ebdd3ff0d7424 */ /* 0x000fe200078e00ff */
[----:B------:R2:W-:Y:S01]  /*3d30*/  STL.128 [R1+0xb90], R8 ;  /* 0x000b900801007387 */ /* 0x0005e20000100c00 */
[----:B------:R-:W-:Y:S01]  /*3d40*/  IMAD.MOV.U32 R15, RZ, RZ, 0x62a6c462 ;  /* 0x62a6c462ff0f7424 */ /* 0x000fe200078e00ff */
[----:B-1----:R-:W-:Y:S01]  /*3d50*/  MOV R17, 0x95a43195 ;  /* 0x95a4319500117802 */ /* 0x002fe20000000f00 */
[----:B------:R-:W-:-:S02]  /*3d60*/  IMAD.MOV.U32 R16, RZ, RZ, -0x6e57c66f ;  /* 0x91a83991ff107424 */ /* 0x000fc400078e00ff */
[----:B------:R-:W-:Y:S02]  /*3d70*/  IMAD.MOV.U32 R18, RZ, RZ, -0x1bc82c1c ;  /* 0xe437d3e4ff127424 */ /* 0x000fe400078e00ff */
[----:B---3--:R-:W-:Y:S02]  /*3d80*/  HFMA2 R20, -RZ, RZ, -1842, -94.4375 ;  /* 0xe732d5e7ff147431 */ /* 0x008fe400000001ff */
[----:B------:R-:W-:Y:S01]  /*3d90*/  IMAD.MOV.U32 R19, RZ, RZ, 0x798bf279 ;  /* 0x798bf279ff137424 */ /* 0x000fe200078e00ff */
[----:B------:R-:W-:Y:S01]  /*3da0*/  MOV R23, 0x6db7da6d ;  /* 0x6db7da6d00177802 */ /* 0x000fe20000000f00 */
[----:B------:R-:W-:Y:S01]  /*3db0*/  IMAD.MOV.U32 R21, RZ, RZ, -0x37bc7438 ;  /* 0xc8438bc8ff157424 */ /* 0x000fe200078e00ff */
[----:B------:R1:W-:Y:S01]  /*3dc0*/  STL.128 [R1+0xba0], R12 ;  /* 0x000ba00c01007387 */ /* 0x0003e20000100c00 */
[----:B------:R-:W-:Y:S02]  /*3dd0*/  IMAD.MOV.U32 R22, RZ, RZ, 0x37596e37 ;  /* 0x37596e37ff167424 */ /* 0x000fe400078e00ff */
[----:B0-----:R-:W-:-:S02]  /*3de0*/  HFMA2 R6, -RZ, RZ, 27.28125, -0.00420379638671875 ;  /* 0x4ed29c4eff067431 */ /* 0x001fc400000001ff */
[----:B------:R-:W-:Y:S01]  /*3df0*/  IMAD.MOV.U32 R4, RZ, RZ, -0x7273fe73 ;  /* 0x8d8c018dff047424 */ /* 0x000fe200078e00ff */
[----:B------:R0:W-:Y:S01]  /*3e00*/  STL.128 [R1+0xbb0], R16 ;  /* 0x000bb01001007387 */ /* 0x0001e20000100c00 */
[----:B------:R-:W-:Y:S01]  /*3e10*/  IMAD.MOV.U32 R5, RZ, RZ, -0x2a9b4e2b ;  /* 0xd564b1d5ff057424 */ /* 0x000fe200078e00ff */
[----:B--2---:R-:W-:Y:S01]  /*3e20*/  MOV R9, 0x56faac56 ;  /* 0x56faac5600097802 */ /* 0x004fe20000000f00 */
[----:B------:R-:W-:Y:S01]  /*3e30*/  IMAD.MOV.U32 R7, RZ, RZ, -0x561fb657 ;  /* 0xa9e049a9ff077424 */ /* 0x000fe200078e00ff */
[----:B------:R2:W-:Y:S01]  /*3e40*/  STL.128 [R1+0xbc0], R20 ;  /* 0x000bc01401007387 */ /* 0x0005e20000100c00 */
[----:B------:R-:W-:Y:S02]  /*3e50*/  IMAD.MOV.U32 R8, RZ, RZ, 0x6cb4d86c ;  /* 0x6cb4d86cff087424 */ /* 0x000fe400078e00ff */
[----:B------:R-:W-:Y:S01]  /*3e60*/  IMAD.MOV.U32 R10, RZ, RZ, -0xbf80c0c ;  /* 0xf407f3f4ff0a7424 */ /* 0x000fe200078e00ff */
[----:B------:R3:W-:Y:S01]  /*3e70*/  STL.128 [R1+0xbd0], R4 ;  /* 0x000bd00401007387 */ /* 0x0007e20000100c00 */
[----:B------:R-:W-:-:S02]  /*3e80*/  IMAD.MOV.U32 R11, RZ, RZ, -0x15da3016 ;  /* 0xea25cfeaff0b7424 */ /* 0x000fc400078e00ff */
[----:B-1----:R-:W-:Y:S02]  /*3e90*/  HFMA2 R12, -RZ, RZ, 1455, -12.7890625 ;  /* 0x65afca65ff0c7431 */ /* 0x002fe400000001ff */
[----:B------:R-:W-:Y:S01]  /*3ea0*/  IMAD.MOV.U32 R13, RZ, RZ, 0x7a8ef47a ;  /* 0x7a8ef47aff0d7424 */ /* 0x000fe200078e00ff */
[----:B------:R-:W-:Y:S01]  /*3eb0*/  MOV R15, 0x8181008 ;  /* 0x08181008000f7802 */ /* 0x000fe20000000f00 */
[----:B------:R-:W-:Y:S02]  /*3ec0*/  IMAD.MOV.U32 R14, RZ, RZ, -0x5116b852 ;  /* 0xaee947aeff0e7424 */ /* 0x000fe400078e00ff */
[----:B0-----:R-:W-:Y:S02]  /*3ed0*/  HFMA2 R18, -RZ, RZ, 0.0212249755859375, 12.2890625 ;  /* 0x256f4a25ff127431 */ /* 0x001fe400000001ff */
[----:B------:R-:W-:Y:S01]  /*3ee0*/  IMAD.MOV.U32 R16, RZ, RZ, -0x452a9046 ;  /* 0xbad56fbaff107424 */ /* 0x000fe200078e00ff */
[----:B------:R0:W-:Y:S01]  /*3ef0*/  STL.128 [R1+0xbe0], R8 ;  /* 0x000be00801007387 */ /* 0x0001e20000100c00 */
[----:B------:R-:W-:Y:S01]  /*3f00*/  IMAD.MOV.U32 R17, RZ, RZ, 0x7888f078 ;  /* 0x7888f078ff117424 */ /* 0x000fe200078e00ff */
[----:B--2---:R-:W-:Y:S01]  /*3f10*/  MOV R21, 0xa6f157a6 ;  /* 0xa6f157a600157802 */ /* 0x004fe20000000f00 */
[----:B------:R-:W-:Y:S01]  /*3f20*/  IMAD.MOV.U32 R19, RZ, RZ, 0x2e725c2e ;  /* 0x2e725c2eff137424 */ /* 0x000fe200078e00ff */
[----:B------:R1:W-:Y:S01]  /*3f30*/  STL.128 [R1+0xbf0], R12 ;  /* 0x000bf00c01007387 */ /* 0x0003e20000100c00 */
[----:B------:R-:W-:-:S02]  /*3f40*/  IMAD.MOV.U32 R20, RZ, RZ, 0x1c24381c ;  /* 0x1c24381cff147424 */ /* 0x000fc400078e00ff */
[----:B---3--:R-:W-:Y:S02]  /*3f50*/  HFMA2 R4, -RZ, RZ, -2118, -15.8125 ;  /* 0xe823cbe8ff047431 */ /* 0x008fe400000001ff */
[----:B------:R-:W-:Y:S01]  /*3f60*/  IMAD.MOV.U32 R22, RZ, RZ, -0x4b388c4c ;  /* 0xb4c773b4ff167424 */ /* 0x000fe200078e00ff */
[----:B------:R-:W-:Y:S01]  /*3f70*/  MOV R7, 0x1f213e1f ;  /* 0x1f213e1f00077802 */ /* 0x000fe20000000f00 */
[----:B------:R-:W-:Y:S01]  /*3f80*/  IMAD.MOV.U32 R23, RZ, RZ, -0x39ae683a ;  /* 0xc65197c6ff177424 */ /* 0x000fe200078e00ff */
[----:B------:R2:W-:Y:S01]  /*3f90*/  STL.128 [R1+0xc00], R16 ;  /* 0x000c001001007387 */ /* 0x0005e20000100c00 */
[----:B------:R-:W-:Y:S02]  /*3fa0*/  IMAD.MOV.U32 R5, RZ, RZ, -0x22835e23 ;  /* 0xdd7ca1ddff057424 */ /* 0x000fe400078e00ff */
[----:B------:R-:W-:Y:S01]  /*3fb0*/  IMAD.MOV.U32 R6, RZ, RZ, 0x749ce874 ;  /* 0x749ce874ff067424 */ /* 0x000fe200078e00ff */
[----:B------:R3:W-:Y:S01]  /*3fc0*/  STL.128 [R1+0xc10], R20 ;  /* 0x000c101401007387 */ /* 0x0007e20000100c00 */
[----:B0-----:R-:W-:-:S02]  /*3fd0*/  HFMA2 R10, -RZ, RZ, -0.0002295970916748046875, 0.0003383159637451171875 ;  /* 0x8b860d8bff0a7431 */ /* 0x001fc400000001ff */
[----:B------:R-:W-:Y:S01]  /*3fe0*/  IMAD.MOV.U32 R8, RZ, RZ, 0x4bdd964b ;  /* 0x4bdd964bff087424 */ /* 0x000fe200078e00ff */
[----:B------:R0:W-:Y:S01]  /*3ff0*/  STL.128 [R1+0xc20], R4 ;  /* 0x000c200401007387 */ /* 0x0001e20000100c00 */
[----:B------:R-:W-:Y:S01]  /*4000*/  IMAD.MOV.U32 R9, RZ, RZ, -0x42239e43 ;  /* 0xbddc61bdff097424 */ /* 0x000fe200078e00ff */
[----:B-1----:R-:W-:Y:S01]  /*4010*/  MOV R13, 0x3e427c3e ;  /* 0x3e427c3e000d7802 */ /* 0x002fe20000000f00 */
[----:B------:R-:W-:Y:S02]  /*4020*/  IMAD.MOV.U32 R11, RZ, RZ, -0x757af076 ;  /* 0x8a850f8aff0b7424 */ /* 0x000fe400078e00ff */
[----:B------:R-:W-:Y:S02]  /*4030*/  IMAD.MOV.U32 R12, RZ, RZ, 0x7090e070 ;  /* 0x7090e070ff0c7424 */ /* 0x000fe400078e00ff */
[----:B------:R-:W-:Y:S02]  /*4040*/  IMAD.MOV.U32 R14, RZ, RZ, -0x4a3b8e4b ;  /* 0xb5c471b5ff0e7424 */ /* 0x000fe400078e00ff */
[----:B--2---:R-:W-:-:S02]  /*4050*/  HFMA2 R16, -RZ, RZ, 9.6875, -0.000522613525390625 ;  /* 0x48d89048ff107431 */ /* 0x004fc400000001ff */
[----:B------:R-:W-:Y:S01]  /*4060*/  IMAD.MOV.U32 R15, RZ, RZ, 0x66aacc66 ;  /* 0x66aacc66ff0f7424 */ /* 0x000fe200078e00ff */
[----:B------:R-:W-:Y:S01]  /*4070*/  MOV R19, 0xe121c0e ;  /* 0x0e121c0e00137802 */ /* 0x000fe20000000f00 */
[----:B------:R-:W-:Y:S02]  /*4080*/  IMAD.MOV.U32 R17, RZ, RZ, 0x3050603 ;  /* 0x03050603ff117424 */ /* 0x000fe400078e00ff */
[----:B---3--:R-:W-:Y:S02]  /*4090*/  HFMA2 R22, -RZ, RZ, 127.5625, -0.09906005859375 ;  /* 0x57f9ae57ff167431 */ /* 0x008fe400000001ff */
[----:B------:R-:W-:Y:S01]  /*40a0*/  IMAD.MOV.U32 R18, RZ, RZ, -0x9fe080a ;  /* 0xf601f7f6ff127424 */ /* 0x000fe200078e00ff */
[----:B------:R1:W-:Y:S01]  /*40b0*/  STL.128 [R1+0xc30], R8 ;  /* 0x000c300801007387 */ /* 0x0003e20000100c00 */
[----:B------:R-:W-:Y:S01]  /*40c0*/  IMAD.MOV.U32 R20, RZ, RZ, 0x61a3c261 ;  /* 0x61a3c261ff147424 */ /* 0x000fe200078e00ff */
[----:B0-----:R-:W-:Y:S01]  /*40d0*/  MOV R5, 0xc15899c1 ;  /* 0xc15899c100057802 */ /* 0x001fe20000000f00 */
        /* <DEDUP_REMOVED lines=8> */
[----:B-1----:R-:W-:Y:S02]  /*4160*/  HFMA2 R8, -RZ, RZ, -668, -188.125 ;  /* 0xe138d9e1ff087431 */ /* 0x002fe400000001ff */
[----:B------:R-:W-:Y:S01]  /*4170*/  IMAD.MOV.U32 R9, RZ, RZ, -0x7ec1408 ;  /* 0xf813ebf8ff097424 */ /* 0x000fe200078e00ff */
[----:B------:R-:W-:Y:S01]  /*4180*/  MOV R11, 0x11332211 ;  /* 0x11332211000b7802 */ /* 0x000fe20000000f00 */
[----:B------:R-:W-:-:S02]  /*4190*/  IMAD.MOV.U32 R10, RZ, RZ, -0x674cd468 ;  /* 0x98b32b98ff0a7424 */ /* 0x000fc400078e00ff */
[----:B0-----:R-:W-:Y:S01]  /*41a0*/  HFMA2 R14, -RZ, RZ, -0.0003988742828369140625, 0.00011527538299560546875 ;  /* 0x8e89078eff0e7431 */ /* 0x001fe200000001ff */
[----:B------:R0:W-:Y:S01]  /*41b0*/  STL.128 [R1+0xc70], R4 ;  /* 0x000c700401007387 */ /* 0x0001e20000100c00 */
[----:B------:R-:W-:Y:S02]  /*41c0*/  IMAD.MOV.U32 R12, RZ, RZ, 0x69bbd269 ;  /* 0x69bbd269ff0c7424 */ /* 0x000fe400078e00ff */
[----:B------:R-:W-:Y:S01]  /*41d0*/  IMAD.MOV.U32 R13, RZ, RZ, -0x268f5627 ;  /* 0xd970a9d9ff0d7424 */ /* 0x000fe200078e00ff */
[----:B--2---:R-:W-:Y:S01]  /*41e0*/  MOV R17, 0x1e223c1e ;  /* 0x1e223c1e00117802 */ /* 0x004fe20000000f00 */
[----:B------:R-:W-:Y:S01]  /*41f0*/  IMAD.MOV.U32 R15, RZ, RZ, -0x6b58cc6c ;  /* 0x94a73394ff0f7424 */ /* 0x000fe200078e00ff */
[----:B------:R1:W-:Y:S01]  /*4200*/  STL.128 [R1+0xc80], R8 ;  /* 0x000c800801007387 */ /* 0x0003e20000100c00 */
[----:B------:R-:W-:Y:S02]  /*4210*/  IMAD.MOV.U32 R16, RZ, RZ, -0x6449d265 ;  /* 0x9bb62d9bff107424 */ /* 0x000fe400078e00ff */
[----:B---3--:R-:W-:-:S02]  /*4220*/  HFMA2 R20, -RZ, RZ, -25.140625, -0.00011909008026123046875 ;  /* 0xce4987ceff147431 */ /* 0x008fc400000001ff */
[----:B------:R-:W-:Y:S01]  /*4230*/  IMAD.MOV.U32 R18, RZ, RZ, -0x786dea79 ;  /* 0x87921587ff127424 */ /* 0x000fe200078e00ff */
[----:B------:R-:W-:Y:S01]  /*4240*/  MOV R23, 0xdf7aa5df ;  /* 0xdf7aa5df00177802 */ /* 0x000fe20000000f00 */
[----:B------:R-:W-:Y:S01]  /*4250*/  IMAD.MOV.U32 R19, RZ, RZ, -0x16df3617 ;  /* 0xe920c9e9ff137424 */ /* 0x000fe200078e00ff */
[----:B------:R2:W-:Y:S01]  /*4260*/  STL.128 [R1+0xc90], R12 ;  /* 0x000c900c01007387 */ /* 0x0005e20000100c00 */
[----:B------:R-:W-:Y:S02]  /*4270*/  IMAD.MOV.U32 R21, RZ, RZ, 0x55ffaa55 ;  /* 0x55ffaa55ff157424 */ /* 0x000fe400078e00ff */
[----:B------:R-:W-:Y:S02]  /*4280*/  IMAD.MOV.U32 R22, RZ, RZ, 0x28785028 ;  /* 0x28785028ff167424 */ /* 0x000fe400078e00ff */
[----:B0-----:R-:W-:Y:S02]  /*4290*/  HFMA2 R6, -RZ, RZ, -0.0001678466796875, 0.00016891956329345703125 ;  /* 0x89800989ff067431 */ /* 0x001fe400000001ff */
[----:B------:R-:W-:Y:S01]  /*42a0*/  IMAD.MOV.U32 R4, RZ, RZ, -0x7370fc74 ;  /* 0x8c8f038cff047424 */ /* 0x000fe200078e00ff */
[----:B------:R0:W-:Y:S01]  /*42b0*/  STL.128 [R1+0xca0], R16 ;  /* 0x000ca01001007387 */ /* 0x0001e20000100c00 */
[----:B------:R-:W-:-:S02]  /*42c0*/  IMAD.MOV.U32 R5, RZ, RZ, -0x5e07a65f ;  /* 0xa1f859a1ff057424 */ /* 0x000fc400078e00ff */
[----:B------:R-:W-:Y:S01]  /*42d0*/  IMAD.MOV.U32 R7, RZ, RZ, 0xd171a0d ;  /* 0x0d171a0dff077424 */ /* 0x000fe200078e00ff */
[----:B------:R3:W-:Y:S01]  /*42e0*/  STL.128 [R1+0xcb0], R20 ;  /* 0x000cb01401007387 */ /* 0x0007e20000100c00 */
[----:B-1----:R-:W-:Y:S01]  /*42f0*/  IMAD.MOV.U32 R8, RZ, RZ, -0x40259a41 ;  /* 0xbfda65bfff087424 */ /* 0x002fe200078e00ff */
[----:B------:R-:W-:Y:S01]  /*4300*/  MOV R9, 0xe631d7e6 ;  /* 0xe631d7e600097802 */ /* 0x000fe20000000f00 */
[----:B------:R-:W-:Y:S01]  /*4310*/  IMAD.MOV.U32 R10, RZ, RZ, 0x42c68442 ;  /* 0x42c68442ff0a7424 */ /* 0x000fe200078e00ff */
[----:B------:R1:W-:Y:S01]  /*4320*/  STL.128 [R1+0xcc0], R4 ;  /* 0x000cc00401007387 */ /* 0x0003e20000100c00 */
[----:B------:R-:W-:Y:S02]  /*4330*/  IMAD.MOV.U32 R11, RZ, RZ, 0x68b8d068 ;  /* 0x68b8d068ff0b7424 */ /* 0x000fe400078e00ff */
[----:B--2---:R-:W-:Y:S02]  /*4340*/  HFMA2 R12, -RZ, RZ, 2.880859375, -3.4391880035400390625e-05 ;  /* 0x41c38241ff0c7431 */ /* 0x004fe400000001ff */
[----:B------:R-:W-:Y:S01]  /*4350*/  IMAD.MOV.U32 R13, RZ, RZ, -0x664fd667 ;  /* 0x99b02999ff0d7424 */ /* 0x000fe200078e00ff */
[----:B------:R-:W-:Y:S01]  /*4360*/  MOV R15, 0xf111e0f ;  /* 0x0f111e0f000f7802 */ /* 0x000fe20000000f00 */
[----:B------:R-:W-:Y:S01]  /*4370*/  IMAD.MOV.U32 R14, RZ, RZ, 0x2d775a2d ;  /* 0x2d775a2dff0e7424 */ /* 0x000fe200078e00ff */
[----:B------:R2:W-:Y:S01]  /*4380*/  STL.128 [R1+0xcd0], R8 ;  /* 0x000cd00801007387 */ /* 0x0005e20000100c00 */
[----:B0-----:R-:W-:-:S02]  /*4390*/  HFMA2 R18, -RZ, RZ, -0.9794921875, 5868 ;  /* 0xbbd66dbbff127431 */ /* 0x001fc400000001ff */
[----:B------:R-:W-:Y:S01]  /*43a0*/  IMAD.MOV.U32 R16, RZ, RZ, -0x4f348450 ;  /* 0xb0cb7bb0ff107424 */ /* 0x000fe200078e00ff */
[----:B------:R0:W-:Y:S01]  /*43b0*/  STL.128 [R1+0xce0], R12 ;  /* 0x000ce00c01007387 */ /* 0x0001e20000100c00 */
[----:B------:R-:W-:Y:S01]  /*43c0*/  IMAD.MOV.U32 R17, RZ, RZ, 0x54fca854 ;  /* 0x54fca854ff117424 */ /* 0x000fe200078e00ff */
[----:B---3--:R-:W-:Y:S01]  /*43d0*/  MOV R21, 0x7c7c84f8 ;  /* 0x7c7c84f800157802 */ /* 0x008fe20000000f00 */
[----:B------:R-:W-:Y:S01]  /*43e0*/  IMAD.MOV.U32 R19, RZ, RZ, 0x163a2c16 ;  /* 0x163a2c16ff137424 */ /* 0x000fe200078e00ff */
[----:B------:R-:W-:Y:S01]  /*43f0*/  STL.128 [R1+0x10d0], R24 ;  /* 0x0010d01801007387 */ /* 0x000fe20000100c00 */
[----:B------:R-:W-:Y:S02]  /*4400*/  IMAD.MOV.U32 R20, RZ, RZ, 0x6363a5c6 ;  /* 0x6363a5c6ff147424 */ /* 0x000fe400078e00ff */
[----:B-1----:R-:W-:Y:S02]  /*4410*/  HFMA2 R4, -RZ, RZ, -14224, 0.0003659725189208984375 ;  /* 0xf2f20dffff047431 */ /* 0x002fe400000001ff */
[----:B------:R-:W-:Y:S01]  /*4420*/  IMAD.MOV.U32 R22, RZ, RZ, 0x777799ee ;  /* 0x777799eeff167424 */ /* 0x000fe200078e00ff */
[----:B------:R-:W-:Y:S01]  /*4430*/  MOV R7, 0xc5c55491 ;  /* 0xc5c5549100077802 */ /* 0x000fe20000000f00 */
[----:B------:R-:W-:Y:S01]  /*4440*/  IMAD.MOV.U32 R23, RZ, RZ, 0x7b7b8df6 ;  /* 0x7b7b8df6ff177424 */ /* 0x000fe200078e00ff */
[----:B------:R1:W-:Y:S01]  /*4450*/  STL.128 [R1+0xcf0], R16 ;  /* 0x000cf01001007387 */ /* 0x0003e20000100c00 */
[----:B------:R-:W-:-:S02]  /*4460*/  IMAD.MOV.U32 R5, RZ, RZ, 0x6b6bbdd6 ;  /* 0x6b6bbdd6ff057424 */ /* 0x000fc400078e00ff */
[----:B--2---:R-:W-:Y:S02]  /*4470*/  HFMA2 R10, -RZ, RZ, 1895, -0.04534912109375 ;  /* 0x6767a9ceff0a7431 */ /* 0x004fe400000001ff */
[----:B------:R-:W-:Y:S01]  /*4480*/  IMAD.MOV.U32 R6, RZ, RZ, 0x6f6fb1de ;  /* 0x6f6fb1deff067424 */ /* 0x000fe200078e00ff */
[----:B------:R2:W-:Y:S01]  /*4490*/  STL.128 [R1+0xd00], R20 ;  /* 0x000d001401007387 */ /* 0x0005e20000100c00 */
[----:B------:R-:W-:Y:S01]  /*44a0*/  IMAD.MOV.U32 R8, RZ, RZ, 0x30305060 ;  /* 0x30305060ff087424 */ /* 0x000fe200078e00ff */
[----:B0-----:R-:W-:Y:S01]  /*44b0*/  MOV R13, 0xd7d762b5 ;  /* 0xd7d762b5000d7802 */ /* 0x001fe20000000f00 */
[----:B------:R-:W-:Y:S01]  /*44c0*/  IMAD.MOV.U32 R12, RZ, RZ, -0x101e619 ;  /* 0xfefe19e7ff0c7424 */ /* 0x000fe200078e00ff */
[----:B------:R0:W-:Y:S01]  /*44d0*/  STL.128 [R1+0xd10], R4 ;  /* 0x000d100401007387 */ /* 0x0001e20000100c00 */
[----:B------:R-:W-:Y:S02]  /*44e0*/  IMAD.MOV.U32 R14, RZ, RZ, -0x545419b3 ;  /* 0xababe64dff0e7424 */ /* 0x000fe400078e00ff */
[----:B------:R-:W-:Y:S01]  /*44f0*/  IMAD.MOV.U32 R15, RZ, RZ, 0x76769aec ;  /* 0x76769aecff0f7424 */ /* 0x000fe200078e00ff */
[----:B------:R-:W-:Y:S01]  /*4500*/  STL.128 [R1+0x10e0], R28 ;  /* 0x0010e01c01007387 */ /* 0x000fe20000100c00 */
[----:B------:R-:W-:-:S02]  /*4510*/  IMAD.MOV.U32 R9, RZ, RZ, 0x1010302 ;  /* 0x01010302ff097424 */ /* 0x000fc400078e00ff */
[----:B------:R-:W-:Y:S02]  /*4520*/  IMAD.MOV.U32 R11, RZ, RZ, 0x2b2b7d56 ;  /* 0x2b2b7d56ff0b7424 */ /* 0x000fe400078e00ff */
[----:B-1----:R-:W-:Y:S02]  /*4530*/  HFMA2 R16, -RZ, RZ, -13.578125, 5.55859375 ;  /* 0xcaca458fff107431 */ /* 0x002fe400000001ff */
[----:B------:R-:W-:Y:S01]  /*4540*/  IMAD.MOV.U32 R17, RZ, RZ, -0x7d7d62e1 ;  /* 0x82829d1fff117424 */ /* 0x000fe200078e00ff */
[----:B------:R-:W-:Y:S01]  /*4550*/  MOV R19, 0x7d7d87fa ;  /* 0x7d7d87fa00137802 */ /* 0x000fe20000000f00 */
[----:B------:R-:W-:Y:S02]  /*4560*/  IMAD.MOV.U32 R18, RZ, RZ, -0x3636bf77 ;  /* 0xc9c94089ff127424 */ /* 0x000fe400078e00ff */
[----:B--2---:R-:W-:Y:S02]  /*4570*/  HFMA2 R22, -RZ, RZ, 7.27734375, -11.109375 ;  /* 0x4747c98eff167431 */ /* 0x004fe400000001ff */
[----:B------:R-:W-:Y:S01]  /*4580*/  IMAD.MOV.U32 R20, RZ, RZ, -0x505ea11 ;  /* 0xfafa15efff147424 */ /* 0x000fe200078e00ff */
[----:B------:R1:W-:Y:S01]  /*4590*/  STL.128 [R1+0xd30], R12 ;  /* 0x000d300c01007387 */ /* 0x0003e20000100c00 */
[----:B------:R-:W-:Y:S01]  /*45a0*/  IMAD.MOV.U32 R21, RZ, RZ, 0x5959ebb2 ;  /* 0x5959ebb2ff157424 */ /* 0x000fe200078e00ff */
[----:B0-----:R-:W-:Y:S01]  /*45b0*/  MOV R5, 0xd4d467b3 ;  /* 0xd4d467b300057802 */ /* 0x001fe20000000f00 */
[----:B------:R-:W-:Y:S01]  /*45c0*/  IMAD.MOV.U32 R23, RZ, RZ, -0xf0ff405 ;  /* 0xf0f00bfbff177424 */ /* 0x000fe200078e00ff */
[----:B------:R0:W-:Y:S01]  /*45d0*/  STL.128 [R1+0xd20], R8 ;  /* 0x000d200801007387 */ /* 0x0001e20000100c00 */
[----:B------:R-:W-:-:S02]  /*45e0*/  IMAD.MOV.U32 R4, RZ, RZ, -0x525213bf ;  /* 0xadadec41ff047424 */ /* 0x000fc400078e00ff */
[----:B------:R-:W-:Y:S01]  /*45f0*/  IMAD.MOV.U32 R6, RZ, RZ, -0x5d5d02a1 ;  /* 0xa2a2fd5fff067424 */ /* 0x000fe200078e00ff */
[----:B------:R2:W-:Y:S01]  /*4600*/  STL.128 [R1+0xd40], R16 ;  /* 0x000d401001007387 */ /* 0x0005e20000100c00 */
[----:B------:R-:W-:-:S03]  /*4610*/  IMAD.MOV.U32 R7, RZ, RZ, -0x505015bb ;  /* 0xafafea45ff077424 */ /* 0x000fc600078e00ff */
[----:B------:R3:W-:Y:S01]  /*4620*/  STL.128 [R1+0xd50], R20 ;  /* 0x000d501401007387 */ /* 0x0007e20000100c00 */
[----:B-1----:R-:W-:-:S03]  /*4630*/  HFMA2 R14, -RZ, RZ, -0.000924587249755859375, -0.09747314453125 ;  /* 0x9393ae3dff0e7431 */ /* 0x002fc600000001ff */
[----:B------:R1:W-:Y:S01]  /*4640*/  STL.128 [R1+0xd60], R4 ;  /* 0x000d600401007387 */ /* 0x0003e20000100c00 */
[----:B------:R-:W-:Y:S02]  /*4650*/  IMAD.MOV.U32 R12, RZ, RZ, -0x48483d8b ;  /* 0xb7b7c275ff0c7424 */ /* 0x000fe400078e00ff */
[----:B0-----:R-:W-:Y:S02]  /*4660*/  HFMA2 R8, -RZ, RZ, -0.0045013427734375, -1.7841796875 ;  /* 0x9c9cbf23ff087431 */ /* 0x001fe400000001ff */
[----:B------:R-:W-:Y:S01]  /*4670*/  IMAD.MOV.U32 R13, RZ, RZ, -0x202e31f ;  /* 0xfdfd1ce1ff0d7424 */ /* 0x000fe200078e00ff */
[----:B------:R-:W-:Y:S01]  /*4680*/  MOV R11, 0xc0c05b9b ;  /* 0xc0c05b9b000b7802 */ /* 0x000fe20000000f00 */
[----:B------:R-:W-:Y:S01]  /*4690*/  IMAD.MOV.U32 R15, RZ, RZ, 0x26266a4c ;  /* 0x26266a4cff0f7424 */ /* 0x000fe200078e00ff */
[----:B--2---:R-:W-:Y:S01]  /*46a0*/  MOV R17, 0x3f3f417e ;  /* 0x3f3f417e00117802 */ /* 0x004fe20000000f00 */
[----:B------:R-:W-:Y:S02]  /*46b0*/  IMAD.MOV.U32 R16, RZ, RZ, 0x36365a6c ;  /* 0x36365a6cff107424 */ /* 0x000fe400078e00ff */
[----:B------:R-:W-:-:S02]  /*46c0*/  IMAD.MOV.U32 R18, RZ, RZ, -0x808fd0b ;  /* 0xf7f702f5ff127424 */ /* 0x000fc400078e00ff */
[----:B---3--:R-:W-:Y:S02]  /*46d0*/  HFMA2 R20, -RZ, RZ, 0.2626953125, 282 ;  /* 0x34345c68ff147431 */ /* 0x008fe400000001ff */
[----:B------:R-:W-:Y:S01]  /*46e0*/  IMAD.MOV.U32 R19, RZ, RZ, -0x3333b07d ;  /* 0xcccc4f83ff137424 */ /* 0x000fe200078e00ff */
[----:B------:R-:W-:Y:S01]  /*46f0*/  MOV R23, 0xf1f108f9 ;  /* 0xf1f108f900177802 */ /* 0x000fe20000000f00 */
[----:B------:R-:W-:Y:S01]  /*4700*/  IMAD.MOV.U32 R9, RZ, RZ, -0x5b5b08ad ;  /* 0xa4a4f753ff097424 */ /* 0x000fe200078e00ff */
[----:B------:R0:W-:Y:S01]  /*4710*/  STL.128 [R1+0xd80], R12 ;  /* 0x000d800c01007387 */ /* 0x0001e20000100c00 */
[----:B-1----:R-:W-:Y:S02]  /*4720*/  HFMA2 R6, -RZ, RZ, 0.1622314453125, 59.0625 ;  /* 0x31315362ff067431 */ /* 0x002fe400000001ff */
[----:B------:R-:W-:Y:S02]  /*4730*/  IMAD.MOV.U32 R10, RZ, RZ, 0x727296e4 ;  /* 0x727296e4ff0a7424 */ /* 0x000fe400078e00ff */
[----:B------:R-:W-:Y:S01]  /*4740*/  IMAD.MOV.U32 R21, RZ, RZ, -0x5a5a0baf ;  /* 0xa5a5f451ff157424 */ /* 0x000fe200078e00ff */
[----:B------:R1:W-:Y:S01]  /*4750*/  STL.128 [R1+0xd90], R16 ;  /* 0x000d901001007387 */ /* 0x0003e20000100c00 */
[----:B------:R-:W-:-:S02]  /*4760*/  IMAD.MOV.U32 R22, RZ, RZ, -0x1a1acb2f ;  /* 0xe5e534d1ff167424 */ /* 0x000fc400078e00ff */
[----:B------:R-:W-:Y:S01]  /*4770*/  IMAD.MOV.U32 R4, RZ, RZ, 0x717193e2 ;  /* 0x717193e2ff047424 */ /* 0x000fe200078e00ff */
[----:B------:R2:W-:Y:S01]  /*4780*/  STL.128 [R1+0xd70], R8 ;  /* 0x000d700801007387 */ /* 0x0005e20000100c00 */
[----:B------:R-:W-:Y:S02]  /*4790*/  IMAD.MOV.U32 R5, RZ, RZ, -0x27278c55 ;  /* 0xd8d873abff057424 */ /* 0x000fe400078e00ff */
[----:B------:R-:W-:Y:S01]  /*47a0*/  IMAD.MOV.U32 R7, RZ, RZ, 0x15153f2a ;  /* 0x15153f2aff077424 */ /* 0x000fe200078e00ff */
[----:B------:R3:W-:Y:S01]  /*47b0*/  STL.128 [R1+0xda0], R20 ;  /* 0x000da01401007387 */ /* 0x0007e20000100c00 */
[----:B0-----:R-:W-:-:S03]  /*47c0*/  HFMA2 R12, -RZ, RZ, 0.0019989013671875, 0.03271484375 ;  /* 0x18182830ff0c7431 */ /* 0x001fc600000001ff */
[----:B------:R0:W-:Y:S01]  /*47d0*/  STL.128 [R1+0xdb0], R4 ;  /* 0x000db00401007387 */ /* 0x0001e20000100c00 */
[----:B------:R-:W-:Y:S01]  /*47e0*/  IMAD.MOV.U32 R13, RZ, RZ, -0x69695ec9 ;  /* 0x9696a137ff0d7424 */ /* 0x000fe200078e00ff */
[----:B------:R-:W-:Y:S01]  /*47f0*/  MOV R15, 0x9a9ab52f ;  /* 0x9a9ab52f000f7802 */ /* 0x000fe20000000f00 */
[----:B------:R-:W-:Y:S02]  /*4800*/  IMAD.MOV.U32 R14, RZ, RZ, 0x5050f0a ;  /* 0x05050f0aff0e7424 */ /* 0x000fe400078e00ff */
[----:B-1----:R-:W-:Y:S02]  /*4810*/  HFMA2 R18, -RZ, RZ, -7.62939453125e-06, -0.0034694671630859375 ;  /* 0x80809b1bff127431 */ /* 0x002fe400000001ff */
[----:B------:R-:W-:Y:S02]  /*4820*/  IMAD.MOV.U32 R16, RZ, RZ, 0x707090e ;  /* 0x0707090eff107424 */ /* 0x000fe400078e00ff */
[----:B------:R-:W-:Y:S01]  /*4830*/  IMAD.MOV.U32 R17, RZ, RZ, 0x12123624 ;  /* 0x12123624ff117424 */ /* 0x000fe200078e00ff */
[----:B--2---:R-:W-:Y:S01]  /*4840*/  MOV R9, 0xc7c75295 ;  /* 0xc7c7529500097802 */ /* 0x004fe20000000f00 */
[----:B------:R-:W-:Y:S01]  /*4850*/  IMAD.MOV.U32 R8, RZ, RZ, 0x4040c08 ;  /* 0x04040c08ff087424 */ /* 0x000fe200078e00ff */
[----:B------:R1:W-:Y:S01]  /*4860*/  STL.128 [R1+0xdd0], R12 ;  /* 0x000dd00c01007387 */ /* 0x0003e20000100c00 */
[----:B------:R-:W-:Y:S01]  /*4870*/  IMAD.MOV.U32 R10, RZ, RZ, 0x23236546 ;  /* 0x23236546ff0a7424 */ /* 0x000fe200078e00ff */
[----:B---3--:R-:W-:Y:S01]  /*4880*/  MOV R21, 0x2727694e ;  /* 0x2727694e00157802 */ /* 0x008fe20000000f00 */
[----:B------:R-:W-:-:S02]  /*4890*/  IMAD.MOV.U32 R11, RZ, RZ, -0x3c3ca163 ;  /* 0xc3c35e9dff0b7424 */ /* 0x000fc400078e00ff */
[----:B------:R-:W-:Y:S02]  /*48a0*/  IMAD.MOV.U32 R19, RZ, RZ, -0x1d1dc221 ;  /* 0xe2e23ddfff137424 */ /* 0x000fe400078e00ff */
[----:B0-----:R-:W-:Y:S02]  /*48b0*/  HFMA2 R4, -RZ, RZ, 0.00015366077423095703125, 0.003452301025390625 ;  /* 0x09091b12ff047431 */ /* 0x001fe400000001ff */
[----:B------:R-:W-:Y:S01]  /*48c0*/  IMAD.MOV.U32 R20, RZ, RZ, -0x1414d933 ;  /* 0xebeb26cdff147424 */ /* 0x000fe200078e00ff */
[----:B------:R-:W-:Y:S01]  /*48d0*/  MOV R7, 0x1a1a2e34 ;  /* 0x1a1a2e3400077802 */ /* 0x000fe20000000f00 */
[----:B------:R-:W-:Y:S01]  /*48e0*/  IMAD.MOV.U32 R22, RZ, RZ, -0x4d4d3281 ;  /* 0xb2b2cd7fff167424 */ /* 0x000fe200078e00ff */
[----:B------:R0:W-:Y:S01]  /*48f0*/  STL.128 [R1+0xdc0], R8 ;  /* 0x000dc00801007387 */ /* 0x0001e20000100c00 */
[----:B------:R-:W-:Y:S02]  /*4900*/  IMAD.MOV.U32 R23, RZ, RZ, 0x75759fea ;  /* 0x75759feaff177424 */ /* 0x000fe400078e00ff */
[----:B------:R-:W-:Y:S01]  /*4910*/  IMAD.MOV.U32 R5, RZ, RZ, -0x7c7c61e3 ;  /* 0x83839e1dff057424 */ /* 0x000fe200078e00ff */
[----:B------:R2:W-:Y:S01]  /*4920*/  STL.128 [R1+0xde0], R16 ;  /* 0x000de01001007387 */ /* 0x0005e20000100c00 */
[----:B------:R-:W-:Y:S01]  /*4930*/  IMAD.MOV.U32 R6, RZ, RZ, 0x2c2c7458 ;  /* 0x2c2c7458ff067424 */ /* 0x000fe200078e00ff */
[----:B-1----:R-:W-:Y:S01]  /*4940*/  MOV R13, 0x3b3b4d76 ;  /* 0x3b3b4d76000d7802 */ /* 0x002fe20000000f00 */
[----:B------:R-:W-:Y:S01]  /*4950*/  IMAD.MOV.U32 R12, RZ, RZ, 0x5252f6a4 ;  /* 0x5252f6a4ff0c7424 */ /* 0x000fe200078e00ff */
[----:B------:R1:W-:Y:S01]  /*4960*/  STL.128 [R1+0xdf0], R20 ;  /* 0x000df01401007387 */ /* 0x0003e20000100c00 */
[----:B------:R-:W-:-:S02]  /*4970*/  IMAD.MOV.U32 R14, RZ, RZ, -0x29299e49 ;  /* 0xd6d661b7ff0e7424 */ /* 0x000fc400078e00ff */
[----:B------:R-:W-:Y:S01]  /*4980*/  IMAD.MOV.U32 R15, RZ, RZ, -0x4c4c3183 ;  /* 0xb3b3ce7dff0f7424 */ /* 0x000fe200078e00ff */
[----:B------:R3:W-:Y:S01]  /*4990*/  STL.128 [R1+0xe00], R4 ;  /* 0x000e000401007387 */ /* 0x0007e20000100c00 */
[----:B0-----:R-:W-:Y:S02]  /*49a0*/  HFMA2 R10, -RZ, RZ, 203.25, -6864 ;  /* 0x5a5aeeb4ff0a7431 */ /* 0x001fe400000001ff */
[----:B------:R-:W-:Y:S01]  /*49b0*/  IMAD.MOV.U32 R8, RZ, RZ, 0x1b1b2d36 ;  /* 0x1b1b2d36ff087424 */ /* 0x000fe200078e00ff */
[----:B------:R0:W-:Y:S01]  /*49c0*/  STL.128 [R1+0xe20], R12 ;  /* 0x000e200c01007387 */ /* 0x0001e20000100c00 */
[----:B------:R-:W-:Y:S02]  /*49d0*/  IMAD.MOV.U32 R9, RZ, RZ, 0x6e6eb2dc ;  /* 0x6e6eb2dcff097424 */ /* 0x000fe400078e00ff */
[----:B--2---:R-:W-:Y:S02]  /*49e0*/  HFMA2 R16, -RZ, RZ, 0.040313720703125, 59968 ;  /* 0x29297b52ff107431 */ /* 0x004fe400000001ff */
[----:B------:R-:W-:Y:S01]  /*49f0*/  IMAD.MOV.U32 R11, RZ, RZ, -0x5f5f04a5 ;  /* 0xa0a0fb5bff0b7424 */ /* 0x000fe200078e00ff */
[----:B------:R-:W-:Y:S01]  /*4a00*/  MOV R19, 0x84849713 ;  /* 0x8484971300137802 */ /* 0x000fe20000000f00 */
[----:B------:R-:W-:-:S02]  /*4a10*/  IMAD.MOV.U32 R17, RZ, RZ, -0x1c1cc123 ;  /* 0xe3e33eddff117424 */ /* 0x000fc400078e00ff */
[----:B-1----:R-:W-:Y:S02]  /*4a20*/  HFMA2 R23, -RZ, RZ, -6068, 0.07427978515625 ;  /* 0xeded2cc1ff177431 */ /* 0x002fe400000001ff */
[----:B------:R-:W-:Y:S01]  /*4a30*/  IMAD.MOV.U32 R18, RZ, RZ, 0x2f2f715e ;  /* 0x2f2f715eff127424 */ /* 0x000fe200078e00ff */
[----:B------:R1:W-:Y:S01]  /*4a40*/  STL.128 [R1+0xe10], R8 ;  /* 0x000e100801007387 */ /* 0x0003e20000100c00 */
[----:B------:R-:W-:Y:S01]  /*4a50*/  IMAD.MOV.U32 R20, RZ, RZ, 0x5353f5a6 ;  /* 0x5353f5a6ff147424 */ /* 0x000fe200078e00ff */
[----:B---3--:R-:W-:Y:S01]  /*4a60*/  MOV R5, 0xfcfc1fe3 ;  /* 0xfcfc1fe300057802 */ /* 0x008fe20000000f00 */
[----:B------:R-:W-:Y:S01]  /*4a70*/  IMAD.MOV.U32 R21, RZ, RZ, -0x2e2e9747 ;  /* 0xd1d168b9ff157424 */ /* 0x000fe200078e00ff */
[----:B------:R2:W-:Y:S01]  /*4a80*/  STL.128 [R1+0xe30], R16 ;  /* 0x000e301001007387 */ /* 0x0005e20000100c00 */
[----:B------:R-:W-:Y:S02]  /*4a90*/  IMAD.MOV.U32 R22, RZ, RZ, RZ ;  /* 0x000000ffff167224 */ /* 0x000fe400078e00ff */
[----:B------:R-:W-:-:S02]  /*4aa0*/  IMAD.MOV.U32 R4, RZ, RZ, 0x20206040 ;  /* 0x20206040ff047424 */ /* 0x000fc400078e00ff */
[----:B0-----:R-:W-:Y:S02]  /*4ab0*/  HFMA2 R14, -RZ, RZ, 139, -2400 ;  /* 0x5858e8b0ff0e7431 */ /* 0x001fe400000001ff */
[----:B------:R-:W-:Y:S01]  /*4ac0*/  IMAD.MOV.U32 R6, RZ, RZ, -0x4e4e3787 ;  /* 0xb1b1c879ff067424 */ /* 0x000fe200078e00ff */
[----:B------:R0:W-:Y:S01]  /*4ad0*/  STL.128 [R1+0xe40], R20 ;  /* 0x000e401401007387 */ /* 0x0001e20000100c00 */
[----:B------:R-:W-:Y:S02]  /*4ae0*/  IMAD.MOV.U32 R7, RZ, RZ, 0x5b5bedb6 ;  /* 0x5b5bedb6ff077424 */ /* 0x000fe400078e00ff */
[----:B------:R-:W-:Y:S02]  /*4af0*/  IMAD.MOV.U32 R12, RZ, RZ, 0x4a4ade94 ;  /* 0x4a4ade94ff0c7424 */ /* 0x000fe400078e00ff */
[----:B------:R-:W-:Y:S01]  /*4b00*/  IMAD.MOV.U32 R13, RZ, RZ, 0x4c4cd498 ;  /* 0x4c4cd498ff0d7424 */ /* 0x000fe200078e00ff */
[----:B------:R3:W-:Y:S01]  /*4b10*/  STL.128 [R1+0xe50], R4 ;  /* 0x000e500401007387 */ /* 0x0007e20000100c00 */
[----:B-1----:R-:W-:-:S02]  /*4b20*/  HFMA2 R8, -RZ, RZ, 3284, -1.70703125 ;  /* 0x6a6abed4ff087431 */ /* 0x002fc400000001ff */
[----:B------:R-:W-:Y:S01]  /*4b30*/  IMAD.MOV.U32 R15, RZ, RZ, -0x3030b57b ;  /* 0xcfcf4a85ff0f7424 */ /* 0x000fe200078e00ff */
[----:B------:R-:W-:Y:S01]  /*4b40*/  MOV R11, 0x39394b72 ;  /* 0x39394b72000b7802 */ /* 0x000fe20000000f00 */
[----:B--2---:R-:W-:Y:S01]  /*4b50*/  IMAD.MOV.U32 R16, RZ, RZ, -0x2f2f9445 ;  /* 0xd0d06bbbff107424 */ /* 0x004fe200078e00ff */
[----:B------:R-:W-:Y:S01]  /*4b60*/  MOV R17, 0xefef2ac5 ;  /* 0xefef2ac500117802 */ /* 0x000fe20000000f00 */
[----:B------:R-:W-:Y:S01]  /*4b70*/  IMAD.MOV.U32 R18, RZ, RZ, -0x55551ab1 ;  /* 0xaaaae54fff127424 */ /* 0x000fe200078e00ff */
[----:B------:R1:W-:Y:S01]  /*4b80*/  STL.128 [R1+0xe70], R12 ;  /* 0x000e700c01007387 */ /* 0x0003e20000100c00 */
[----:B------:R-:W-:Y:S02]  /*4b90*/  IMAD.MOV.U32 R19, RZ, RZ, -0x404e913 ;  /* 0xfbfb16edff137424 */ /* 0x000fe400078e00ff */
[----:B0-----:R-:W-:Y:S02]  /*4ba0*/  HFMA2 R20, -RZ, RZ, 3.630859375, -5.5234375 ;  /* 0x4343c586ff147431 */ /* 0x001fe400000001ff */
[----:B------:R-:W-:Y:S01]  /*4bb0*/  IMAD.MOV.U32 R9, RZ, RZ, -0x3434b973 ;  /* 0xcbcb468dff097424 */ /* 0x000fe200078e00ff */
[----:B------:R-:W-:Y:S01]  /*4bc0*/  MOV R23, 0x85859411 ;  /* 0x8585941100177802 */ /* 0x000fe20000000f00 */
[----:B------:R-:W-:Y:S01]  /*4bd0*/  IMAD.MOV.U32 R10, RZ, RZ, -0x41412699 ;  /* 0xbebed967ff0a7424 */ /* 0x000fe200078e00ff */
[----:B------:R0:W-:Y:S01]  /*4be0*/  STL.128 [R1+0xe80], R16 ;  /* 0x000e801001007387 */ /* 0x0001e20000100c00 */
[----:B------:R-:W-:-:S02]  /*4bf0*/  IMAD.MOV.U32 R21, RZ, RZ, 0x4d4dd79a ;  /* 0x4d4dd79aff157424 */ /* 0x000fc400078e00ff */
[----:B---3--:R-:W-:Y:S02]  /*4c00*/  HFMA2 R6, -RZ, RZ, 3.063678741455078125e-05, 9.17911529541015625e-05 ;  /* 0x02020604ff067431 */ /* 0x008fe400000001ff */
[----:B------:R-:W-:Y:S01]  /*4c10*/  IMAD.MOV.U32 R22, RZ, RZ, 0x33335566 ;  /* 0x33335566ff167424 */ /* 0x000fe200078e00ff */
[----:B------:R2:W-:Y:S01]  /*4c20*/  STL.128 [R1+0xe60], R8 ;  /* 0x000e600801007387 */ /* 0x0005e20000100c00 */
[----:B------:R-:W-:Y:S02]  /*4c30*/  IMAD.MOV.U32 R4, RZ, RZ, 0x4545cf8a ;  /* 0x4545cf8aff047424 */ /* 0x000fe400078e00ff */
[----:B------:R-:W-:Y:S01]  /*4c40*/  IMAD.MOV.U32 R5, RZ, RZ, -0x606ef17 ;  /* 0xf9f910e9ff057424 */ /* 0x000fe200078e00ff */
[----:B------:R3:W-:Y:S01]  /*4c50*/  STL.128 [R1+0xe90], R20 ;  /* 0x000e901401007387 */ /* 0x0007e20000100c00 */
[----:B------:R-:W-:Y:S02]  /*4c60*/  IMAD.MOV.U32 R7, RZ, RZ, 0x7f7f81fe ;  /* 0x7f7f81feff077424 */ /* 0x000fe400078e00ff */
[----:B-1----:R-:W-:-:S02]  /*4c70*/  HFMA2 R12, -RZ, RZ, 42.53125, -15632 ;  /* 0x5151f3a2ff0c7431 */ /* 0x002fc400000001ff */
[----:B------:R-:W-:Y:S01]  /*4c80*/  IMAD.MOV.U32 R13, RZ, RZ, -0x5c5c01a3 ;  /* 0xa3a3fe5dff0d7424 */ /* 0x000fe200078e00ff */
[----:B------:R-:W-:Y:S01]  /*4c90*/  MOV R15, 0x8f8f8a05 ;  /* 0x8f8f8a05000f7802 */ /* 0x000fe20000000f00 */
[----:B------:R-:W-:Y:S01]  /*4ca0*/  IMAD.MOV.U32 R14, RZ, RZ, 0x4040c080 ;  /* 0x4040c080ff0e7424 */ /* 0x000fe200078e00ff */
[----:B------:R1:W-:Y:S01]  /*4cb0*/  STL.128 [R1+0xea0], R4 ;  /* 0x000ea00401007387 */ /* 0x0003e20000100c00 */
[----:B0-----:R-:W-:Y:S02]  /*4cc0*/  HFMA2 R18, -RZ, RZ, 0.52734375, 8.875 ;  /* 0x38384870ff127431 */ /* 0x001fe400000001ff */
[----:B------:R-:W-:Y:S01]  /*4cd0*/  IMAD.MOV.U32 R16, RZ, RZ, -0x6d6d52c1 ;  /* 0x9292ad3fff107424 */ /* 0x000fe200078e00ff */
[----:B------:R0:W-:Y:S01]  /*4ce0*/  STL.128 [R1+0xec0], R12 ;  /* 0x000ec00c01007387 */ /* 0x0001e20000100c00 */
[----:B------:R-:W-:Y:S01]  /*4cf0*/  IMAD.MOV.U32 R17, RZ, RZ, -0x626243df ;  /* 0x9d9dbc21ff117424 */ /* 0x000fe200078e00ff */
[----:B--2---:R-:W-:Y:S01]  /*4d00*/  MOV R9, 0x3c3c4478 ;  /* 0x3c3c447800097802 */ /* 0x004fe20000000f00 */
[----:B------:R-:W-:-:S02]  /*4d10*/  IMAD.MOV.U32 R8, RZ, RZ, 0x5050f0a0 ;  /* 0x5050f0a0ff087424 */ /* 0x000fc400078e00ff */
[----:B------:R-:W-:Y:S01]  /*4d20*/  IMAD.MOV.U32 R10, RZ, RZ, -0x606045db ;  /* 0x9f9fba25ff0a7424 */ /* 0x000fe200078e00ff */
[----:B---3--:R-:W-:Y:S01]  /*4d30*/  MOV R21, 0xb6b6c177 ;  /* 0xb6b6c17700157802 */ /* 0x008fe20000000f00 */
[----:B------:R-:W-:Y:S02]  /*4d40*/  IMAD.MOV.U32 R11, RZ, RZ, -0x57571cb5 ;  /* 0xa8a8e34bff0b7424 */ /* 0x000fe400078e00ff */
[----:B------:R-:W-:Y:S02]  /*4d50*/  IMAD.MOV.U32 R19, RZ, RZ, -0xa0afb0f ;  /* 0xf5f504f1ff137424 */ /* 0x000fe400078e00ff */
[----:B------:R-:W-:Y:S02]  /*4d60*/  IMAD.MOV.U32 R20, RZ, RZ, -0x4343209d ;  /* 0xbcbcdf63ff147424 */ /* 0x000fe400078e00ff */
[----:B-1----:R-:W-:Y:S02]  /*4d70*/  HFMA2 R4, -RZ, RZ, 0.00049591064453125, 0.12890625 ;  /* 0x10103020ff047431 */ /* 0x002fe400000001ff */
[----:B------:R-:W-:Y:S01]  /*4d80*/  IMAD.MOV.U32 R22, RZ, RZ, -0x25258a51 ;  /* 0xdada75afff167424 */ /* 0x000fe200078e00ff */
[----:B------:R-:W-:Y:S01]  /*4d90*/  MOV R7, 0xd2d26dbf ;  /* 0xd2d26dbf00077802 */ /* 0x000fe20000000f00 */
[----:B------:R-:W-:Y:S01]  /*4da0*/  IMAD.MOV.U32 R23, RZ, RZ, 0x21216342 ;  /* 0x21216342ff177424 */ /* 0x000fe200078e00ff */
[----:B------:R1:W-:Y:S01]  /*4db0*/  STL.128 [R1+0xeb0], R8 ;  /* 0x000eb00801007387 */ /* 0x0003e20000100c00 */
[----:B------:R-:W-:Y:S01]  /*4dc0*/  IMAD.MOV.U32 R5, RZ, RZ, -0xe51b ;  /* 0xffff1ae5ff057424 */ /* 0x000fe200078e00ff */
[----:B0-----:R-:W-:Y:S01]  /*4dd0*/  MOV R13, 0x9797a235 ;  /* 0x9797a235000d7802 */ /* 0x001fe20000000f00 */
[----:B------:R-:W-:Y:S01]  /*4de0*/  IMAD.MOV.U32 R6, RZ, RZ, -0xc0cf103 ;  /* 0xf3f30efdff067424 */ /* 0x000fe200078e00ff */
[----:B------:R0:W-:Y:S01]  /*4df0*/  STL.128 [R1+0xed0], R16 ;  /* 0x000ed01001007387 */ /* 0x0001e20000100c00 */
[----:B------:R-:W-:-:S02]  /*4e00*/  IMAD.MOV.U32 R12, RZ, RZ, 0x5f5fe1be ;  /* 0x5f5fe1beff0c7424 */ /* 0x000fc400078e00ff */
[----:B------:R-:W-:Y:S01]  /*4e10*/  IMAD.MOV.U32 R14, RZ, RZ, 0x4444cc88 ;  /* 0x4444cc88ff0e7424 */ /* 0x000fe200078e00ff */
[----:B------:R2:W-:Y:S01]  /*4e20*/  STL.128 [R1+0xee0], R20 ;  /* 0x000ee01401007387 */ /* 0x0005e20000100c00 */
[----:B------:R-:W-:-:S03]  /*4e30*/  IMAD.MOV.U32 R15, RZ, RZ, 0x1717392e ;  /* 0x1717392eff0f7424 */ /* 0x000fc600078e00ff */
[----:B------:R3:W-:Y:S01]  /*4e40*/  STL.128 [R1+0xef0], R4 ;  /* 0x000ef00401007387 */ /* 0x0007e20000100c00 */
[----:B-1----:R-:W-:Y:S02]  /*4e50*/  HFMA2 R10, -RZ, RZ, 0.000863552093505859375, 0.32177734375 ;  /* 0x13133526ff0a7431 */ /* 0x002fe400000001ff */
[----:B------:R-:W-:Y:S01]  /*4e60*/  IMAD.MOV.U32 R8, RZ, RZ, -0x3232b37f ;  /* 0xcdcd4c81ff087424 */ /* 0x000fe200078e00ff */
[----:B------:R1:W-:Y:S01]  /*4e70*/  STL.128 [R1+0xf10], R12 ;  /* 0x000f100c01007387 */ /* 0x0003e20000100c00 */
[----:B------:R-:W-:Y:S02]  /*4e80*/  IMAD.MOV.U32 R9, RZ, RZ, 0xc0c1418 ;  /* 0x0c0c1418ff097424 */ /* 0x000fe400078e00ff */
[----:B0-----:R-:W-:Y:S02]  /*4e90*/  HFMA2 R16, -RZ, RZ, -4.765625, 121.1875 ;  /* 0xc4c45793ff107431 */ /* 0x001fe400000001ff */
[----:B------:R-:W-:Y:S01]  /*4ea0*/  IMAD.MOV.U32 R11, RZ, RZ, -0x1313d03d ;  /* 0xecec2fc3ff0b7424 */ /* 0x000fe200078e00ff */
[----:B------:R-:W-:Y:S01]  /*4eb0*/  MOV R19, 0x3d3d477a ;  /* 0x3d3d477a00137802 */ /* 0x000fe20000000f00 */
[----:B------:R-:W-:-:S02]  /*4ec0*/  IMAD.MOV.U32 R17, RZ, RZ, -0x58580dab ;  /* 0xa7a7f255ff117424 */ /* 0x000fc400078e00ff */
[----:B--2---:R-:W-:Y:S02]  /*4ed0*/  HFMA2 R22, -RZ, RZ, 0.0024890899658203125, 0.05621337890625 ;  /* 0x19192b32ff167431 */ /* 0x004fe400000001ff */
[----:B------:R-:W-:Y:S01]  /*4ee0*/  IMAD.MOV.U32 R18, RZ, RZ, 0x7e7e82fc ;  /* 0x7e7e82fcff127424 */ /* 0x000fe200078e00ff */
[----:B------:R0:W-:Y:S01]  /*4ef0*/  STL.128 [R1+0xf00], R8 ;  /* 0x000f000801007387 */ /* 0x0001e20000100c00 */
[----:B------:R-:W-:Y:S01]  /*4f00*/  IMAD.MOV.U32 R20, RZ, RZ, 0x6464acc8 ;  /* 0x6464acc8ff147424 */ /* 0x000fe200078e00ff */
[----:B---3--:R-:W-:Y:S01]  /*4f10*/  MOV R5, 0x81819819 ;  /* 0x8181981900057802 */ /* 0x008fe20000000f00 */
[----:B------:R-:W-:Y:S01]  /*4f20*/  IMAD.MOV.U32 R21, RZ, RZ, 0x5d5de7ba ;  /* 0x5d5de7baff157424 */ /* 0x000fe200078e00ff */
[----:B------:R2:W-:Y:S01]  /*4f30*/  STL.128 [R1+0xf20], R16 ;  /* 0x000f201001007387 */ /* 0x0005e20000100c00 */
[----:B------:R-:W-:Y:S02]  /*4f40*/  IMAD.MOV.U32 R23, RZ, RZ, 0x737395e6 ;  /* 0x737395e6ff177424 */ /* 0x000fe400078e00ff */
[----:B------:R-:W-:-:S02]  /*4f50*/  IMAD.MOV.U32 R4, RZ, RZ, 0x6060a0c0 ;  /* 0x6060a0c0ff047424 */ /* 0x000fc400078e00ff */
[----:B-1----:R-:W-:Y:S02]  /*4f60*/  HFMA2 R14, -RZ, RZ, -0.58984375, -59.34375 ;  /* 0xb8b8d36bff0e7431 */ /* 0x002fe400000001ff */
[----:B------:R-:W-:Y:S01]  /*4f70*/  IMAD.MOV.U32 R6, RZ, RZ, 0x4f4fd19e ;  /* 0x4f4fd19eff067424 */ /* 0x000fe200078e00ff */
[----:B------:R1:W-:Y:S01]  /*4f80*/  STL.128 [R1+0xf30], R20 ;  /* 0x000f301401007387 */ /* 0x0003e20000100c00 */
[----:B------:R-:W-:Y:S02]  /*4f90*/  IMAD.MOV.U32 R7, RZ, RZ, -0x2323805d ;  /* 0xdcdc7fa3ff077424 */ /* 0x000fe400078e00ff */
[----:B------:R-:W-:Y:S02]  /*4fa0*/  IMAD.MOV.U32 R12, RZ, RZ, 0x4646ca8c ;  /* 0x4646ca8cff0c7424 */ /* 0x000fe400078e00ff */
[----:B------:R-:W-:Y:S01]  /*4fb0*/  IMAD.MOV.U32 R13, RZ, RZ, -0x1111d639 ;  /* 0xeeee29c7ff0d7424 */ /* 0x000fe200078e00ff */
[----:B------:R3:W-:Y:S01]  /*4fc0*/  STL.128 [R1+0xf40], R4 ;  /* 0x000f400401007387 */ /* 0x0007e20000100c00 */
[----:B0-----:R-:W-:-:S02]  /*4fd0*/  HFMA2 R8, -RZ, RZ, 0.0119781494140625, 1604 ;  /* 0x22226644ff087431 */ /* 0x001fc400000001ff */
[----:B------:R-:W-:Y:S01]  /*4fe0*/  IMAD.MOV.U32 R15, RZ, RZ, 0x14143c28 ;  /* 0x14143c28ff0f7424 */ /* 0x000fe200078e00ff */
[----:B------:R-:W-:Y:S01]  /*4ff0*/  MOV R11, 0x8888830b ;  /* 0x8888830b000b7802 */ /* 0x000fe20000000f00 */
[----:B--2---:R-:W-:Y:S01]  /*5000*/  IMAD.MOV.U32 R16, RZ, RZ, -0x21218659 ;  /* 0xdede79a7ff107424 */ /* 0x004fe200078e00ff */
[----:B------:R-:W-:Y:S01]  /*5010*/  MOV R17, 0x5e5ee2bc ;  /* 0x5e5ee2bc00117802 */ /* 0x000fe20000000f00 */
[----:B------:R-:W-:Y:S01]  /*5020*/  IMAD.MOV.U32 R18, RZ, RZ, 0xb0b1d16 ;  /* 0x0b0b1d16ff127424 */ /* 0x000fe200078e00ff */
[----:B------:R0:W-:Y:S01]  /*5030*/  STL.128 [R1+0xf60], R12 ;  /* 0x000f600c01007387 */ /* 0x0001e20000100c00 */
[----:B------:R-:W-:Y:S02]  /*5040*/  IMAD.MOV.U32 R19, RZ, RZ, -0x24248953 ;  /* 0xdbdb76adff137424 */ /* 0x000fe400078e00ff */
[----:B-1----:R-:W-:Y:S02]  /*5050*/  HFMA2 R20, -RZ, RZ, -624, 0.98193359375 ;  /* 0xe0e03bdbff147431 */ /* 0x002fe400000001ff */
[----:B------:R-:W-:Y:S01]  /*5060*/  IMAD.MOV.U32 R9, RZ, RZ, 0x2a2a7e54 ;  /* 0x2a2a7e54ff097424 */ /* 0x000fe200078e00ff */
[----:B------:R-:W-:Y:S01]  /*5070*/  MOV R23, 0xa0a1e14 ;  /* 0x0a0a1e1400177802 */ /* 0x000fe20000000f00 */
[----:B------:R-:W-:Y:S01]  /*5080*/  IMAD.MOV.U32 R10, RZ, RZ, -0x6f6f54c5 ;  /* 0x9090ab3bff0a7424 */ /* 0x000fe200078e00ff */
[----:B------:R1:W-:Y:S01]  /*5090*/  STL.128 [R1+0xf70], R16 ;  /* 0x000f701001007387 */ /* 0x0003e20000100c00 */
[----:B------:R-:W-:-:S02]  /*50a0*/  IMAD.MOV.U32 R21, RZ, RZ, 0x32325664 ;  /* 0x32325664ff157424 */ /* 0x000fc400078e00ff */
[----:B---3--:R-:W-:Y:S02]  /*50b0*/  HFMA2 R6, -RZ, RZ, 0.01617431640625, 4384 ;  /* 0x24246c48ff067431 */ /* 0x008fe400000001ff */
[----:B------:R-:W-:Y:S01]  /*50c0*/  IMAD.MOV.U32 R22, RZ, RZ, 0x3a3a4e74 ;  /* 0x3a3a4e74ff167424 */ /* 0x000fe200078e00ff */
[----:B------:R2:W-:Y:S01]  /*50d0*/  STL.128 [R1+0xf50], R8 ;  /* 0x000f500801007387 */ /* 0x0005e20000100c00 */
[----:B------:R-:W-:Y:S02]  /*50e0*/  IMAD.MOV.U32 R4, RZ, RZ, 0x4949db92 ;  /* 0x4949db92ff047424 */ /* 0x000fe400078e00ff */
[----:B------:R-:W-:Y:S01]  /*50f0*/  IMAD.MOV.U32 R5, RZ, RZ, 0x6060a0c ;  /* 0x06060a0cff057424 */ /* 0x000fe200078e00ff */
[----:B------:R3:W-:Y:S01]  /*5100*/  STL.128 [R1+0xf80], R20 ;  /* 0x000f801401007387 */ /* 0x0007e20000100c00 */
[----:B------:R-:W-:Y:S02]  /*5110*/  IMAD.MOV.U32 R7, RZ, RZ, 0x5c5ce4b8 ;  /* 0x5c5ce4b8ff077424 */ /* 0x000fe400078e00ff */
[----:B0-----:R-:W-:-:S02]  /*5120*/  HFMA2 R12, -RZ, RZ, -0.000679492950439453125, -0.032989501953125 ;  /* 0x9191a839ff0c7431 */ /* 0x001fc400000001ff */
[----:B------:R-:W-:Y:S01]  /*5130*/  IMAD.MOV.U32 R13, RZ, RZ, -0x6a6a5bcf ;  /* 0x9595a431ff0d7424 */ /* 0x000fe200078e00ff */
[----:B------:R-:W-:Y:S01]  /*5140*/  MOV R15, 0x79798bf2 ;  /* 0x79798bf2000f7802 */ /* 0x000fe20000000f00 */
[----:B------:R-:W-:Y:S01]  /*5150*/  IMAD.MOV.U32 R14, RZ, RZ, -0x1b1bc82d ;  /* 0xe4e437d3ff0e7424 */ /* 0x000fe200078e00ff */
[----:B------:R0:W-:Y:S01]  /*5160*/  STL.128 [R1+0xf90], R4 ;  /* 0x000f900401007387 */ /* 0x0001e20000100c00 */
[----:B-1----:R-:W-:Y:S02]  /*5170*/  HFMA2 R18, -RZ, RZ, 0.450927734375, 173.75 ;  /* 0x3737596eff127431 */ /* 0x002fe400000001ff */
[----:B------:R-:W-:Y:S01]  /*5180*/  IMAD.MOV.U32 R16, RZ, RZ, -0x1818cd2b ;  /* 0xe7e732d5ff107424 */ /* 0x000fe200078e00ff */
[----:B------:R1:W-:Y:S01]  /*5190*/  STL.128 [R1+0xfb0], R12 ;  /* 0x000fb00c01007387 */ /* 0x0003e20000100c00 */
[----:B------:R-:W-:Y:S01]  /*51a0*/  IMAD.MOV.U32 R17, RZ, RZ, -0x3737bc75 ;  /* 0xc8c8438bff117424 */ /* 0x000fe200078e00ff */
[----:B--2---:R-:W-:Y:S01]  /*51b0*/  MOV R9, 0xd3d36ebd ;  /* 0xd3d36ebd00097802 */ /* 0x004fe20000000f00 */
[----:B------:R-:W-:-:S02]  /*51c0*/  IMAD.MOV.U32 R8, RZ, RZ, -0x3d3da261 ;  /* 0xc2c25d9fff087424 */ /* 0x000fc400078e00ff */
[----:B------:R-:W-:Y:S01]  /*51d0*/  IMAD.MOV.U32 R10, RZ, RZ, -0x535310bd ;  /* 0xacacef43ff0a7424 */ /* 0x000fe200078e00ff */
[----:B---3--:R-:W-:Y:S01]  /*51e0*/  MOV R21, 0xd5d564b1 ;  /* 0xd5d564b100157802 */ /* 0x008fe20000000f00 */
[----:B------:R-:W-:Y:S02]  /*51f0*/  IMAD.MOV.U32 R11, RZ, RZ, 0x6262a6c4 ;  /* 0x6262a6c4ff0b7424 */ /* 0x000fe400078e00ff */
[----:B------:R-:W-:Y:S02]  /*5200*/  IMAD.MOV.U32 R19, RZ, RZ, 0x6d6db7da ;  /* 0x6d6db7daff137424 */ /* 0x000fe400078e00ff */
[----:B------:R-:W-:Y:S02]  /*5210*/  IMAD.MOV.U32 R20, RZ, RZ, -0x727273ff ;  /* 0x8d8d8c01ff147424 */ /* 0x000fe400078e00ff */
[----:B0-----:R-:W-:Y:S02]  /*5220*/  HFMA2 R4, -RZ, RZ, 4528, -0.302734375 ;  /* 0x6c6cb4d8ff047431 */ /* 0x001fe400000001ff */
[----:B------:R-:W-:Y:S01]  /*5230*/  IMAD.MOV.U32 R22, RZ, RZ, 0x4e4ed29c ;  /* 0x4e4ed29cff167424 */ /* 0x000fe200078e00ff */
[----:B------:R-:W-:Y:S01]  /*5240*/  MOV R7, 0xeaea25cf ;  /* 0xeaea25cf00077802 */ /* 0x000fe20000000f00 */
[----:B------:R-:W-:Y:S01]  /*5250*/  IMAD.MOV.U32 R23, RZ, RZ, -0x56561fb7 ;  /* 0xa9a9e049ff177424 */ /* 0x000fe200078e00ff */
        /* <DEDUP_REMOVED lines=8> */
[----:B------:R-:W-:-:S03]  /*52e0*/  IMAD.MOV.U32 R15, RZ, RZ, 0x2e2e725c ;  /* 0x2e2e725cff0f7424 */ /* 0x000fc600078e00ff */
[----:B------:R3:W-:Y:S01]  /*52f0*/  STL.128 [R1+0xfe0], R4 ;  /* 0x000fe00401007387 */ /* 0x0007e20000100c00 */
[----:B0-----:R-:W-:Y:S02]  /*5300*/  HFMA2 R10, -RZ, RZ, -0.1043701171875, -2702 ;  /* 0xaeaee947ff0a7431 */ /* 0x001fe400000001ff */
[----:B------:R-:W-:Y:S01]  /*5310*/  IMAD.MOV.U32 R8, RZ, RZ, 0x6565afca ;  /* 0x6565afcaff087424 */ /* 0x000fe200078e00ff */
[----:B------:R0:W-:Y:S01]  /*5320*/  STL.128 [R1+0x1000], R12 ;  /* 0x0010000c01007387 */ /* 0x0001e20000100c00 */
[----:B------:R-:W-:Y:S02]  /*5330*/  IMAD.MOV.U32 R9, RZ, RZ, 0x7a7a8ef4 ;  /* 0x7a7a8ef4ff097424 */ /* 0x000fe400078e00ff */
[----:B-1----:R-:W-:Y:S02]  /*5340*/  HFMA2 R16, -RZ, RZ, 0.0040130615234375, 0.0164794921875 ;  /* 0x1c1c2438ff107431 */ /* 0x002fe400000001ff */
[----:B------:R-:W-:Y:S01]  /*5350*/  IMAD.MOV.U32 R11, RZ, RZ, 0x8081810 ;  /* 0x08081810ff0b7424 */ /* 0x000fe200078e00ff */
[----:B------:R-:W-:Y:S01]  /*5360*/  MOV R19, 0xc6c65197 ;  /* 0xc6c6519700137802 */ /* 0x000fe20000000f00 */
[----:B------:R-:W-:-:S02]  /*5370*/  IMAD.MOV.U32 R17, RZ, RZ, -0x59590ea9 ;  /* 0xa6a6f157ff117424 */ /* 0x000fc400078e00ff */
[----:B--2---:R-:W-:Y:S02]  /*5380*/  HFMA2 R22, -RZ, RZ, 18240, -0.004791259765625 ;  /* 0x74749ce8ff167431 */ /* 0x004fe400000001ff */
[----:B------:R-:W-:Y:S01]  /*5390*/  IMAD.MOV.U32 R18, RZ, RZ, -0x4b4b388d ;  /* 0xb4b4c773ff127424 */ /* 0x000fe200078e00ff */
[----:B------:R1:W-:Y:S01]  /*53a0*/  STL.128 [R1+0xff0], R8 ;  /* 0x000ff00801007387 */ /* 0x0003e20000100c00 */
[----:B------:R-:W-:Y:S01]  /*53b0*/  IMAD.MOV.U32 R20, RZ, RZ, -0x1717dc35 ;  /* 0xe8e823cbff147424 */ /* 0x000fe200078e00ff */
[----:B---3--:R-:W-:Y:S01]  /*53c0*/  MOV R5, 0xbdbddc61 ;  /* 0xbdbddc6100057802 */ /* 0x008fe20000000f00 */
[----:B------:R-:W-:Y:S01]  /*53d0*/  IMAD.MOV.U32 R21, RZ, RZ, -0x2222835f ;  /* 0xdddd7ca1ff157424 */ /* 0x000fe200078e00ff */
[----:B------:R2:W-:Y:S01]  /*53e0*/  STL.128 [R1+0x1010], R16 ;  /* 0x0010101001007387 */ /* 0x0005e20000100c00 */
[----:B------:R-:W-:Y:S02]  /*53f0*/  IMAD.MOV.U32 R23, RZ, RZ, 0x1f1f213e ;  /* 0x1f1f213eff177424 */ /* 0x000fe400078e00ff */
[----:B------:R-:W-:-:S02]  /*5400*/  IMAD.MOV.U32 R4, RZ, RZ, 0x4b4bdd96 ;  /* 0x4b4bdd96ff047424 */ /* 0x000fc400078e00ff */
[----:B0-----:R-:W-:Y:S02]  /*5410*/  HFMA2 R14, -RZ, RZ, -28512, 2.9981136322021484375e-05 ;  /* 0xf6f601f7ff0e7431 */ /* 0x001fe400000001ff */
[----:B------:R-:W-:Y:S01]  /*5420*/  IMAD.MOV.U32 R6, RZ, RZ, -0x747479f3 ;  /* 0x8b8b860dff067424 */ /* 0x000fe200078e00ff */
[----:B------:R0:W-:Y:S01]  /*5430*/  STL.128 [R1+0x1020], R20 ;  /* 0x0010201401007387 */ /* 0x0001e20000100c00 */
[----:B------:R-:W-:Y:S02]  /*5440*/  IMAD.MOV.U32 R7, RZ, RZ, -0x75757af1 ;  /* 0x8a8a850fff077424 */ /* 0x000fe400078e00ff */
[----:B------:R-:W-:Y:S02]  /*5450*/  IMAD.MOV.U32 R12, RZ, RZ, 0x4848d890 ;  /* 0x4848d890ff0c7424 */ /* 0x000fe400078e00ff */
[----:B------:R-:W-:Y:S01]  /*5460*/  IMAD.MOV.U32 R13, RZ, RZ, 0x3030506 ;  /* 0x03030506ff0d7424 */ /* 0x000fe200078e00ff */
[----:B------:R3:W-:Y:S01]  /*5470*/  STL.128 [R1+0x1030], R4 ;  /* 0x0010300401007387 */ /* 0x0007e20000100c00 */
[----:B-1----:R-:W-:-:S02]  /*5480*/  HFMA2 R8, -RZ, RZ, 9088, -0.0005950927734375 ;  /* 0x707090e0ff087431 */ /* 0x002fc400000001ff */
[----:B------:R-:W-:Y:S01]  /*5490*/  IMAD.MOV.U32 R15, RZ, RZ, 0xe0e121c ;  /* 0x0e0e121cff0f7424 */ /* 0x000fe200078e00ff */
[----:B------:R-:W-:Y:S01]  /*54a0*/  MOV R11, 0x6666aacc ;  /* 0x6666aacc000b7802 */ /* 0x000fe20000000f00 */
[----:B--2---:R-:W-:Y:S01]  /*54b0*/  IMAD.MOV.U32 R16, RZ, RZ, 0x6161a3c2 ;  /* 0x6161a3c2ff107424 */ /* 0x004fe200078e00ff */
[----:B------:R-:W-:Y:S01]  /*54c0*/  MOV R17, 0x35355f6a ;  /* 0x35355f6a00117802 */ /* 0x000fe20000000f00 */
[----:B------:R-:W-:Y:S01]  /*54d0*/  IMAD.MOV.U32 R18, RZ, RZ, 0x5757f9ae ;  /* 0x5757f9aeff127424 */ /* 0x000fe200078e00ff */
[----:B------:R1:W-:Y:S01]  /*54e0*/  STL.128 [R1+0x1050], R12 ;  /* 0x0010500c01007387 */ /* 0x0003e20000100c00 */
[----:B------:R-:W-:Y:S02]  /*54f0*/  IMAD.MOV.U32 R19, RZ, RZ, -0x46462f97 ;  /* 0xb9b9d069ff137424 */ /* 0x000fe400078e00ff */
[----:B0-----:R-:W-:Y:S02]  /*5500*/  HFMA2 R20, -RZ, RZ, -9.953975677490234375e-05, -0.000621318817138671875 ;  /* 0x86869117ff147431 */ /* 0x001fe400000001ff */
[----:B------:R-:W-:Y:S01]  /*5510*/  IMAD.MOV.U32 R9, RZ, RZ, 0x3e3e427c ;  /* 0x3e3e427cff097424 */ /* 0x000fe200078e00ff */
[----:B------:R-:W-:Y:S01]  /*5520*/  MOV R23, 0x9e9eb927 ;  /* 0x9e9eb92700177802 */ /* 0x000fe20000000f00 */
[----:B------:R-:W-:Y:S01]  /*5530*/  IMAD.MOV.U32 R10, RZ, RZ, -0x4a4a3b8f ;  /* 0xb5b5c471ff0a7424 */ /* 0x000fe200078e00ff */
[----:B------:R0:W-:Y:S01]  /*5540*/  STL.128 [R1+0x1060], R16 ;  /* 0x0010601001007387 */ /* 0x0001e20000100c00 */
[----:B------:R-:W-:-:S02]  /*5550*/  IMAD.MOV.U32 R21, RZ, RZ, -0x3e3ea767 ;  /* 0xc1c15899ff157424 */ /* 0x000fc400078e00ff */
[----:B---3--:R-:W-:Y:S02]  /*5560*/  HFMA2 R6, -RZ, RZ, -0.0022430419921875, -0.2239990234375 ;  /* 0x9898b32bff067431 */ /* 0x008fe400000001ff */
[----:B------:R-:W-:Y:S01]  /*5570*/  IMAD.MOV.U32 R22, RZ, RZ, 0x1d1d273a ;  /* 0x1d1d273aff167424 */ /* 0x000fe200078e00ff */
[----:B------:R2:W-:Y:S01]  /*5580*/  STL.128 [R1+0x1040], R8 ;  /* 0x0010400801007387 */ /* 0x0005e20000100c00 */
[----:B------:R-:W-:Y:S02]  /*5590*/  IMAD.MOV.U32 R4, RZ, RZ, -0x1e1ec727 ;  /* 0xe1e138d9ff047424 */ /* 0x000fe400078e00ff */
[----:B------:R-:W-:Y:S01]  /*55a0*/  IMAD.MOV.U32 R5, RZ, RZ, -0x707ec15 ;  /* 0xf8f813ebff057424 */ /* 0x000fe200078e00ff */
[----:B------:R3:W-:Y:S01]  /*55b0*/  STL.128 [R1+0x1070], R20 ;  /* 0x0010701401007387 */ /* 0x0007e20000100c00 */
[----:B------:R-:W-:Y:S02]  /*55c0*/  IMAD.MOV.U32 R7, RZ, RZ, 0x11113322 ;  /* 0x11113322ff077424 */ /* 0x000fe400078e00ff */
[----:B-1----:R-:W-:-:S02]  /*55d0*/  HFMA2 R12, -RZ, RZ, -0.0037136077880859375, -0.385986328125 ;  /* 0x9b9bb62dff0c7431 */ /* 0x002fc400000001ff */
[----:B------:R-:W-:Y:S01]  /*55e0*/  IMAD.MOV.U32 R13, RZ, RZ, 0x1e1e223c ;  /* 0x1e1e223cff0d7424 */ /* 0x000fe200078e00ff */
[----:B------:R-:W-:Y:S01]  /*55f0*/  MOV R15, 0xe9e920c9 ;  /* 0xe9e920c9000f7802 */ /* 0x000fe20000000f00 */
[----:B------:R-:W-:Y:S01]  /*5600*/  IMAD.MOV.U32 R14, RZ, RZ, -0x78786deb ;  /* 0x87879215ff0e7424 */ /* 0x000fe200078e00ff */
[----:B------:R1:W-:Y:S01]  /*5610*/  STL.128 [R1+0x1080], R4 ;  /* 0x0010800401007387 */ /* 0x0003e20000100c00 */
[----:B0-----:R-:W-:Y:S02]  /*5620*/  HFMA2 R18, -RZ, RZ, 0.032470703125, 35328 ;  /* 0x28287850ff127431 */ /* 0x001fe400000001ff */
[----:B------:R-:W-:Y:S01]  /*5630*/  IMAD.MOV.U32 R16, RZ, RZ, -0x3131b679 ;  /* 0xcece4987ff107424 */ /* 0x000fe200078e00ff */
[----:B------:R0:W-:Y:S01]  /*5640*/  STL.128 [R1+0x10a0], R12 ;  /* 0x0010a00c01007387 */ /* 0x0001e20000100c00 */
[----:B------:R-:W-:Y:S01]  /*5650*/  IMAD.MOV.U32 R17, RZ, RZ, 0x5555ffaa ;  /* 0x5555ffaaff117424 */ /* 0x000fe200078e00ff */
[----:B--2---:R-:W-:Y:S01]  /*5660*/  MOV R9, 0xd9d970a9 ;  /* 0xd9d970a900097802 */ /* 0x004fe20000000f00 */
[----:B------:R-:W-:-:S02]  /*5670*/  IMAD.MOV.U32 R8, RZ, RZ, 0x6969bbd2 ;  /* 0x6969bbd2ff087424 */ /* 0x000fc400078e00ff */
[----:B------:R-:W-:Y:S01]  /*5680*/  IMAD.MOV.U32 R10, RZ, RZ, -0x717176f9 ;  /* 0x8e8e8907ff0a7424 */ /* 0x000fe200078e00ff */
[----:B---3--:R-:W-:Y:S01]  /*5690*/  MOV R21, 0xa1a1f859 ;  /* 0xa1a1f85900157802 */ /* 0x008fe20000000f00 */
[----:B------:R-:W-:Y:S02]  /*56a0*/  IMAD.MOV.U32 R11, RZ, RZ, -0x6b6b58cd ;  /* 0x9494a733ff0b7424 */ /* 0x000fe400078e00ff */
[----:B------:R-:W-:Y:S02]  /*56b0*/  IMAD.MOV.U32 R19, RZ, RZ, -0x2020855b ;  /* 0xdfdf7aa5ff137424 */ /* 0x000fe400078e00ff */
[----:B------:R-:W-:Y:S01]  /*56c0*/  IMAD.MOV.U32 R20, RZ, RZ, -0x737370fd ;  /* 0x8c8c8f03ff147424 */ /* 0x000fe200078e00ff */
[----:B-1----:R-:W-:Y:S01]  /*56d0*/  MOV R5, 0x5454fca8 ;  /* 0x5454fca800057802 */ /* 0x002fe20000000f00 */
[----:B------:R-:W-:Y:S01]  /*56e0*/  IMAD.MOV.U32 R22, RZ, RZ, -0x76767ff7 ;  /* 0x89898009ff167424 */ /* 0x000fe200078e00ff */
[----:B------:R0:W-:Y:S01]  /*56f0*/  STL.128 [R1+0x1090], R8 ;  /* 0x0010900801007387 */ /* 0x0001e20000100c00 */
[----:B------:R-:W-:-:S02]  /*5700*/  IMAD.MOV.U32 R23, RZ, RZ, 0xd0d171a ;  /* 0x0d0d171aff177424 */ /* 0x000fc400078e00ff */
[----:B------:R-:W-:Y:S01]  /*5710*/  IMAD.MOV.U32 R4, RZ, RZ, -0x4f4f3485 ;  /* 0xb0b0cb7bff047424 */ /* 0x000fe200078e00ff */
[----:B------:R0:W-:Y:S01]  /*5720*/  STL.128 [R1+0x10b0], R16 ;  /* 0x0010b01001007387 */ /* 0x0001e20000100c00 */
[----:B------:R-:W-:Y:S02]  /*5730*/  IMAD.MOV.U32 R6, RZ, RZ, -0x44442993 ;  /* 0xbbbbd66dff067424 */ /* 0x000fe400078e00ff */
[----:B------:R-:W-:Y:S01]  /*5740*/  IMAD.MOV.U32 R7, RZ, RZ, 0x16163a2c ;  /* 0x16163a2cff077424 */ /* 0x000fe200078e00ff */
[----:B------:R0:W-:Y:S04]  /*5750*/  STL.128 [R1+0x10c0], R20 ;  /* 0x0010c01401007387 */ /* 0x0001e80000100c00 */
[----:B------:R0:W-:Y:S02]  /*5760*/  STL.128 [R1+0x10f0], R4 ;  /* 0x0010f00401007387 */ /* 0x0001e40000100c00 */
.L_x_13:
        /* <DEDUP_REMOVED lines=9> */
[----:B------:R-:W-:Y:S04]  /*5800*/  STS.U8 [UR5+-0x3], R5 ;  /* 0xfffffd05ff007988 */ /* 0x000fe80008000005 */
[----:B---3--:R-:W-:Y:S01]  /*5810*/  STS [UR6+-0x10], R12 ;  /* 0xfffff00cff007988 */ /* 0x008fe20008000806 */
[----:B------:R-:W-:-:S03]  /*5820*/  PRMT R37, R2, 0x7772, RZ ;  /* 0x0000777202257816 */ /* 0x000fc600000000ff */
[----:B----4-:R-:W-:Y:S04]  /*5830*/  STS [UR8+-0x10], R28 ;  /* 0xfffff01cff007988 */ /* 0x010fe80008000808 */
[----:B-----5:R-:W-:Y:S04]  /*5840*/  STS [UR4+-0x10], R20 ;  /* 0xfffff014ff007988 */ /* 0x020fe80008000804 */
[----:B------:R-:W-:Y:S04]  /*5850*/  STS [UR7+-0x10], R24 ;  /* 0xfffff018ff007988 */ /* 0x000fe80008000807 */
[----:B------:R0:W-:Y:S04]  /*5860*/  STS.U8 [UR5+-0x2], R4 ;  /* 0xfffffe04ff007988 */ /* 0x0001e80008000005 */
[----:B------:R-:W-:Y:S01]  /*5870*/  STS [UR6+-0xc], R13 ;  /* 0xfffff40dff007988 */ /* 0x000fe20008000806 */
[----:B------:R-:W-:-:S03]  /*5880*/  PRMT R2, R2, 0x7773, RZ ;  /* 0x0000777302027816 */ /* 0x000fc600000000ff */
[----:B------:R-:W-:Y:S04]  /*5890*/  STS [UR8+-0xc], R29 ;  /* 0xfffff41dff007988 */ /* 0x000fe80008000808 */
[----:B------:R-:W-:Y:S04]  /*58a0*/  STS [UR4+-0xc], R21 ;  /* 0xfffff415ff007988 */ /* 0x000fe80008000804 */
[----:B------:R-:W-:Y:S04]  /*58b0*/  STS [UR7+-0xc], R25 ;  /* 0xfffff419ff007988 */ /* 0x000fe80008000807 */
[----:B------:R-:W-:Y:S04]  /*58c0*/  STS.U8 [UR5+-0x1], R37 ;  /* 0xffffff25ff007988 */ /* 0x000fe80008000005 */
[----:B------:R-:W-:Y:S04]  /*58d0*/  STS [UR6+-0x8], R14 ;  /* 0xfffff80eff007988 */ /* 0x000fe80008000806 */
[----:B------:R-:W-:Y:S04]  /*58e0*/  STS [UR8+-0x8], R30 ;  /* 0xfffff81eff007988 */ /* 0x000fe80008000808 */
[----:B------:R-:W-:Y:S04]  /*58f0*/  STS [UR4+-0x8], R22 ;  /* 0xfffff816ff007988 */ /* 0x000fe80008000804 */
[----:B------:R-:W-:Y:S04]  /*5900*/  STS [UR7+-0x8], R26 ;  /* 0xfffff81aff007988 */ /* 0x000fe80008000807 */
[----:B0-----:R0:W2:Y:S04]  /*5910*/  LDL.128 R4, [R34] ;  /* 0x0000000022047983 */ /* 0x0010a80000100c00 */
[----:B------:R-:W-:Y:S04]  /*5920*/  STS.U8 [UR5], R2 ;  /* 0x00000002ff007988 */ /* 0x000fe80008000005 */
[----:B------:R1:W-:Y:S04]  /*5930*/  STS [UR6+-0x4], R15 ;  /* 0xfffffc0fff007988 */ /* 0x0003e80008000806 */
[----:B-1----:R1:W3:Y:S01]  /*5940*/  LDL.128 R12, [R36] ;  /* 0x00000000240c7983 */ /* 0x0022e20000100c00 */
[----:B------:R-:W-:-:S03]  /*5950*/  PRMT R21, R3, 0x7770, RZ ;  /* 0x0000777003157816 */ /* 0x000fc600000000ff */
[----:B------:R4:W-:Y:S01]  /*5960*/  STS [UR8+-0x4], R31 ;  /* 0xfffffc1fff007988 */ /* 0x0009e20008000808 */
[----:B------:R-:W-:-:S03]  /*5970*/  PRMT R20, R3, 0x7771, RZ ;  /* 0x0000777103147816 */ /* 0x000fc600000000ff */
[----:B------:R4:W-:Y:S01]  /*5980*/  STS [UR4+-0x4], R23 ;  /* 0xfffffc17ff007988 */ /* 0x0009e20008000804 */
[----:B------:R-:W-:-:S03]  /*5990*/  UIADD3 UR9, UPT, UPT, UR9, 0x8, URZ ;  /* 0x0000000809097890 */ /* 0x000fc6000fffe0ff */
[----:B------:R4:W-:Y:S04]  /*59a0*/  STS [UR7+-0x4], R27 ;  /* 0xfffffc1bff007988 */ /* 0x0009e80008000807 */
[----:B------:R4:W-:Y:S01]  /*59b0*/  STS.U8 [UR5+0x1], R21 ;  /* 0x00000115ff007988 */ /* 0x0009e20008000005 */
[----:B------:R-:W-:-:S03]  /*59c0*/  PRMT R2, R3, 0x7773, RZ ;  /* 0x0000777303027816 */ /* 0x000fc600000000ff */
[----:B------:R4:W-:Y:S01]  /*59d0*/  STS [UR6], R16 ;  /* 0x00000010ff007988 */ /* 0x0009e20008000806 */
[----:B------:R-:W-:Y:S01]  /*59e0*/  PRMT R3, R3, 0x7772, RZ ;  /* 0x0000777203037816 */ /* 0x000fe200000000ff */
[----:B------:R-:W-:Y:S01]  /*59f0*/  UISETP.NE.AND UP0, UPT, UR9, 0x107, UPT ;  /* 0x000001070900788c */ /* 0x000fe2000bf05270 */
[----:B------:R-:W-:Y:S01]  /*5a00*/  VIADD R0, R0, 0x8 ;  /* 0x0000000800007836 */ /* 0x000fe20000000000 */
[----:B0-----:R-:W-:Y:S01]  /*5a10*/  IADD3 R34, PT, PT, R34, 0x20, RZ ;  /* 0x0000002022227810 */ /* 0x001fe20007ffe0ff */
[----:B------:R-:W-:Y:S02]  /*5a20*/  VIADD R33, R33, 0x20 ;  /* 0x0000002021217836 */ /* 0x000fe40000000000 */
[----:B------:R-:W-:Y:S02]  /*5a30*/  VIADD R35, R35, 0x20 ;  /* 0x0000002023237836 */ /* 0x000fe40000000000 */
[----:B-1----:R-:W-:Y:S01]  /*5a40*/  VIADD R36, R36, 0x20 ;  /* 0x0000002024247836 */ /* 0x002fe20000000000 */
        /* <DEDUP_REMOVED lines=24> */
.L_x_12:
[----:B------:R-:W-:Y:S05]  /*5bd0*/  BSYNC.RECONVERGENT B0 ;  /* 0x0000000000007941 */ /* 0x000fea0003800200 */
.L_x_11:
[----:B------:R-:W0:Y:S01]  /*5be0*/  LDCU.64 UR4, c[0x0][0x380] ;  /* 0x00007000ff0477ac */ /* 0x000e220008000a00 */
[----:B----4-:R-:W1:Y:S01]  /*5bf0*/  LDC.64 R4, c[0x0][0x390] ;  /* 0x0000e400ff047b82 */ /* 0x010e620000000a00 */
[----:B------:R-:W-:Y:S01]  /*5c00*/  SHF.R.S32.HI R3, RZ, 0x1f, R32 ;  /* 0x0000001fff037819 */ /* 0x000fe20000011420 */
[----:B------:R-:W1:Y:S06]  /*5c10*/  LDCU.64 UR10, c[0x0][0x358] ;  /* 0x00006b00ff0a77ac */ /* 0x000e6c0008000a00 */
[----:B------:R-:W-:Y:S01]  /*5c20*/  BAR.SYNC.DEFER_BLOCKING 0x0 ;  /* 0x0000000000007b1d */ /* 0x000fe20000010000 */
[----:B0-----:R-:W-:-:S04]  /*5c30*/  LEA R2, P0, R32, UR4, 0x5 ;  /* 0x0000000420027c11 */ /* 0x001fc8000f8028ff */
[----:B------:R-:W-:Y:S01]  /*5c40*/  LEA.HI.X R3, R32, UR5, R3, 0x5, P0 ;  /* 0x0000000520037c11 */ /* 0x000fe200080f2c03 */
[----:B-1----:R-:W2:Y:S04]  /*5c50*/  LDG.E R21, desc[UR10][R4.64+0x8] ;  /* 0x0000080a04157981 */ /* 0x002ea8000c1e1900 */
[----:B------:R-:W2:Y:S04]  /*5c60*/  LDG.E R18, desc[UR10][R2.64+0x8] ;  /* 0x0000080a02127981 */ /* 0x000ea8000c1e1900 */
        /* <DEDUP_REMOVED lines=16> */
[----:B------:R-:W-:Y:S02]  /*5d70*/  UIADD3 UR5, UPT, UPT, UR4, 0x100, URZ ;  /* 0x0000010004057890 */ /* 0x000fe4000fffe0ff */
        /* <DEDUP_REMOVED lines=8> */
[--C-:B------:R-:W-:Y:S02]  /*5e00*/  SHF.R.U32.HI R21, RZ, 0xe, R18.reuse ;  /* 0x0000000eff157819 */ /* 0x100fe40000011612 */
[----:B---3--:R-:W-:Y:S02]  /*5e10*/  LOP3.LUT R17, R0, R17, RZ, 0x3c, !PT ;  /* 0x0000001100117212 */ /* 0x008fe400078e3cff */
[--C-:B------:R-:W-:Y:S02]  /*5e20*/  SHF.R.U32.HI R20, RZ, 0x16, R18.reuse ;  /* 0x00000016ff147819 */ /* 0x100fe40000011612 */
[----:B------:R-:W-:Y:S02]  /*5e30*/  SHF.R.U32.HI R24, RZ, 0x16, R17 ;  /* 0x00000016ff187819 */ /* 0x000fe40000011611 */
[----:B----4-:R-:W-:Y:S02]  /*5e40*/  LOP3.LUT R12, R19, R12, RZ, 0x3c, !PT ;  /* 0x0000000c130c7212 */ /* 0x010fe400078e3cff */
[----:B------:R-:W-:-:S02]  /*5e50*/  SHF.R.U32.HI R19, RZ, 0x6, R18 ;  /* 0x00000006ff137819 */ /* 0x000fc40000011612 */
[----:B------:R-:W-:Y:S02]  /*5e60*/  SHF.R.U32.HI R23, RZ, 0x6, R17 ;  /* 0x00000006ff177819 */ /* 0x000fe40000011611 */
[----:B-----5:R-:W-:Y:S02]  /*5e70*/  LOP3.LUT R13, R6, R13, RZ, 0x3c, !PT ;  /* 0x0000000d060d7212 */ /* 0x020fe400078e3cff */
[--C-:B------:R-:W-:Y:S02]  /*5e80*/  SHF.R.U32.HI R6, RZ, 0xe, R12.reuse ;  /* 0x0000000eff067819 */ /* 0x100fe4000001160c */
[----:B------:R-:W-:Y:S02]  /*5e90*/  SHF.R.U32.HI R0, RZ, 0x16, R12 ;  /* 0x00000016ff007819 */ /* 0x000fe4000001160c */
[--C-:B------:R-:W-:Y:S02]  /*5ea0*/  SHF.R.U32.HI R27, RZ, 0x6, R13.reuse ;  /* 0x00000006ff1b7819 */ /* 0x100fe4000001160d */
[----:B------:R-:W-:-:S02]  /*5eb0*/  SHF.R.U32.HI R26, RZ, 0xe, R13 ;  /* 0x0000000eff1a7819 */ /* 0x000fc4000001160d */
[----:B------:R-:W-:Y:S02]  /*5ec0*/  LOP3.LUT R19, R19, 0x3fc, RZ, 0xc0, !PT ;  /* 0x000003fc13137812 */ /* 0x000fe400078ec0ff */
[----:B------:R-:W-:Y:S02]  /*5ed0*/  LOP3.LUT R24, R24, 0x3fc, RZ, 0xc0, !PT ;  /* 0x000003fc18187812 */ /* 0x000fe400078ec0ff */
[----:B------:R-:W-:Y:S02]  /*5ee0*/  LOP3.LUT R23, R23, 0x3fc, RZ, 0xc0, !PT ;  /* 0x000003fc17177812 */ /* 0x000fe400078ec0ff */
[----:B------:R-:W-:Y:S01]  /*5ef0*/  LOP3.LUT R6, R6, 0x3fc, RZ, 0xc0, !PT ;  /* 0x000003fc06067812 */ /* 0x000fe200078ec0ff */
[----:B------:R0:W-:Y:S01]  /*5f00*/  LDS R22, [R24+UR5] ;  /* 0x0000000518167984 */ /* 0x0001e20008000800 */
[----:B------:R-:W-:Y:S02]  /*5f10*/  LOP3.LUT R0, R0, 0x3fc, RZ, 0xc0, !PT ;  /* 0x000003fc00007812 */ /* 0x000fe400078ec0ff */
[----:B------:R-:W-:Y:S01]  /*5f20*/  LOP3.LUT R21, R21, 0x3fc, RZ, 0xc0, !PT ;  /* 0x000003fc15157812 */ /* 0x000fe200078ec0ff */
[----:B------:R1:W-:Y:S01]  /*5f30*/  LDS R25, [R6+UR7] ;  /* 0x0000000706197984 */ /* 0x0003e20008000800 */
[----:B------:R-:W-:-:S02]  /*5f40*/  LOP3.LUT R20, R20, 0x3fc, RZ, 0xc0, !PT ;  /* 0x000003fc14147812 */ /* 0x000fc400078ec0ff */
[----:B------:R-:W-:Y:S01]  /*5f50*/  LOP3.LUT R27, R27, 0x3fc, RZ, 0xc0, !PT ;  /* 0x000003fc1b1b7812 */ /* 0x000fe200078ec0ff */
[----:B------:R-:W2:Y:S01]  /*5f60*/  LDS R19, [R19+UR8] ;  /* 0x0000000813137984 */ /* 0x000ea20008000800 */
[----:B------:R-:W-:-:S03]  /*5f70*/  LOP3.LUT R26, R26, 0x3fc, RZ, 0xc0, !PT ;  /* 0x000003fc1a1a7812 */ /* 0x000fc600078ec0ff */
[----:B------:R-:W-:Y:S04]  /*5f80*/  LDS R23, [R23+UR8] ;  /* 0x0000000817177984 */ /* 0x000fe80008000800 */
[----:B------:R-:W-:Y:S04]  /*5f90*/  LDS R0, [R0+UR5] ;  /* 0x0000000500007984 */ /* 0x000fe80008000800 */
[----:B------:R-:W-:Y:S04]  /*5fa0*/  LDS R21, [R21+UR7] ;  /* 0x0000000715157984 */ /* 0x000fe80008000800 */
[----:B------:R-:W3:Y:S04]  /*5fb0*/  LDS R27, [R27+UR8] ;  /* 0x000000081b1b7984 */ /* 0x000ee80008000800 */
[----:B------:R-:W-:Y:S04]  /*5fc0*/  LDS R20, [R20+UR5] ;  /* 0x0000000514147984 */ /* 0x000fe80008000800 */
[----:B------:R-:W4:Y:S01]  /*5fd0*/  LDS R26, [R26+UR7] ;  /* 0x000000071a1a7984 */ /* 0x000f220008000800 */
[----:B0-----:R-:W-:-:S03]  /*5fe0*/  SHF.R.U32.HI R24, RZ, 0xe, R17 ;  /* 0x0000000eff187819 */ /* 0x001fc60000011611 */
[----:B-1----:R-:W5:Y:S01]  /*5ff0*/  LDG.E R6, desc[UR10][R4.64+0x30] ;  /* 0x0000300a04067981 */ /* 0x002f62000c1e1900 */
[----:B--2---:R-:W-:Y:S02]  /*6000*/  LOP3.LUT R22, R19, R25, R22, 0x96, !PT ;  /* 0x0000001913167212 */ /* 0x004fe400078e9616 */
[----:B------:R-:W-:-:S04]  /*6010*/  SHF.L.U32 R19, R17, 0x2, RZ ;  /* 0x0000000211137819 */ /* 0x000fc800000006ff */
[----:B------:R-:W-:Y:S02]  /*6020*/  LOP3.LUT R17, R19, 0x3fc, RZ, 0xc0, !PT ;  /* 0x000003fc13117812 */ /* 0x000fe400078ec0ff */
[----:B------:R-:W-:Y:S01]  /*6030*/  LOP3.LUT R19, R24, 0x3fc, RZ, 0xc0, !PT ;  /* 0x000003fc18137812 */ /* 0x000fe200078ec0ff */
[----:B------:R-:W-:-:S03]  /*6040*/  IMAD.SHL.U32 R18, R18, 0x4, RZ ;  /* 0x0000000412127824 */ /* 0x000fc600078e00ff */
[----:B------:R-:W0:Y:S01]  /*6050*/  LDS R17, [R17+UR9] ;  /* 0x0000000911117984 */ /* 0x000e220008000800 */
[----:B---3--:R-:W-:Y:S01]  /*6060*/  LOP3.LUT R25, R27, R21, R0, 0x96, !PT ;  /* 0x000000151b197212 */ /* 0x008fe200078e9600 */
[----:B------:R-:W-:Y:S02]  /*6070*/  IMAD.SHL.U32 R21, R12, 0x4, RZ ;  /* 0x000000040c157824 */ /* 0x000fe400078e00ff */
[----:B------:R-:W2:Y:S01]  /*6080*/  LDG.E R0, desc[UR10][R4.64+0x34] ;  /* 0x0000340a04007981 */ /* 0x000ea2000c1e1900 */
[----:B----4-:R-:W-:-:S03]  /*6090*/  LOP3.LUT R23, R23, R26, R20, 0x96, !PT ;  /* 0x0000001a17177212 */ /* 0x010fc600078e9614 */
[----:B------:R-:W-:Y:S01]  /*60a0*/  LDS R19, [R19+UR7] ;  /* 0x0000000713137984 */ /* 0x000fe20008000800 */
[----:B------:R-:W-:Y:S02]  /*60b0*/  SHF.R.U32.HI R20, RZ, 0x6, R12 ;  /* 0x00000006ff147819 */ /* 0x000fe4000001160c */
[----:B------:R-:W-:Y:S02]  /*60c0*/  SHF.L.U32 R12, R13, 0x2, RZ ;  /* 0x000000020d0c7819 */ /* 0x000fe400000006ff */
[----:B------:R-:W-:Y:S02]  /*60d0*/  SHF.R.U32.HI R13, RZ, 0x16, R13 ;  /* 0x00000016ff0d7819 */ /* 0x000fe4000001160d */
[----:B------:R-:W-:Y:S02]  /*60e0*/  LOP3.LUT R24, R12, 0x3fc, RZ, 0xc0, !PT ;  /* 0x000003fc0c187812 */ /* 0x000fe400078ec0ff */
[----:B------:R-:W-:Y:S01]  /*60f0*/  LOP3.LUT R26, R13, 0x3fc, RZ, 0xc0, !PT ;  /* 0x000003fc0d1a7812 */ /* 0x000fe200078ec0ff */
[----:B------:R-:W3:Y:S04]  /*6100*/  LDG.E R12, desc[UR10][R4.64+0x38] ;  /* 0x0000380a040c7981 */ /* 0x000ee8000c1e1900 */
[----:B------:R-:W4:Y:S01]  /*6110*/  LDG.E R13, desc[UR10][R4.64+0x3c] ;  /* 0x00003c0a040d7981 */ /* 0x000f22000c1e1900 */
[----:B------:R-:W-:-:S02]  /*6120*/  LOP3.LUT R20, R20, 0x3fc, RZ, 0xc0, !PT ;  /* 0x000003fc14147812 */ /* 0x000fc400078ec0ff */
[----:B------:R-:W-:Y:S01]  /*6130*/  LOP3.LUT R18, R18, 0x3fc, RZ, 0xc0, !PT ;  /* 0x000003fc12127812 */ /* 0x000fe200078ec0ff */
[----:B------:R-:W-:Y:S01]  /*6140*/  LDS R26, [R26+UR5] ;  /* 0x000000051a1a7984 */ /* 0x000fe20008000800 */
[----:B------:R-:W-:-:S03]  /*6150*/  LOP3.LUT R21, R21, 0x3fc, RZ, 0xc0, !PT ;  /* 0x000003fc15157812 */ /* 0x000fc600078ec0ff */
[----:B------:R-:W1:Y:S04]  /*6160*/  LDS R20, [R20+UR8] ;  /* 0x0000000814147984 */ /* 0x000e680008000800 */
[----:B------:R-:W1:Y:S04]  /*6170*/  LDS R24, [R24+UR9] ;  /* 0x0000000918187984 */ /* 0x000e680008000800 */
[----:B------:R-:W1:Y:S04]  /*6180*/  LDS R18, [R18+UR9] ;  /* 0x0000000912127984 */ /* 0x000e680008000800 */
[----:B------:R-:W1:Y:S01]  /*6190*/  LDS R21, [R21+UR9] ;  /* 0x0000000915157984 */ /* 0x000e620008000800 */
[----:B0-----:R-:W-:-:S02]  /*61a0*/  LOP3.LUT R16, R16, R25, R17, 0x96, !PT ;  /* 0x0000001910107212 */ /* 0x001fc400078e9611 */
[----:B-1----:R-:W-:Y:S02]  /*61b0*/  LOP3.LUT R27, R20, R19, R26, 0x96, !PT ;  /* 0x00000013141b7212 */ /* 0x002fe400078e961a */
[----:B------:R-:W-:Y:S02]  /*61c0*/  LOP3.LUT R15, R15, R22, R24, 0x96, !PT ;  /* 0x000000160f0f7212 */ /* 0x000fe400078e9618 */
[----:B------:R-:W-:Y:S02]  /*61d0*/  LOP3.LUT R11, R11, R27, R18, 0x96, !PT ;  /* 0x0000001b0b0b7212 */ /* 0x000fe400078e9612 */
[----:B------:R-:W-:Y:S02]  /*61e0*/  LOP3.LUT R14, R14, R23, R21, 0x96, !PT ;  /* 0x000000170e0e7212 */ /* 0x000fe400078e9615 */
[--C-:B------:R-:W-:Y:S02]  /*61f0*/  SHF.R.U32.HI R17, RZ, 0x16, R15.reuse ;  /* 0x00000016ff117819 */ /* 0x100fe4000001160f */
[----:B------:R-:W-:-:S02]  /*6200*/  SHF.R.U32.HI R26, RZ, 0x6, R15 ;  /* 0x00000006ff1a7819 */ /* 0x000fc4000001160f */
[----:B------:R-:W-:Y:S02]  /*6210*/  SHF.R.U32.HI R27, RZ, 0xe, R11 ;  /* 0x0000000eff1b7819 */ /* 0x000fe4000001160b */
[----:B------:R-:W-:Y:S02]  /*6220*/  SHF.R.U32.HI R19, RZ, 0xe, R16 ;  /* 0x0000000eff137819 */ /* 0x000fe40000011610 */
[--C-:B------:R-:W-:Y:S02]  /*6230*/  SHF.R.U32.HI R20, RZ, 0x16, R14.reuse ;  /* 0x00000016ff147819 */ /* 0x100fe4000001160e */
[----:B------:R-:W-:Y:S02]  /*6240*/  SHF.R.U32.HI R23, RZ, 0x6, R14 ;  /* 0x00000006ff177819 */ /* 0x000fe4000001160e */
[----:B------:R-:W-:Y:S02]  /*6250*/  LOP3.LUT R24, R17, 0x3fc, RZ, 0xc0, !PT ;  /* 0x000003fc11187812 */ /* 0x000fe400078ec0ff */
[----:B------:R-:W-:-:S02]  /*6260*/  LOP3.LUT R18, R26, 0x3fc, RZ, 0xc0, !PT ;  /* 0x000003fc1a127812 */ /* 0x000fc400078ec0ff */
[----:B------:R-:W-:Y:S02]  /*6270*/  LOP3.LUT R27, R27, 0x3fc, RZ, 0xc0, !PT ;  /* 0x000003fc1b1b7812 */ /* 0x000fe400078ec0ff */
[----:B------:R-:W-:Y:S02]  /*6280*/  LOP3.LUT R17, R19, 0x3fc, RZ, 0xc0, !PT ;  /* 0x000003fc13117812 */ /* 0x000fe400078ec0ff */
[----:B------:R-:W-:Y:S01]  /*6290*/  LOP3.LUT R20, R20, 0x3fc, RZ, 0xc0, !PT ;  /* 0x000003fc14147812 */ /* 0x000fe200078ec0ff */
[----:B------:R-:W-:Y:S01]  /*62a0*/  LDS R18, [R18+UR8] ;  /* 0x0000000812127984 */ /* 0x000fe20008000800 */
[----:B------:R-:W-:-:S03]  /*62b0*/  LOP3.LUT R19, R23, 0x3fc, RZ, 0xc0, !PT ;  /* 0x000003fc17137812 */ /* 0x000fc600078ec0ff */
[----:B------:R-:W-:Y:S04]  /*62c0*/  LDS R29, [R20+UR5] ;  /* 0x00000005141d7984 */ /* 0x000fe80008000800 */
[----:B------:R-:W0:Y:S04]  /*62d0*/  LDS R27, [R27+UR7] ;  /* 0x000000071b1b7984 */ /* 0x000e280008000800 */
[----:B------:R-:W-:Y:S04]  /*62e0*/  LDS R23, [R24+UR5] ;  /* 0x0000000518177984 */ /* 0x000fe80008000800 */
[----:B------:R1:W-:Y:S04]  /*62f0*/  LDS R26, [R17+UR7] ;  /* 0x00000007111a7984 */ /* 0x0003e80008000800 */
[----:B------:R-:W0:Y:S01]  /*6300*/  LDS R19, [R19+UR8] ;  /* 0x0000000813137984 */ /* 0x000e220008000800 */
[----:B------:R-:W-:-:S02]  /*6310*/  SHF.R.U32.HI R22, RZ, 0x16, R16 ;  /* 0x00000016ff167819 */ /* 0x000fc40000011610 */
[----:B------:R-:W-:Y:S01]  /*6320*/  SHF.R.U32.HI R21, RZ, 0xe, R14 ;  /* 0x0000000eff157819 */ /* 0x000fe2000001160e */
[----:B-1----:R-:W4:Y:S01]  /*6330*/  LDG.E R17, desc[UR10][R4.64+0x44] ;  /* 0x0000440a04117981 */ /* 0x002f22000c1e1900 */
[----:B------:R-:W-:Y:S02]  /*6340*/  SHF.R.U32.HI R25, RZ, 0x6, R11 ;  /* 0x00000006ff197819 */ /* 0x000fe4000001160b */
[----:B------:R-:W-:Y:S02]  /*6350*/  LOP3.LUT R22, R22, 0x3fc, RZ, 0xc0, !PT ;  /* 0x000003fc16167812 */ /* 0x000fe400078ec0ff */
[----:B------:R-:W-:Y:S02]  /*6360*/  LOP3.LUT R21, R21, 0x3fc, RZ, 0xc0, !PT ;  /* 0x000003fc15157812 */ /* 0x000fe400078ec0ff */
[----:B------:R-:W-:Y:S02]  /*6370*/  LOP3.LUT R25, R25, 0x3fc, RZ, 0xc0, !PT ;  /* 0x000003fc19197812 */ /* 0x000fe400078ec0ff */
[----:B------:R-:W-:Y:S04]  /*6380*/  LDS R22, [R22+UR5] ;  /* 0x0000000516167984 */ /* 0x000fe80008000800 */
[----:B------:R-:W-:Y:S04]  /*6390*/  LDS R21, [R21+UR7] ;  /* 0x0000000715157984 */ /* 0x000fe80008000800 */
[----:B------:R-:W1:Y:S01]  /*63a0*/  LDS R25, [R25+UR8] ;  /* 0x0000000819197984 */ /* 0x000e620008000800 */
[----:B------:R-:W-:-:S04]  /*63b0*/  SHF.R.U32.HI R20, RZ, 0x6, R16 ;  /* 0x00000006ff147819 */ /* 0x000fc80000011610 */
[----:B------:R-:W-:Y:S02]  /*63c0*/  LOP3.LUT R30, R20, 0x3fc, RZ, 0xc0, !PT ;  /* 0x000003fc141e7812 */ /* 0x000fe400078ec0ff */
[----:B0-----:R-:W-:Y:S01]  /*63d0*/  LOP3.LUT R24, R18, R27, R29, 0x96, !PT ;  /* 0x0000001b12187212 */ /* 0x001fe200078e961d */
[----:B------:R-:W4:Y:S04]  /*63e0*/  LDG.E R20, desc[UR10][R4.64+0x48] ;  /* 0x0000480a04147981 */ /* 0x000f28000c1e1900 */
[----:B------:R-:W4:Y:S01]  /*63f0*/  LDG.E R18, desc[UR10][R4.64+0x40] ;  /* 0x0000400a04127981 */ /* 0x000f22000c1e1900 */
[----:B------:R-:W-:Y:S02]  /*6400*/  LOP3.LUT R23, R19, R26, R23, 0x96, !PT ;  /* 0x0000001a13177212 */ /* 0x000fe400078e9617 */
[----:B------:R-:W-:-:S04]  /*6410*/  SHF.L.U32 R19, R16, 0x2, RZ ;  /* 0x0000000210137819 */ /* 0x000fc800000006ff */
[----:B------:R-:W-:Y:S02]  /*6420*/  LOP3.LUT R16, R19, 0x3fc, RZ, 0xc0, !PT ;  /* 0x000003fc13107812 */ /* 0x000fe400078ec0ff */
[----:B------:R-:W4:Y:S01]  /*6430*/  LDG.E R19, desc[UR10][R4.64+0x4c] ;  /* 0x00004c0a04137981 */ /* 0x000f22000c1e1900 */
[----:B------:R-:W-:Y:S01]  /*6440*/  SHF.R.U32.HI R28, RZ, 0xe, R15 ;  /* 0x0000000eff1c7819 */ /* 0x000fe2000001160f */
[----:B------:R-:W-:Y:S02]  /*6450*/  IMAD.SHL.U32 R14, R14, 0x4, RZ ;  /* 0x000000040e0e7824 */ /* 0x000fe400078e00ff */
[----:B------:R-:W0:Y:S01]  /*6460*/  LDS R16, [R16+UR9] ;  /* 0x0000000910107984 */ /* 0x000e220008000800 */
[----:B------:R-:W-:Y:S02]  /*6470*/  LOP3.LUT R29, R28, 0x3fc, RZ, 0xc0, !PT ;  /* 0x000003fc1c1d7812 */ /* 0x000fe400078ec0ff */
[----:B-1----:R-:W-:Y:S01]  /*6480*/  LOP3.LUT R26, R25, R21, R22, 0x96, !PT ;  /* 0x00000015191a7212 */ /* 0x002fe200078e9616 */
[----:B------:R-:W-:Y:S01]  /*6490*/  IMAD.SHL.U32 R22, R15, 0x4, RZ ;  /* 0x000000040f167824 */ /* 0x000fe200078e00ff */
[----:B------:R-:W-:-:S02]  /*64a0*/  SHF.L.U32 R15, R11, 0x2, RZ ;  /* 0x000000020b0f7819 */ /* 0x000fc400000006ff */
[----:B------:R-:W-:-:S04]  /*64b0*/  SHF.R.U32.HI R11, RZ, 0x16, R11 ;  /* 0x00000016ff0b7819 */ /* 0x000fc8000001160b */
[----:B------:R-:W-:Y:S02]  /*64c0*/  LOP3.LUT R28, R11, 0x3fc, RZ, 0xc0, !PT ;  /* 0x000003fc0b1c7812 */ /* 0x000fe400078ec0ff */
[----:B------:R-:W-:Y:S01]  /*64d0*/  LOP3.LUT R21, R22, 0x3fc, RZ, 0xc0, !PT ;  /* 0x000003fc16157812 */ /* 0x000fe200078ec0ff */
[----:B------:R-:W-:Y:S01]  /*64e0*/  LDS R11, [R29+UR7] ;  /* 0x000000071d0b7984 */ /* 0x000fe20008000800 */
[----:B------:R-:W-:Y:S02]  /*64f0*/  LOP3.LUT R27, R15, 0x3fc, RZ, 0xc0, !PT ;  /* 0x000003fc0f1b7812 */ /* 0x000fe400078ec0ff */
[----:B------:R-:W-:Y:S01]  /*6500*/  LOP3.LUT R22, R14, 0x3fc, RZ, 0xc0, !PT ;  /* 0x000003fc0e167812 */ /* 0x000fe200078ec0ff */
[----:B------:R-:W-:Y:S04]  /*6510*/  LDS R15, [R28+UR5] ;  /* 0x000000051c0f7984 */ /* 0x000fe80008000800 */
[----:B------:R-:W1:Y:S04]  /*6520*/  LDS R14, [R30+UR8] ;  /* 0x000000081e0e7984 */ /* 0x000e680008000800 */
[----:B------:R-:W1:Y:S04]  /*6530*/  LDS R27, [R27+UR9] ;  /* 0x000000091b1b7984 */ /* 0x000e680008000800 */
[----:B------:R-:W1:Y:S04]  /*6540*/  LDS R21, [R21+UR9] ;  /* 0x0000000915157984 */ /* 0x000e680008000800 */
[----:B------:R-:W1:Y:S01]  /*6550*/  LDS R25, [R22+UR9] ;  /* 0x0000000916197984 */ /* 0x000e620008000800 */
[----:B0-----:R-:W-:-:S04]  /*6560*/  LOP3.LUT R7, R7, R24, R16, 0x96, !PT ;  /* 0x0000001807077212 */ /* 0x001fc800078e9610 */
[----:B------:R-:W-:-:S04]  /*6570*/  SHF.R.U32.HI R16, RZ, 0x16, R7 ;  /* 0x00000016ff107819 */ /* 0x000fc80000011607 */
[----:B------:R-:W-:-:S05]  /*6580*/  LOP3.LUT R16, R16, 0x3fc, RZ, 0xc0, !PT ;  /* 0x000003fc10107812 */ /* 0x000fca00078ec0ff */
[----:B------:R-:W-:Y:S01]  /*6590*/  LDS R29, [R16+UR5] ;  /* 0x00000005101d7984 */ /* 0x000fe20008000800 */
[----:B-1----:R-:W-:Y:S02]  /*65a0*/  LOP3.LUT R14, R14, R11, R15, 0x96, !PT ;  /* 0x0000000b0e0e7212 */ /* 0x002fe400078e960f */
[----:B------:R-:W-:Y:S02]  /*65b0*/  LOP3.LUT R11, R10, R23, R27, 0x96, !PT ;  /* 0x000000170a0b7212 */ /* 0x000fe400078e961b */
[----:B------:R-:W-:Y:S02]  /*65c0*/  LOP3.LUT R9, R9, R26, R21, 0x96, !PT ;  /* 0x0000001a09097212 */ /* 0x000fe400078e9615 */
[----:B------:R-:W-:Y:S02]  /*65d0*/  LOP3.LUT R14, R8, R14, R25, 0x96, !PT ;  /* 0x0000000e080e7212 */ /* 0x000fe400078e9619 */
[----:B------:R-:W-:Y:S02]  /*65e0*/  SHF.R.U32.HI R23, RZ, 0x16, R11 ;  /* 0x00000016ff177819 */ /* 0x000fe4000001160b */
[----:B------:R-:W-:-:S02]  /*65f0*/  SHF.R.U32.HI R8, RZ, 0xe, R9 ;  /* 0x0000000eff087819 */ /* 0x000fc40000011609 */
[----:B------:R-:W-:Y:S02]  /*6600*/  SHF.R.U32.HI R22, RZ, 0x16, R9 ;  /* 0x00000016ff167819 */ /* 0x000fe40000011609 */
[--C-:B------:R-:W-:Y:S02]  /*6610*/  SHF.R.U32.HI R15, RZ, 0x6, R7.reuse ;  /* 0x00000006ff0f7819 */ /* 0x100fe40000011607 */
[----:B------:R-:W-:Y:S02]  /*6620*/  SHF.R.U32.HI R21, RZ, 0xe, R7 ;  /* 0x0000000eff157819 */ /* 0x000fe40000011607 */
[----:B------:R-:W-:Y:S02]  /*6630*/  SHF.R.U32.HI R24, RZ, 0x6, R14 ;  /* 0x00000006ff187819 */ /* 0x000fe4000001160e */
[----:B------:R-:W-:Y:S02]  /*6640*/  LOP3.LUT R23, R23, 0x3fc, RZ, 0xc0, !PT ;  /* 0x000003fc17177812 */ /* 0x000fe400078ec0ff */
[----:B------:R-:W-:-:S02]  /*6650*/  LOP3.LUT R8, R8, 0x3fc, RZ, 0xc0, !PT ;  /* 0x000003fc08087812 */ /* 0x000fc400078ec0ff */
[----:B------:R-:W-:Y:S02]  /*6660*/  LOP3.LUT R22, R22, 0x3fc, RZ, 0xc0, !PT ;  /* 0x000003fc16167812 */ /* 0x000fe400078ec0ff */
[----:B------:R-:W-:Y:S01]  /*6670*/  LOP3.LUT R15, R15, 0x3fc, RZ, 0xc0, !PT ;  /* 0x000003fc0f0f7812 */ /* 0x000fe200078ec0ff */
[----:B------:R-:W-:Y:S01]  /*6680*/  LDS R23, [R23+UR5] ;  /* 0x0000000517177984 */ /* 0x000fe20008000800 */
[----:B------:R-:W-:Y:S02]  /*6690*/  LOP3.LUT R21, R21, 0x3fc, RZ, 0xc0, !PT ;  /* 0x000003fc15157812 */ /* 0x000fe400078ec0ff */
[----:B------:R-:W-:Y:S01]  /*66a0*/  LOP3.LUT R24, R24, 0x3fc, RZ, 0xc0, !PT ;  /* 0x000003fc18187812 */ /* 0x000fe200078ec0ff */
[----:B------:R-:W-:Y:S01]  /*66b0*/  LDS R8, [R8+UR7] ;  /* 0x0000000708087984 */ /* 0x000fe20008000800 */
[----:B------:R-:W-:Y:S02]  /*66c0*/  SHF.R.U32.HI R10, RZ, 0x6, R11 ;  /* 0x00000006ff0a7819 */ /* 0x000fe4000001160b */
[----:B------:R-:W-:Y:S01]  /*66d0*/  SHF.R.U32.HI R26, RZ, 0xe, R14 ;  /* 0x0000000eff1a7819 */ /* 0x000fe2000001160e */
[----:B------:R-:W-:Y:S01]  /*66e0*/  LDS R22, [R22+UR5] ;  /* 0x0000000516167984 */ /* 0x000fe20008000800 */
[----:B------:R-:W-:-:S02]  /*66f0*/  LOP3.LUT R10, R10, 0x3fc, RZ, 0xc0, !PT ;  /* 0x000003fc0a0a7812 */ /* 0x000fc400078ec0ff */
[----:B------:R-:W-:Y:S01]  /*6700*/  LOP3.LUT R26, R26, 0x3fc, RZ, 0xc0, !PT ;  /* 0x000003fc1a1a7812 */ /* 0x000fe200078ec0ff */
[----:B------:R-:W0:Y:S04]  /*6710*/  LDS R15, [R15+UR8] ;  /* 0x000000080f0f7984 */ /* 0x000e280008000800 */
[----:B------:R-:W-:Y:S04]  /*6720*/  LDS R21, [R21+UR7] ;  /* 0x0000000715157984 */ /* 0x000fe80008000800 */
[----:B------:R-:W1:Y:S04]  /*6730*/  LDS R24, [R24+UR8] ;  /* 0x0000000818187984 */ /* 0x000e680008000800 */
[----:B------:R-:W-:Y:S04]  /*6740*/  LDS R10, [R10+UR8] ;  /* 0x000000080a0a7984 */ /* 0x000fe80008000800 */
[----:B------:R-:W5:Y:S01]  /*6750*/  LDS R26, [R26+UR7] ;  /* 0x000000071a1a7984 */ /* 0x000f620008000800 */
[----:B0-----:R-:W-:-:S02]  /*6760*/  LOP3.LUT R27, R15, R8, R23, 0x96, !PT ;  /* 0x000000080f1b7212 */ /* 0x001fc400078e9617 */
[----:B------:R-:W-:Y:S01]  /*6770*/  SHF.R.U32.HI R15, RZ, 0xe, R11 ;  /* 0x0000000eff0f7819 */ /* 0x000fe2000001160b */
[----:B------:R-:W4:Y:S01]  /*6780*/  LDG.E R8, desc[UR10][R4.64+0x54] ;  /* 0x0000540a04087981 */ /* 0x000f22000c1e1900 */
[----:B-1----:R-:W-:Y:S01]  /*6790*/  LOP3.LUT R25, R24, R21, R22, 0x96, !PT ;  /* 0x0000001518197212 */ /* 0x002fe200078e9616 */
[----:B------:R-:W-:Y:S01]  /*67a0*/  IMAD.SHL.U32 R22, R11, 0x4, RZ ;  /* 0x000000040b167824 */ /* 0x000fe200078e00ff */
[----:B------:R-:W-:Y:S02]  /*67b0*/  SHF.L.U32 R21, R9, 0x2, RZ ;  /* 0x0000000209157819 */ /* 0x000fe400000006ff */
[----:B------:R-:W-:Y:S01]  /*67c0*/  SHF.R.U32.HI R11, RZ, 0x6, R9 ;  /* 0x00000006ff0b7819 */ /* 0x000fe20000011609 */
[----:B------:R-:W-:Y:S01]  /*67d0*/  IMAD.SHL.U32 R24, R7, 0x4, RZ ;  /* 0x0000000407187824 */ /* 0x000fe200078e00ff */
[----:B------:R-:W-:Y:S02]  /*67e0*/  SHF.R.U32.HI R9, RZ, 0x16, R14 ;  /* 0x00000016ff097819 */ /* 0x000fe4000001160e */
[----:B-----5:R-:W-:-:S02]  /*67f0*/  LOP3.LUT R23, R10, R26, R29, 0x96, !PT ;  /* 0x0000001a0a177212 */ /* 0x020fc400078e961d */
[----:B------:R-:W-:Y:S01]  /*6800*/  SHF.L.U32 R7, R14, 0x2, RZ ;  /* 0x000000020e077819 */ /* 0x000fe200000006ff */
[----:B------:R-:W5:Y:S01]  /*6810*/  LDG.E R10, desc[UR10][R4.64+0x50] ;  /* 0x0000500a040a7981 */ /* 0x000f62000c1e1900 */
[----:B------:R-:W-:Y:S02]  /*6820*/  LOP3.LUT R15, R15, 0x3fc, RZ, 0xc0, !PT ;  /* 0x000003fc0f0f7812 */ /* 0x000fe400078ec0ff */
[----:B------:R-:W-:Y:S02]  /*6830*/  LOP3.LUT R16, R11, 0x3fc, RZ, 0xc0, !PT ;  /* 0x000003fc0b107812 */ /* 0x000fe400078ec0ff */
[----:B------:R-:W-:Y:S01]  /*6840*/  LOP3.LUT R26, R9, 0x3fc, RZ, 0xc0, !PT ;  /* 0x000003fc091a7812 */ /* 0x000fe200078ec0ff */
[----:B------:R-:W5:Y:S01]  /*6850*/  LDG.E R11, desc[UR10][R4.64+0x5c] ;  /* 0x00005c0a040b7981 */ /* 0x000f62000c1e1900 */
[----:B------:R-:W-:Y:S02]  /*6860*/  LOP3.LUT R14, R24, 0x3fc, RZ, 0xc0, !PT ;  /* 0x000003fc180e7812 */ /* 0x000fe400078ec0ff */
[----:B------:R-:W-:Y:S01]  /*6870*/  LOP3.LUT R21, R21, 0x3fc, RZ, 0xc0, !PT ;  /* 0x000003fc15157812 */ /* 0x000fe200078ec0ff */
[----:B------:R-:W-:Y:S01]  /*6880*/  LDS R15, [R15+UR7] ;  /* 0x000000070f0f7984 */ /* 0x000fe20008000800 */
[----:B------:R-:W-:-:S02]  /*6890*/  LOP3.LUT R24, R7, 0x3fc, RZ, 0xc0, !PT ;  /* 0x000003fc07187812 */ /* 0x000fc400078ec0ff */
[----:B------:R-:W-:Y:S01]  /*68a0*/  LOP3.LUT R22, R22, 0x3fc, RZ, 0xc0, !PT ;  /* 0x000003fc16167812 */ /* 0x000fe200078ec0ff */
[----:B------:R-:W-:Y:S04]  /*68b0*/  LDS R16, [R16+UR8] ;  /* 0x0000000810107984 */ /* 0x000fe80008000800 */
[----:B------:R-:W0:Y:S04]  /*68c0*/  LDS R26, [R26+UR5] ;  /* 0x000000051a1a7984 */ /* 0x000e280008000800 */
[----:B------:R-:W5:Y:S04]  /*68d0*/  LDG.E R9, desc[UR10][R4.64+0x58] ;  /* 0x0000580a04097981 */ /* 0x000f68000c1e1900 */
[----:B------:R-:W1:Y:S04]  /*68e0*/  LDS R24, [R24+UR9] ;  /* 0x0000000918187984 */ /* 0x000e680008000800 */
[----:B------:R-:W3:Y:S04]  /*68f0*/  LDS R21, [R21+UR9] ;  /* 0x0000000915157984 */ /* 0x000ee80008000800 */
[----:B------:R-:W2:Y:S04]  /*6900*/  LDS R7, [R22+UR9] ;  /* 0x0000000916077984 */ /* 0x000ea80008000800 */
[----:B------:R-:W4:Y:S01]  /*6910*/  LDS R14, [R14+UR9] ;  /* 0x000000090e0e7984 */ /* 0x000f220008000800 */
[----:B0-----:R-:W-:-:S02]  /*6920*/  LOP3.LUT R28, R16, R15, R26, 0x96, !PT ;  /* 0x0000000f101c7212 */ /* 0x001fc400078e961a */
[----:B-1----:R-:W-:Y:S02]  /*6930*/  LOP3.LUT R6, R6, R27, R24, 0x96, !PT ;  /* 0x0000001b06067212 */ /* 0x002fe400078e9618 */
[----:B---3--:R-:W-:Y:S02]  /*6940*/  LOP3.LUT R12, R12, R23, R21, 0x96, !PT ;  /* 0x000000170c0c7212 */ /* 0x008fe400078e9615 */
[----:B--2---:R-:W-:Y:S02]  /*6950*/  LOP3.LUT R0, R0, R25, R7, 0x96, !PT ;  /* 0x0000001900007212 */ /* 0x004fe400078e9607 */
[----:B----4-:R-:W-:Y:S02]  /*6960*/  LOP3.LUT R13, R13, R28, R14, 0x96, !PT ;  /* 0x0000001c0d0d7212 */ /* 0x010fe400078e960e */
[----:B------:R-:W-:Y:S02]  /*6970*/  SHF.R.U32.HI R23, RZ, 0x16, R6 ;  /* 0x00000016ff177819 */ /* 0x000fe40000011606 */
[----:B------:R-:W-:-:S02]  /*6980*/  SHF.R.U32.HI R7, RZ, 0x6, R12 ;  /* 0x00000006ff077819 */ /* 0x000fc4000001160c */
[--C-:B------:R-:W-:Y:S02]  /*6990*/  SHF.R.U32.HI R15, RZ, 0xe, R0.reuse ;  /* 0x0000000eff0f7819 */ /* 0x100fe40000011600 */
[----:B------:R-:W-:Y:S02]  /*69a0*/  SHF.R.U32.HI R22, RZ, 0x16, R0 ;  /* 0x00000016ff167819 */ /* 0x000fe40000011600 */
        /* <DEDUP_REMOVED lines=12> */
[----:B------:R-:W0:Y:S01]  /*6a70*/  LDS R7, [R7+UR8] ;  /* 0x0000000807077984 */ /* 0x000e220008000800 */
[----:B------:R-:W-:-:S02]  /*6a80*/  SHF.R.U32.HI R14, RZ, 0x16, R12 ;  /* 0x00000016ff0e7819 */ /* 0x000fc4000001160c */
[----:B------:R-:W-:Y:S01]  /*6a90*/  LOP3.LUT R16, R16, 0x3fc, RZ, 0xc0, !PT ;  /* 0x000003fc10107812 */ /* 0x000fe200078ec0ff */
[----:B------:R-:W-:Y:S01]  /*6aa0*/  LDS R22, [R22+UR5] ;  /* 0x0000000516167984 */ /* 0x000fe20008000800 */
[----:B------:R-:W-:Y:S02]  /*6ab0*/  LOP3.LUT R27, R27, 0x3fc, RZ, 0xc0, !PT ;  /* 0x000003fc1b1b7812 */ /* 0x000fe400078ec0ff */
[----:B------:R-:W-:Y:S01]  /*6ac0*/  LOP3.LUT R14, R14, 0x3fc, RZ, 0xc0, !PT ;  /* 0x000003fc0e0e7812 */ /* 0x000fe200078ec0ff */
[----:B------:R-:W-:Y:S04]  /*6ad0*/  LDS R21, [R21+UR7] ;  /* 0x0000000715157984 */ /* 0x000fe80008000800 */
[----:B------:R-:W1:Y:S04]  /*6ae0*/  LDS R26, [R26+UR8] ;  /* 0x000000081a1a7984 */ /* 0x000e680008000800 */
[----:B------:R-:W-:Y:S04]  /*6af0*/  LDS R16, [R16+UR8] ;  /* 0x0000000810107984 */ /* 0x000fe80008000800 */
[----:B------:R2:W-:Y:S04]  /*6b00*/  LDS R29, [R14+UR5] ;  /* 0x000000050e1d7984 */ /* 0x0005e80008000800 */
[----:B------:R-:W3:Y:S01]  /*6b10*/  LDS R27, [R27+UR7] ;  /* 0x000000071b1b7984 */ /* 0x000ee20008000800 */
[----:B------:R-:W-:Y:S01]  /*6b20*/  SHF.R.U32.HI R28, RZ, 0xe, R6 ;  /* 0x0000000eff1c7819 */ /* 0x000fe20000011606 */
[----:B------:R-:W-:-:S02]  /*6b30*/  IMAD.SHL.U32 R12, R12, 0x4, RZ ;  /* 0x000000040c0c7824 */ /* 0x000fc400078e00ff */
[----:B--2---:R-:W2:Y:S04]  /*6b40*/  LDG.E R14, desc[UR10][R4.64+0x68] ;  /* 0x0000680a040e7981 */ /* 0x004ea8000c1e1900 */
[----:B------:R-:W4:Y:S01]  /*6b50*/  LDG.E R15, desc[UR10][R4.64+0x64] ;  /* 0x0000640a040f7981 */ /* 0x000f22000c1e1900 */
[----:B0-----:R-:W-:Y:S02]  /*6b60*/  LOP3.LUT R25, R7, R24, R23, 0x96, !PT ;  /* 0x0000001807197212 */ /* 0x001fe400078e9617 */
[----:B------:R-:W-:Y:S02]  /*6b70*/  SHF.L.U32 R7, R0, 0x2, RZ ;  /* 0x0000000200077819 */ /* 0x000fe400000006ff */
[----:B------:R-:W-:Y:S02]  /*6b80*/  SHF.R.U32.HI R0, RZ, 0x6, R0 ;  /* 0x00000006ff007819 */ /* 0x000fe40000011600 */
[----:B-1----:R-:W-:Y:S01]  /*6b90*/  LOP3.LUT R24, R26, R21, R22, 0x96, !PT ;  /* 0x000000151a187212 */ /* 0x002fe200078e9616 */
[----:B------:R-:W-:Y:S01]  /*6ba0*/  IMAD.SHL.U32 R22, R6, 0x4, RZ ;  /* 0x0000000406167824 */ /* 0x000fe200078e00ff */
[----:B------:R-:W-:-:S02]  /*6bb0*/  SHF.L.U32 R6, R13, 0x2, RZ ;  /* 0x000000020d067819 */ /* 0x000fc400000006ff */
[----:B------:R-:W-:Y:S02]  /*6bc0*/  SHF.R.U32.HI R13, RZ, 0x16, R13 ;  /* 0x00000016ff0d7819 */ /* 0x000fe4000001160d */
[----:B------:R-:W-:Y:S02]  /*6bd0*/  LOP3.LUT R21, R22, 0x3fc, RZ, 0xc0, !PT ;  /* 0x000003fc16157812 */ /* 0x000fe400078ec0ff */
[----:B------:R-:W-:Y:S02]  /*6be0*/  LOP3.LUT R22, R7, 0x3fc, RZ, 0xc0, !PT ;  /* 0x000003fc07167812 */ /* 0x000fe400078ec0ff */
[----:B------:R-:W-:Y:S02]  /*6bf0*/  LOP3.LUT R7, R0, 0x3fc, RZ, 0xc0, !PT ;  /* 0x000003fc00077812 */ /* 0x000fe400078ec0ff */
[----:B---3--:R-:W-:Y:S01]  /*6c00*/  LOP3.LUT R23, R16, R27, R29, 0x96, !PT ;  /* 0x0000001b10177212 */ /* 0x008fe200078e961d */
[----:B------:R-:W0:Y:S01]  /*6c10*/  LDS R21, [R21+UR9] ;  /* 0x0000000915157984 */ /* 0x000e220008000800 */
[----:B------:R-:W-:-:S03]  /*6c20*/  LOP3.LUT R0, R12, 0x3fc, RZ, 0xc0, !PT ;  /* 0x000003fc0c007812 */ /* 0x000fc600078ec0ff */
[----:B------:R-:W3:Y:S01]  /*6c30*/  LDG.E R16, desc[UR10][R4.64+0x60] ;  /* 0x0000600a04107981 */ /* 0x000ee2000c1e1900 */
[----:B------:R-:W-:Y:S02]  /*6c40*/  LOP3.LUT R12, R13, 0x3fc, RZ, 0xc0, !PT ;  /* 0x000003fc0d0c7812 */ /* 0x000fe400078ec0ff */
[----:B------:R-:W-:Y:S01]  /*6c50*/  LOP3.LUT R26, R28, 0x3fc, RZ, 0xc0, !PT ;  /* 0x000003fc1c1a7812 */ /* 0x000fe200078ec0ff */
[----:B------:R-:W-:Y:S01]  /*6c60*/  LDS R7, [R7+UR8] ;  /* 0x0000000807077984 */ /* 0x000fe20008000800 */
[----:B------:R-:W-:-:S03]  /*6c70*/  LOP3.LUT R27, R6, 0x3fc, RZ, 0xc0, !PT ;  /* 0x000003fc061b7812 */ /* 0x000fc600078ec0ff */
[----:B------:R-:W-:Y:S04]  /*6c80*/  LDS R6, [R26+UR7] ;  /* 0x000000071a067984 */ /* 0x000fe80008000800 */
[----:B------:R-:W1:Y:S04]  /*6c90*/  LDS R12, [R12+UR5] ;  /* 0x000000050c0c7984 */ /* 0x000e680008000800 */
[----:B------:R-:W1:Y:S04]  /*6ca0*/  LDS R27, [R27+UR9] ;  /* 0x000000091b1b7984 */ /* 0x000e680008000800 */
[----:B------:R-:W1:Y:S04]  /*6cb0*/  LDS R22, [R22+UR9] ;  /* 0x0000000916167984 */ /* 0x000e680008000800 */
[----:B------:R-:W4:Y:S04]  /*6cc0*/  LDG.E R13, desc[UR10][R4.64+0x6c] ;  /* 0x00006c0a040d7981 */ /* 0x000f28000c1e1900 */
[----:B------:R-:W1:Y:S01]  /*6cd0*/  LDS R0, [R0+UR9] ;  /* 0x0000000900007984 */ /* 0x000e620008000800 */
[----:B0-----:R-:W-:-:S02]  /*6ce0*/  LOP3.LUT R17, R17, R24, R21, 0x96, !PT ;  /* 0x0000001811117212 */ /* 0x001fc400078e9615 */
[----:B-1----:R-:W-:Y:S02]  /*6cf0*/  LOP3.LUT R28, R7, R6, R12, 0x96, !PT ;  /* 0x00000006071c7212 */ /* 0x002fe400078e960c */
[----:B------:R-:W-:Y:S02]  /*6d00*/  LOP3.LUT R6, R18, R25, R27, 0x96, !PT ;  /* 0x0000001912067212 */ /* 0x000fe400078e961b */
[----:B------:R-:W-:Y:S02]  /*6d10*/  LOP3.LUT R20, R20, R23, R22, 0x96, !PT ;  /* 0x0000001714147212 */ /* 0x000fe400078e9616 */
[----:B------:R-:W-:Y:S02]  /*6d20*/  SHF.R.U32.HI R7, RZ, 0x16, R6 ;  /* 0x00000016ff077819 */ /* 0x000fe40000011606 */
[----:B------:R-:W-:Y:S02]  /*6d30*/  SHF.R.U32.HI R18, RZ, 0xe, R17 ;  /* 0x0000000eff127819 */ /* 0x000fe40000011611 */
[----:B------:R-:W-:-:S02]  /*6d40*/  SHF.R.U32.HI R23, RZ, 0x6, R20 ;  /* 0x00000006ff177819 */ /* 0x000fc40000011614 */
[----:B------:R-:W-:Y:S02]  /*6d50*/  LOP3.LUT R19, R19, R28, R0, 0x96, !PT ;  /* 0x0000001c13137212 */ /* 0x000fe400078e9600 */
[----:B------:R-:W-:Y:S02]  /*6d60*/  LOP3.LUT R27, R7, 0x3fc, RZ, 0xc0, !PT ;  /* 0x000003fc071b7812 */ /* 0x000fe400078ec0ff */
[----:B------:R-:W-:Y:S02]  /*6d70*/  LOP3.LUT R0, R18, 0x3fc, RZ, 0xc0, !PT ;  /* 0x000003fc12007812 */ /* 0x000fe400078ec0ff */
[----:B------:R-:W-:Y:S02]  /*6d80*/  LOP3.LUT R7, R23, 0x3fc, RZ, 0xc0, !PT ;  /* 0x000003fc17077812 */ /* 0x000fe400078ec0ff */
[----:B------:R-:W-:Y:S04]  /*6d90*/  LDS R27, [R27+UR5] ;  /* 0x000000051b1b7984 */ /* 0x000fe80008000800 */
[----:B------:R-:W-:Y:S04]  /*6da0*/  LDS R0, [R0+UR7] ;  /* 0x0000000700007984 */ /* 0x000fe80008000800 */
[----:B------:R-:W0:Y:S01]  /*6db0*/  LDS R7, [R7+UR8] ;  /* 0x0000000807077984 */ /* 0x000e220008000800 */
[----:B------:R-:W-:-:S02]  /*6dc0*/  SHF.R.U32.HI R22, RZ, 0x16, R17 ;  /* 0x00000016ff167819 */ /* 0x000fc40000011611 */
[----:B------:R-:W-:Y:S02]  /*6dd0*/  SHF.R.U32.HI R24, RZ, 0x6, R6 ;  /* 0x00000006ff187819 */ /* 0x000fe40000011606 */
[--C-:B------:R-:W-:Y:S02]  /*6de0*/  SHF.R.U32.HI R21, RZ, 0xe, R20.reuse ;  /* 0x0000000eff157819 */ /* 0x100fe40000011614 */
[----:B------:R-:W-:Y:S02]  /*6df0*/  SHF.R.U32.HI R23, RZ, 0x6, R19 ;  /* 0x00000006ff177819 */ /* 0x000fe40000011613 */
[----:B------:R-:W-:Y:S02]  /*6e00*/  LOP3.LUT R26, R22, 0x3fc, RZ, 0xc0, !PT ;  /* 0x000003fc161a7812 */ /* 0x000fe400078ec0ff */
[----:B------:R-:W-:Y:S02]  /*6e10*/  SHF.R.U32.HI R12, RZ, 0x16, R20 ;  /* 0x00000016ff0c7819 */ /* 0x000fe40000011614 */
[----:B------:R-:W-:-:S02]  /*6e20*/  LOP3.LUT R18, R24, 0x3fc, RZ, 0xc0, !PT ;  /* 0x000003fc18127812 */ /* 0x000fc400078ec0ff */
[----:B------:R-:W-:Y:S02]  /*6e30*/  SHF.R.U32.HI R22, RZ, 0xe, R19 ;  /* 0x0000000eff167819 */ /* 0x000fe40000011613 */
[----:B------:R-:W-:Y:S02]  /*6e40*/  LOP3.LUT R24, R21, 0x3fc, RZ, 0xc0, !PT ;  /* 0x000003fc15187812 */ /* 0x000fe400078ec0ff */
[----:B------:R-:W-:Y:S01]  /*6e50*/  LOP3.LUT R25, R23, 0x3fc, RZ, 0xc0, !PT ;  /* 0x000003fc17197812 */ /* 0x000fe200078ec0ff */
[----:B------:R-:W-:Y:S01]  /*6e60*/  LDS R18, [R18+UR8] ;  /* 0x0000000812127984 */ /* 0x000fe20008000800 */
[----:B------:R-:W-:Y:S02]  /*6e70*/  LOP3.LUT R21, R12, 0x3fc, RZ, 0xc0, !PT ;  /* 0x000003fc0c157812 */ /* 0x000fe400078ec0ff */
[----:B------:R-:W-:Y:S01]  /*6e80*/  LOP3.LUT R22, R22, 0x3fc, RZ, 0xc0, !PT ;  /* 0x000003fc16167812 */ /* 0x000fe200078ec0ff */
[----:B------:R1:W-:Y:S04]  /*6e90*/  LDS R23, [R26+UR5] ;  /* 0x000000051a177984 */ /* 0x0003e80008000800 */
[----:B------:R-:W-:Y:S04]  /*6ea0*/  LDS R24, [R24+UR7] ;  /* 0x0000000718187984 */ /* 0x000fe80008000800 */
[----:B------:R-:W5:Y:S04]  /*6eb0*/  LDS R25, [R25+UR8] ;  /* 0x0000000819197984 */ /* 0x000f680008000800 */
[----:B------:R-:W-:Y:S04]  /*6ec0*/  LDS R21, [R21+UR5] ;  /* 0x0000000515157984 */ /* 0x000fe80008000800 */
[----:B------:R-:W5:Y:S01]  /*6ed0*/  LDS R22, [R22+UR7] ;  /* 0x0000000716167984 */ /* 0x000f620008000800 */
[----:B0-----:R-:W-:-:S03]  /*6ee0*/  LOP3.LUT R27, R7, R0, R27, 0x96, !PT ;  /* 0x00000000071b7212 */ /* 0x001fc600078e961b */
[----:B------:R-:W4:Y:S04]  /*6ef0*/  LDG.E R7, desc[UR10][R4.64+0x74] ;  /* 0x0000740a04077981 */ /* 0x000f28000c1e1900 */
[----:B------:R-:W4:Y:S04]  /*6f00*/  LDG.E R12, desc[UR10][R4.64+0x70] ;  /* 0x0000700a040c7981 */ /* 0x000f28000c1e1900 */
[----:B------:R-:W4:Y:S01]  /*6f10*/  LDG.E R0, desc[UR10][R4.64+0x78] ;  /* 0x0000780a04007981 */ /* 0x000f22000c1e1900 */
[----:B-1----:R-:W-:Y:S01]  /*6f20*/  IMAD.SHL.U32 R26, R6, 0x4, RZ ;  /* 0x00000004061a7824 */ /* 0x002fe200078e00ff */
[----:B------:R-:W-:-:S02]  /*6f30*/  SHF.R.U32.HI R28, RZ, 0xe, R6 ;  /* 0x0000000eff1c7819 */ /* 0x000fc40000011606 */
[----:B------:R-:W-:Y:S02]  /*6f40*/  SHF.L.U32 R6, R17, 0x2, RZ ;  /* 0x0000000211067819 */ /* 0x000fe400000006ff */
[----:B------:R-:W-:-:S04]  /*6f50*/  SHF.R.U32.HI R17, RZ, 0x6, R17 ;  /* 0x00000006ff117819 */ /* 0x000fc80000011611 */
[----:B------:R-:W-:Y:S02]  /*6f60*/  LOP3.LUT R30, R17, 0x3fc, RZ, 0xc0, !PT ;  /* 0x000003fc111e7812 */ /* 0x000fe400078ec0ff */
[----:B-----5:R-:W-:Y:S02]  /*6f70*/  LOP3.LUT R23, R25, R24, R23, 0x96, !PT ;  /* 0x0000001819177212 */ /* 0x020fe400078e9617 */
[----:B------:R-:W-:Y:S02]  /*6f80*/  SHF.R.U32.HI R24, RZ, 0x16, R19 ;  /* 0x00000016ff187819 */ /* 0x000fe40000011613 */
[----:B------:R-:W-:Y:S02]  /*6f90*/  LOP3.LUT R25, R28, 0x3fc, RZ, 0xc0, !PT ;  /* 0x000003fc1c197812 */ /* 0x000fe400078ec0ff */
[----:B------:R-:W-:Y:S02]  /*6fa0*/  LOP3.LUT R29, R24, 0x3fc, RZ, 0xc0, !PT ;  /* 0x000003fc181d7812 */ /* 0x000fe400078ec0ff */
[----:B------:R-:W-:Y:S01]  /*6fb0*/  LOP3.LUT R18, R18, R22, R21, 0x96, !PT ;  /* 0x0000001612127212 */ /* 0x000fe200078e9615 */
[----:B------:R-:W-:Y:S01]  /*6fc0*/  IMAD.SHL.U32 R21, R20, 0x4, RZ ;  /* 0x0000000414157824 */ /* 0x000fe200078e00ff */
[----:B------:R-:W-:Y:S01]  /*6fd0*/  SHF.L.U32 R22, R19, 0x2, RZ ;  /* 0x0000000213167819 */ /* 0x000fe200000006ff */
[----:B------:R-:W-:Y:S01]  /*6fe0*/  LDS R24, [R25+UR7] ;  /* 0x0000000719187984 */ /* 0x000fe20008000800 */
[----:B------:R-:W-:-:S02]  /*6ff0*/  LOP3.LUT R19, R26, 0x3fc, RZ, 0xc0, !PT ;  /* 0x000003fc1a137812 */ /* 0x000fc400078ec0ff */
[----:B------:R-:W-:Y:S01]  /*7000*/  LOP3.LUT R20, R6, 0x3fc, RZ, 0xc0, !PT ;  /* 0x000003fc06147812 */ /* 0x000fe200078ec0ff */
[----:B------:R-:W-:Y:S01]  /*7010*/  LDS R17, [R29+UR5] ;  /* 0x000000051d117984 */ /* 0x000fe20008000800 */
[----:B------:R-:W-:Y:S02]  /*7020*/  LOP3.LUT R26, R22, 0x3fc, RZ, 0xc0, !PT ;  /* 0x000003fc161a7812 */ /* 0x000fe400078ec0ff */
[----:B------:R-:W-:Y:S01]  /*7030*/  LOP3.LUT R21, R21, 0x3fc, RZ, 0xc0, !PT ;  /* 0x000003fc15157812 */ /* 0x000fe200078ec0ff */
[----:B------:R-:W0:Y:S04]  /*7040*/  LDS R22, [R30+UR8] ;  /* 0x000000081e167984 */ /* 0x000e280008000800 */
[----:B------:R-:W5:Y:S04]  /*7050*/  LDG.E R6, desc[UR10][R4.64+0x7c] ;  /* 0x00007c0a04067981 */ /* 0x000f68000c1e1900 */
        /* <DEDUP_REMOVED lines=12> */
[----:B------:R-:W-:Y:S02]  /*7120*/  SHF.R.U32.HI R20, RZ, 0xe, R18 ;  /* 0x0000000eff147819 */ /* 0x000fe40000011612 */
[----:B------:R-:W-:Y:S02]  /*7130*/  SHF.R.U32.HI R19, RZ, 0x6, R11 ;  /* 0x00000006ff137819 */ /* 0x000fe4000001160b */
[----:B------:R-:W-:Y:S02]  /*7140*/  LOP3.LUT R24, R24, 0x3fc, RZ, 0xc0, !PT ;  /* 0x000003fc18187812 */ /* 0x000fe400078ec0ff */
[----:B------:R-:W-:Y:S02]  /*7150*/  LOP3.LUT R29, R10, 0x3fc, RZ, 0xc0, !PT ;  /* 0x000003fc0a1d7812 */ /* 0x000fe400078ec0ff */
[----:B------:R-:W-:-:S02]  /*7160*/  LOP3.LUT R28, R28, 0x3fc, RZ, 0xc0, !PT ;  /* 0x000003fc1c1c7812 */ /* 0x000fc400078ec0ff */
[----:B------:R-:W-:Y:S02]  /*7170*/  LOP3.LUT R27, R20, 0x3fc, RZ, 0xc0, !PT ;  /* 0x000003fc141b7812 */ /* 0x000fe400078ec0ff */
[----:B------:R-:W-:Y:S01]  /*7180*/  LOP3.LUT R30, R19, 0x3fc, RZ, 0xc0, !PT ;  /* 0x000003fc131e7812 */ /* 0x000fe200078ec0ff */
[----:B------:R-:W-:Y:S01]  /*7190*/  LDS R20, [R29+UR5] ;  /* 0x000000051d147984 */ /* 0x000fe20008000800 */
[----:B------:R-:W-:-:S03]  /*71a0*/  SHF.R.U32.HI R26, RZ, 0x16, R23 ;  /* 0x00000016ff1a7819 */ /* 0x000fc60000011617 */
[----:B------:R0:W-:Y:S04]  /*71b0*/  LDS R19, [R24+UR8] ;  /* 0x0000000818137984 */ /* 0x0001e80008000800 */
[----:B------:R-:W1:Y:S01]  /*71c0*/  LDS R21, [R28+UR7] ;  /* 0x000000071c157984 */ /* 0x000e620008000800 */
[----:B------:R-:W-:Y:S02]  /*71d0*/  SHF.R.U32.HI R8, RZ, 0x16, R17 ;  /* 0x00000016ff087819 */ /* 0x000fe40000011611 */
[----:B------:R-:W-:Y:S01]  /*71e0*/  SHF.R.U32.HI R9, RZ, 0xe, R23 ;  /* 0x0000000eff097819 */ /* 0x000fe20000011617 */
[----:B------:R-:W-:Y:S01]  /*71f0*/  LDS R27, [R27+UR7] ;  /* 0x000000071b1b7984 */ /* 0x000fe20008000800 */
[----:B------:R-:W-:Y:S02]  /*7200*/  SHF.R.U32.HI R22, RZ, 0x6, R18 ;  /* 0x00000006ff167819 */ /* 0x000fe40000011612 */
[----:B------:R-:W-:Y:S01]  /*7210*/  LOP3.LUT R26, R26, 0x3fc, RZ, 0xc0, !PT ;  /* 0x000003fc1a1a7812 */ /* 0x000fe200078ec0ff */
[----:B------:R2:W-:Y:S01]  /*7220*/  LDS R10, [R30+UR8] ;  /* 0x000000081e0a7984 */ /* 0x0005e20008000800 */
[----:B------:R-:W-:-:S02]  /*7230*/  LOP3.LUT R25, R8, 0x3fc, RZ, 0xc0, !PT ;  /* 0x000003fc08197812 */ /* 0x000fc400078ec0ff */
[----:B------:R-:W-:Y:S02]  /*7240*/  LOP3.LUT R8, R9, 0x3fc, RZ, 0xc0, !PT ;  /* 0x000003fc09087812 */ /* 0x000fe400078ec0ff */
[----:B------:R-:W-:Y:S02]  /*7250*/  LOP3.LUT R9, R22, 0x3fc, RZ, 0xc0, !PT ;  /* 0x000003fc16097812 */ /* 0x000fe400078ec0ff */
[----:B------:R2:W3:Y:S04]  /*7260*/  LDS R22, [R26+UR5] ;  /* 0x000000051a167984 */ /* 0x0004e80008000800 */
[----:B------:R-:W-:Y:S04]  /*7270*/  LDS R25, [R25+UR5] ;  /* 0x0000000519197984 */ /* 0x000fe80008000800 */
[----:B------:R-:W-:Y:S04]  /*7280*/  LDS R8, [R8+UR7] ;  /* 0x0000000708087984 */ /* 0x000fe80008000800 */
[----:B------:R-:W3:Y:S01]  /*7290*/  LDS R9, [R9+UR8] ;  /* 0x0000000809097984 */ /* 0x000ee20008000800 */
[----:B0-----:R-:W-:-:S02]  /*72a0*/  SHF.L.U32 R24, R11, 0x2, RZ ;  /* 0x000000020b187819 */ /* 0x001fc400000006ff */
[----:B------:R-:W-:Y:S02]  /*72b0*/  SHF.R.U32.HI R11, RZ, 0x16, R11 ;  /* 0x00000016ff0b7819 */ /* 0x000fe4000001160b */
[----:B------:R-:W-:Y:S02]  /*72c0*/  LOP3.LUT R29, R24, 0x3fc, RZ, 0xc0, !PT ;  /* 0x000003fc181d7812 */ /* 0x000fe400078ec0ff */
[----:B-1----:R-:W-:Y:S01]  /*72d0*/  LOP3.LUT R19, R19, R21, R20, 0x96, !PT ;  /* 0x0000001513137212 */ /* 0x002fe200078e9614 */
[----:B------:R-:W-:Y:S01]  /*72e0*/  IMAD.SHL.U32 R20, R17, 0x4, RZ ;  /* 0x0000000411147824 */ /* 0x000fe200078e00ff */
[----:B------:R-:W-:Y:S01]  /*72f0*/  SHF.R.U32.HI R21, RZ, 0xe, R17 ;  /* 0x0000000eff157819 */ /* 0x000fe20000011611 */
[----:B------:R-:W-:Y:S01]  /*7300*/  IMAD.SHL.U32 R17, R23, 0x4, RZ ;  /* 0x0000000417117824 */ /* 0x000fe200078e00ff */
[----:B------:R-:W-:Y:S02]  /*7310*/  SHF.R.U32.HI R23, RZ, 0x6, R23 ;  /* 0x00000006ff177819 */ /* 0x000fe40000011617 */
[----:B------:R-:W-:-:S02]  /*7320*/  LOP3.LUT R20, R20, 0x3fc, RZ, 0xc0, !PT ;  /* 0x000003fc14147812 */ /* 0x000fc400078ec0ff */
[----:B--2---:R-:W-:Y:S02]  /*7330*/  LOP3.LUT R30, R17, 0x3fc, RZ, 0xc0, !PT ;  /* 0x000003fc111e7812 */ /* 0x004fe400078ec0ff */
[----:B------:R-:W-:Y:S02]  /*7340*/  LOP3.LUT R24, R21, 0x3fc, RZ, 0xc0, !PT ;  /* 0x000003fc15187812 */ /* 0x000fe400078ec0ff */
[----:B------:R-:W-:Y:S01]  /*7350*/  LOP3.LUT R26, R23, 0x3fc, RZ, 0xc0, !PT ;  /* 0x000003fc171a7812 */ /* 0x000fe200078ec0ff */
[----:B------:R-:W0:Y:S01]  /*7360*/  LDS R21, [R29+UR9] ;  /* 0x000000091d157984 */ /* 0x000e220008000800 */
[----:B------:R-:W-:Y:S02]  /*7370*/  SHF.L.U32 R18, R18, 0x2, RZ ;  /* 0x0000000212127819 */ /* 0x000fe400000006ff */
[----:B---3--:R-:W-:Y:S01]  /*7380*/  LOP3.LUT R22, R10, R27, R22, 0x96, !PT ;  /* 0x0000001b0a167212 */ /* 0x008fe200078e9616 */
[----:B------:R-:W1:Y:S01]  /*7390*/  LDS R23, [R30+UR9] ;  /* 0x000000091e177984 */ /* 0x000e620008000800 */
[----:B------:R-:W-:-:S03]  /*73a0*/  LOP3.LUT R27, R11, 0x3fc, RZ, 0xc0, !PT ;  /* 0x000003fc0b1b7812 */ /* 0x000fc600078ec0ff */
[----:B------:R-:W4:Y:S01]  /*73b0*/  LDS R20, [R20+UR9] ;  /* 0x0000000914147984 */ /* 0x000f220008000800 */
[----:B------:R-:W-:-:S03]  /*73c0*/  LOP3.LUT R28, R18, 0x3fc, RZ, 0xc0, !PT ;  /* 0x000003fc121c7812 */ /* 0x000fc600078ec0ff */
[----:B------:R-:W-:Y:S04]  /*73d0*/  LDS R17, [R24+UR7] ;  /* 0x0000000718117984 */ /* 0x000fe80008000800 */
[----:B------:R-:W-:Y:S04]  /*73e0*/  LDS R18, [R26+UR8] ;  /* 0x000000081a127984 */ /* 0x000fe80008000800 */
[----:B------:R-:W2:Y:S04]  /*73f0*/  LDS R27, [R27+UR5] ;  /* 0x000000051b1b7984 */ /* 0x000ea80008000800 */
[----:B------:R-:W3:Y:S01]  /*7400*/  LDS R28, [R28+UR9] ;  /* 0x000000091c1c7984 */ /* 0x000ee20008000800 */
[----:B------:R-:W-:-:S03]  /*7410*/  LOP3.LUT R25, R9, R8, R25, 0x96, !PT ;  /* 0x0000000809197212 */ /* 0x000fc600078e9619 */
[----:B------:R-:W5:Y:S04]  /*7420*/  LDG.E R10, desc[UR10][R4.64+0x88] ;  /* 0x0000880a040a7981 */ /* 0x000f68000c1e1900 */
[----:B------:R-:W5:Y:S04]  /*7430*/  LDG.E R8, desc[UR10][R4.64+0x80] ;  /* 0x0000800a04087981 */ /* 0x000f68000c1e1900 */
[----:B------:R-:W5:Y:S01]  /*7440*/  LDG.E R9, desc[UR10][R4.64+0x84] ;  /* 0x0000840a04097981 */ /* 0x000f62000c1e1900 */
[----:B0-----:R-:W-:-:S03]  /*7450*/  LOP3.LUT R21, R16, R25, R21, 0x96, !PT ;  /* 0x0000001910157212 */ /* 0x001fc600078e9615 */
[----:B------:R-:W5:Y:S01]  /*7460*/  LDG.E R11, desc[UR10][R4.64+0x8c] ;  /* 0x00008c0a040b7981 */ /* 0x000f62000c1e1900 */
[----:B-1----:R-:W-:Y:S02]  /*7470*/  LOP3.LUT R23, R14, R19, R23, 0x96, !PT ;  /* 0x000000130e177212 */ /* 0x002fe400078e9617 */
[----:B----4-:R-:W-:Y:S02]  /*7480*/  LOP3.LUT R22, R15, R22, R20, 0x96, !PT ;  /* 0x000000160f167212 */ /* 0x010fe400078e9614 */
[----:B------:R-:W-:Y:S02]  /*7490*/  SHF.R.U32.HI R14, RZ, 0x16, R21 ;  /* 0x00000016ff0e7819 */ /* 0x000fe40000011615 */
[----:B------:R-:W-:Y:S02]  /*74a0*/  SHF.R.U32.HI R20, RZ, 0x6, R23 ;  /* 0x00000006ff147819 */ /* 0x000fe40000011617 */
[----:B------:R-:W-:Y:S02]  /*74b0*/  SHF.R.U32.HI R15, RZ, 0xe, R22 ;  /* 0x0000000eff0f7819 */ /* 0x000fe40000011616 */
[----:B------:R-:W-:-:S02]  /*74c0*/  LOP3.LUT R19, R14, 0x3fc, RZ, 0xc0, !PT ;  /* 0x000003fc0e137812 */ /* 0x000fc400078ec0ff */
[----:B------:R-:W-:Y:S02]  /*74d0*/  LOP3.LUT R16, R15, 0x3fc, RZ, 0xc0, !PT ;  /* 0x000003fc0f107812 */ /* 0x000fe400078ec0ff */
[----:B--2---:R-:W-:Y:S02]  /*74e0*/  LOP3.LUT R17, R18, R17, R27, 0x96, !PT ;  /* 0x0000001112117212 */ /* 0x004fe400078e961b */
[----:B------:R-:W-:Y:S01]  /*74f0*/  LOP3.LUT R18, R20, 0x3fc, RZ, 0xc0, !PT ;  /* 0x000003fc14127812 */ /* 0x000fe200078ec0ff */
[----:B------:R-:W-:Y:S01]  /*7500*/  LDS R19, [R19+UR5] ;  /* 0x0000000513137984 */ /* 0x000fe20008000800 */
[----:B---3--:R-:W-:-:S03]  /*7510*/  LOP3.LUT R24, R13, R17, R28, 0x96, !PT ;  /* 0x000000110d187212 */ /* 0x008fc600078e961c */
[----:B------:R0:W-:Y:S04]  /*7520*/  LDS R13, [R16+UR7] ;  /* 0x00000007100d7984 */ /* 0x0001e80008000800 */
[----:B------:R-:W1:Y:S01]  /*7530*/  LDS R18, [R18+UR8] ;  /* 0x0000000812127984 */ /* 0x000e620008000800 */
[----:B------:R-:W-:Y:S02]  /*7540*/  SHF.R.U32.HI R17, RZ, 0x16, R22 ;  /* 0x00000016ff117819 */ /* 0x000fe40000011616 */
        /* <DEDUP_REMOVED lines=8> */
[----:B------:R-:W-:Y:S01]  /*75d0*/  LOP3.LUT R14, R14, 0x3fc, RZ, 0xc0, !PT ;  /* 0x000003fc0e0e7812 */ /* 0x000fe200078ec0ff */
[----:B------:R-:W-:Y:S01]  /*75e0*/  LDS R17, [R17+UR5] ;  /* 0x0000000511117984 */ /* 0x000fe20008000800 */
[----:B------:R-:W-:-:S02]  /*75f0*/  LOP3.LUT R15, R15, 0x3fc, RZ, 0xc0, !PT ;  /* 0x000003fc0f0f7812 */ /* 0x000fc400078ec0ff */
[----:B0-----:R-:W-:Y:S01]  /*7600*/  LOP3.LUT R16, R20, 0x3fc, RZ, 0xc0, !PT ;  /* 0x000003fc14107812 */ /* 0x001fe200078ec0ff */
[----:B------:R-:W-:Y:S04]  /*7610*/  LDS R26, [R26+UR7] ;  /* 0x000000071a1a7984 */ /* 0x000fe80008000800 */
[----:B------:R-:W0:Y:S04]  /*7620*/  LDS R25, [R25+UR8] ;  /* 0x0000000819197984 */ /* 0x000e280008000800 */
[----:B------:R-:W-:Y:S04]  /*7630*/  LDS R14, [R14+UR8] ;  /* 0x000000080e0e7984 */ /* 0x000fe80008000800 */
[----:B------:R-:W-:Y:S04]  /*7640*/  LDS R15, [R15+UR5] ;  /* 0x000000050f0f7984 */ /* 0x000fe80008000800 */
[----:B------:R-:W2:Y:S01]  /*7650*/  LDS R16, [R16+UR7] ;  /* 0x0000000710107984 */ /* 0x000ea20008000800 */
[----:B-1----:R-:W-:Y:S01]  /*7660*/  LOP3.LUT R19, R18, R13, R19, 0x96, !PT ;  /* 0x0000000d12137212 */ /* 0x002fe200078e9613 */
[----:B------:R-:W-:Y:S01]  /*7670*/  IMAD.SHL.U32 R13, R24, 0x4, RZ ;  /* 0x00000004180d7824 */ /* 0x000fe200078e00ff */
[----:B------:R-:W-:Y:S01]  /*7680*/  SHF.L.U32 R18, R21, 0x2, RZ ;  /* 0x0000000215127819 */ /* 0x000fe200000006ff */
[----:B------:R-:W-:-:S03]  /*7690*/  IMAD.SHL.U32 R27, R22, 0x4, RZ ;  /* 0x00000004161b7824 */ /* 0x000fc600078e00ff */
[----:B------:R-:W-:Y:S02]  /*76a0*/  LOP3.LUT R20, R13, 0x3fc, RZ, 0xc0, !PT ;  /* 0x000003fc0d147812 */ /* 0x000fe400078ec0ff */
[----:B------:R-:W-:Y:S02]  /*76b0*/  LOP3.LUT R18, R18, 0x3fc, RZ, 0xc0, !PT ;  /* 0x000003fc12127812 */ /* 0x000fe400078ec0ff */
[----:B------:R-:W-:Y:S02]  /*76c0*/  LOP3.LUT R13, R27, 0x3fc, RZ, 0xc0, !PT ;  /* 0x000003fc1b0d7812 */ /* 0x000fe400078ec0ff */
[----:B------:R-:W-:Y:S04]  /*76d0*/  LDS R20, [R20+UR9] ;  /* 0x0000000914147984 */ /* 0x000fe80008000800 */
[----:B------:R-:W1:Y:S04]  /*76e0*/  LDS R18, [R18+UR9] ;  /* 0x0000000912127984 */ /* 0x000e680008000800 */
[----:B------:R-:W3:Y:S01]  /*76f0*/  LDS R13, [R13+UR9] ;  /* 0x000000090d0d7984 */ /* 0x000ee20008000800 */
[----:B------:R-:W-:-:S03]  /*7700*/  SHF.R.U32.HI R27, RZ, 0x6, R22 ;  /* 0x00000006ff1b7819 */ /* 0x000fc60000011616 */
[----:B------:R-:W4:Y:S01]  /*7710*/  LDG.E R22, desc[UR10][R4.64+0x9c] ;  /* 0x00009c0a04167981 */ /* 0x000f22000c1e1900 */
[----:B0-----:R-:W-:Y:S02]  /*7720*/  LOP3.LUT R17, R25, R26, R17, 0x96, !PT ;  /* 0x0000001a19117212 */ /* 0x001fe400078e9611 */
[----:B------:R-:W-:Y:S02]  /*7730*/  SHF.R.U32.HI R25, RZ, 0xe, R21 ;  /* 0x0000000eff197819 */ /* 0x000fe40000011615 */
[----:B------:R-:W-:Y:S02]  /*7740*/  SHF.L.U32 R21, R23, 0x2, RZ ;  /* 0x0000000217157819 */ /* 0x000fe400000006ff */
[----:B------:R-:W4:Y:S01]  /*7750*/  LDG.E R23, desc[UR10][R4.64+0x98] ;  /* 0x0000980a04177981 */ /* 0x000f22000c1e1900 */
[----:B--2---:R-:W-:-:S03]  /*7760*/  LOP3.LUT R14, R14, R16, R15, 0x96, !PT ;  /* 0x000000100e0e7212 */ /* 0x004fc600078e960f */
[----:B------:R-:W2:Y:S04]  /*7770*/  LDG.E R15, desc[UR10][R4.64+0x90] ;  /* 0x0000900a040f7981 */ /* 0x000ea8000c1e1900 */
[----:B------:R-:W4:Y:S01]  /*7780*/  LDG.E R16, desc[UR10][R4.64+0x94] ;  /* 0x0000940a04107981 */ /* 0x000f22000c1e1900 */
[----:B------:R-:W-:Y:S02]  /*7790*/  SHF.R.U32.HI R24, RZ, 0x16, R24 ;  /* 0x00000016ff187819 */ /* 0x000fe40000011618 */
[----:B------:R-:W-:Y:S02]  /*77a0*/  LOP3.LUT R26, R25, 0x3fc, RZ, 0xc0, !PT ;  /* 0x000003fc191a7812 */ /* 0x000fe400078ec0ff */
[----:B------:R-:W-:Y:S02]  /*77b0*/  LOP3.LUT R28, R27, 0x3fc, RZ, 0xc0, !PT ;  /* 0x000003fc1b1c7812 */ /* 0x000fe400078ec0ff */
[----:B------:R-:W-:-:S02]  /*77c0*/  LOP3.LUT R27, R24, 0x3fc, RZ, 0xc0, !PT ;  /* 0x000003fc181b7812 */ /* 0x000fc400078ec0ff */
[----:B------:R-:W-:Y:S01]  /*77d0*/  LOP3.LUT R25, R21, 0x3fc, RZ, 0xc0, !PT ;  /* 0x000003fc15197812 */ /* 0x000fe200078ec0ff */
[----:B------:R-:W-:Y:S01]  /*77e0*/  LDS R26, [R26+UR7] ;  /* 0x000000071a1a7984 */ /* 0x000fe20008000800 */
[----:B-1----:R-:W-:Y:S02]  /*77f0*/  LOP3.LUT R7, R7, R17, R18, 0x96, !PT ;  /* 0x0000001107077212 */ /* 0x002fe400078e9612 */
[----:B------:R-:W-:Y:S01]  /*7800*/  LOP3.LUT R12, R12, R19, R20, 0x96, !PT ;  /* 0x000000130c0c7212 */ /* 0x000fe200078e9614 */
[----:B------:R-:W-:Y:S01]  /*7810*/  LDS R24, [R28+UR8] ;  /* 0x000000081c187984 */ /* 0x000fe20008000800 */
[----:B---3--:R-:W-:-:S03]  /*7820*/  LOP3.LUT R0, R0, R14, R13, 0x96, !PT ;  /* 0x0000000e00007212 */ /* 0x008fc600078e960d */
[----:B------:R-:W0:Y:S01]  /*7830*/  LDS R21, [R27+UR5] ;  /* 0x000000051b157984 */ /* 0x000e220008000800 */
[----:B------:R-:W-:Y:S02]  /*7840*/  SHF.R.U32.HI R14, RZ, 0xe, R7 ;  /* 0x0000000eff0e7819 */ /* 0x000fe40000011607 */
[----:B------:R-:W-:Y:S01]  /*7850*/  SHF.R.U32.HI R13, RZ, 0x16, R12 ;  /* 0x00000016ff0d7819 */ /* 0x000fe2000001160c */
[----:B------:R-:W5:Y:S01]  /*7860*/  LDS R25, [R25+UR9] ;  /* 0x0000000919197984 */ /* 0x000f620008000800 */
[----:B------:R-:W-:Y:S02]  /*7870*/  SHF.R.U32.HI R18, RZ, 0x6, R0 ;  /* 0x00000006ff127819 */ /* 0x000fe40000011600 */
[----:B------:R-:W-:Y:S02]  /*7880*/  LOP3.LUT R17, R14, 0x3fc, RZ, 0xc0, !PT ;  /* 0x000003fc0e117812 */ /* 0x000fe400078ec0ff */
[----:B------:R-:W-:Y:S02]  /*7890*/  LOP3.LUT R13, R13, 0x3fc, RZ, 0xc0, !PT ;  /* 0x000003fc0d0d7812 */ /* 0x000fe400078ec0ff */
[----:B------:R-:W-:-:S02]  /*78a0*/  LOP3.LUT R14, R18, 0x3fc, RZ, 0xc0, !PT ;  /* 0x000003fc120e7812 */ /* 0x000fc400078ec0ff */
[----:B------:R-:W-:Y:S04]  /*78b0*/  LDS R17, [R17+UR7] ;  /* 0x0000000711117984 */ /* 0x000fe80008000800 */
[----:B------:R-:W-:Y:S04]  /*78c0*/  LDS R13, [R13+UR5] ;  /* 0x000000050d0d7984 */ /* 0x000fe80008000800 */
[----:B------:R-:W1:Y:S01]  /*78d0*/  LDS R14, [R14+UR8] ;  /* 0x000000080e0e7984 */ /* 0x000e620008000800 */
[----:B------:R-:W-:-:S04]  /*78e0*/  SHF.R.U32.HI R18, RZ, 0xe, R0 ;  /* 0x0000000eff127819 */ /* 0x000fc80000011600 */
[----:B------:R-:W-:-:S06]  /*78f0*/  LOP3.LUT R19, R18, 0x3fc, RZ, 0xc0, !PT ;  /* 0x000003fc12137812 */ /* 0x000fcc00078ec0ff */
[----:B------:R-:W-:Y:S01]  /*7900*/  LDS R19, [R19+UR7] ;  /* 0x0000000713137984 */ /* 0x000fe20008000800 */
[----:B0-----:R-:W-:-:S04]  /*7910*/  LOP3.LUT R21, R24, R26, R21, 0x96, !PT ;  /* 0x0000001a18157212 */ /* 0x001fc800078e9615 */
[----:B-----5:R-:W-:Y:S02]  /*7920*/  LOP3.LUT R25, R6, R21, R25, 0x96, !PT ;  /* 0x0000001506197212 */ /* 0x020fe400078e9619 */
[----:B------:R-:W-:-:S04]  /*7930*/  SHF.R.U32.HI R6, RZ, 0x16, R7 ;  /* 0x00000016ff067819 */ /* 0x000fc80000011607 */
[----:B------:R-:W-:-:S05]  /*7940*/  LOP3.LUT R6, R6, 0x3fc, RZ, 0xc0, !PT ;  /* 0x000003fc06067812 */ /* 0x000fca00078ec0ff */
[----:B------:R0:W-:Y:S01]  /*7950*/  LDS R18, [R6+UR5] ;  /* 0x0000000506127984 */ /* 0x0001e20008000800 */
[----:B-1----:R-:W-:-:S03]  /*7960*/  LOP3.LUT R27, R14, R17, R13, 0x96, !PT ;  /* 0x000000110e1b7212 */ /* 0x002fc600078e960d */
[----:B------:R-:W3:Y:S04]  /*7970*/  LDG.E R14, desc[UR10][R4.64+0xa4] ;  /* 0x0000a40a040e7981 */ /* 0x000ee8000c1e1900 */
[----:B------:R-:W5:Y:S04]  /*7980*/  LDG.E R13, desc[UR10][R4.64+0xa8] ;  /* 0x0000a80a040d7981 */ /* 0x000f68000c1e1900 */
[----:B0-----:R-:W5:Y:S04]  /*7990*/  LDG.E R6, desc[UR10][R4.64+0xa0] ;  /* 0x0000a00a04067981 */ /* 0x001f68000c1e1900 */
[----:B------:R0:W5:Y:S01]  /*79a0*/  LDG.E R17, desc[UR10][R4.64+0xac] ;  /* 0x0000ac0a04117981 */ /* 0x000162000c1e1900 */
[----:B------:R-:W-:-:S02]  /*79b0*/  SHF.R.U32.HI R24, RZ, 0x6, R12 ;  /* 0x00000006ff187819 */ /* 0x000fc4000001160c */
[----:B------:R-:W-:Y:S02]  /*79c0*/  SHF.R.U32.HI R21, RZ, 0x16, R0 ;  /* 0x00000016ff157819 */ /* 0x000fe40000011600 */
[--C-:B------:R-:W-:Y:S02]  /*79d0*/  SHF.R.U32.HI R20, RZ, 0x6, R25.reuse ;  /* 0x00000006ff147819 */ /* 0x100fe40000011619 */
[----:B------:R-:W-:Y:S02]  /*79e0*/  SHF.R.U32.HI R26, RZ, 0xe, R25 ;  /* 0x0000000eff1a7819 */ /* 0x000fe40000011619 */
[----:B------:R-:W-:Y:S02]  /*79f0*/  LOP3.LUT R28, R24, 0x3fc, RZ, 0xc0, !PT ;  /* 0x000003fc181c7812 */ /* 0x000fe400078ec0ff */
[----:B------:R-:W-:Y:S02]  /*7a00*/  LOP3.LUT R24, R21, 0x3fc, RZ, 0xc0, !PT ;  /* 0x000003fc15187812 */ /* 0x000fe400078ec0ff */
[----:B------:R-:W-:-:S02]  /*7a10*/  LOP3.LUT R20, R20, 0x3fc, RZ, 0xc0, !PT ;  /* 0x000003fc14147812 */ /* 0x000fc400078ec0ff */
[----:B------:R-:W-:Y:S02]  /*7a20*/  LOP3.LUT R21, R26, 0x3fc, RZ, 0xc0, !PT ;  /* 0x000003fc1a157812 */ /* 0x000fe400078ec0ff */
[----:B------:R-:W-:Y:S04]  /*7a30*/  LDS R26, [R28+UR8] ;  /* 0x000000081c1a7984 */ /* 0x000fe80008000800 */
[----:B------:R-:W1:Y:S04]  /*7a40*/  LDS R20, [R20+UR8] ;  /* 0x0000000814147984 */ /* 0x000e680008000800 */
[----:B------:R-:W-:Y:S04]  /*7a50*/  LDS R24, [R24+UR5] ;  /* 0x0000000518187984 */ /* 0x000fe80008000800 */
[----:B------:R-:W0:Y:S01]  /*7a60*/  LDS R21, [R21+UR7] ;  /* 0x0000000715157984 */ /* 0x000e220008000800 */
[----:B-1----:R-:W-:Y:S01]  /*7a70*/  LOP3.LUT R18, R20, R19, R18, 0x96, !PT ;  /* 0x0000001314127212 */ /* 0x002fe200078e9612 */
[----:B------:R-:W-:Y:S01]  /*7a80*/  IMAD.SHL.U32 R19, R25, 0x4, RZ ;  /* 0x0000000419137824 */ /* 0x000fe200078e00ff */
[----:B------:R-:W-:-:S02]  /*7a90*/  SHF.L.U32 R20, R12, 0x2, RZ ;  /* 0x000000020c147819 */ /* 0x000fc400000006ff */
[----:B0-----:R-:W-:Y:S01]  /*7aa0*/  LOP3.LUT R21, R26, R21, R24, 0x96, !PT ;  /* 0x000000151a157212 */ /* 0x001fe200078e9618 */
[----:B------:R-:W-:Y:S01]  /*7ab0*/  IMAD.SHL.U32 R24, R7, 0x4, RZ ;  /* 0x0000000407187824 */ /* 0x000fe200078e00ff */
[----:B------:R-:W-:Y:S02]  /*7ac0*/  LOP3.LUT R19, R19, 0x3fc, RZ, 0xc0, !PT ;  /* 0x000003fc13137812 */ /* 0x000fe400078ec0ff */
[----:B------:R-:W-:Y:S02]  /*7ad0*/  LOP3.LUT R20, R20, 0x3fc, RZ, 0xc0, !PT ;  /* 0x000003fc14147812 */ /* 0x000fe400078ec0ff */
[----:B------:R-:W-:Y:S02]  /*7ae0*/  LOP3.LUT R24, R24, 0x3fc, RZ, 0xc0, !PT ;  /* 0x000003fc18187812 */ /* 0x000fe400078ec0ff */
[----:B------:R-:W0:Y:S04]  /*7af0*/  LDS R19, [R19+UR9] ;  /* 0x0000000913137984 */ /* 0x000e280008000800 */
[----:B------:R-:W1:Y:S04]  /*7b00*/  LDS R4, [R24+UR9] ;  /* 0x0000000918047984 */ /* 0x000e680008000800 */
[----:B------:R-:W1:Y:S01]  /*7b10*/  LDS R20, [R20+UR9] ;  /* 0x0000000914147984 */ /* 0x000e620008000800 */
[----:B------:R-:W-:-:S02]  /*7b20*/  SHF.R.U32.HI R12, RZ, 0xe, R12 ;  /* 0x0000000eff0c7819 */ /* 0x000fc4000001160c */
[----:B------:R-:W-:Y:S02]  /*7b30*/  SHF.R.U32.HI R7, RZ, 0x6, R7 ;  /* 0x00000006ff077819 */ /* 0x000fe40000011607 */
[----:B------:R-:W-:Y:S02]  /*7b40*/  SHF.R.U32.HI R25, RZ, 0x16, R25 ;  /* 0x00000016ff197819 */ /* 0x000fe40000011619 */
[----:B------:R-:W-:Y:S02]  /*7b50*/  SHF.L.U32 R5, R0, 0x2, RZ ;  /* 0x0000000200057819 */ /* 0x000fe400000006ff */
[----:B------:R-:W-:Y:S02]  /*7b60*/  LOP3.LUT R0, R12, 0x3fc, RZ, 0xc0, !PT ;  /* 0x000003fc0c007812 */ /* 0x000fe400078ec0ff */
[----:B------:R-:W-:Y:S02]  /*7b70*/  LOP3.LUT R7, R7, 0x3fc, RZ, 0xc0, !PT ;  /* 0x000003fc07077812 */ /* 0x000fe400078ec0ff */
[----:B------:R-:W-:-:S02]  /*7b80*/  LOP3.LUT R25, R25, 0x3fc, RZ, 0xc0, !PT ;  /* 0x000003fc19197812 */ /* 0x000fc400078ec0ff */
[----:B------:R-:W-:Y:S01]  /*7b90*/  LOP3.LUT R5, R5, 0x3fc, RZ, 0xc0, !PT ;  /* 0x000003fc05057812 */ /* 0x000fe200078ec0ff */
[----:B------:R-:W-:Y:S04]  /*7ba0*/  LDS R0, [R0+UR7] ;  /* 0x0000000700007984 */ /* 0x000fe80008000800 */
[----:B------:R-:W-:Y:S04]  /*7bb0*/  LDS R7, [R7+UR8] ;  /* 0x0000000807077984 */ /* 0x000fe80008000800 */
[----:B------:R-:W1:Y:S04]  /*7bc0*/  LDS R25, [R25+UR5] ;  /* 0x0000000519197984 */ /* 0x000e680008000800 */
[----:B------:R-:W1:Y:S01]  /*7bd0*/  LDS R24, [R5+UR9] ;  /* 0x0000000905187984 */ /* 0x000e620008000800 */
[----:B0-----:R-:W-:-:S02]  /*7be0*/  LOP3.LUT R27, R8, R27, R19, 0x96, !PT ;  /* 0x0000001b081b7212 */ /* 0x001fc400078e9613 */
[----:B-1----:R-:W-:Y:S02]  /*7bf0*/  LOP3.LUT R4, R10, R21, R4, 0x96, !PT ;  /* 0x000000150a047212 */ /* 0x002fe400078e9604 */
[----:B------:R-:W-:Y:S02]  /*7c00*/  LOP3.LUT R9, R9, R18, R20, 0x96, !PT ;  /* 0x0000001209097212 */ /* 0x000fe400078e9614 */
[----:B------:R-:W-:Y:S02]  /*7c10*/  SHF.R.U32.HI R19, RZ, 0x6, R4 ;  /* 0x00000006ff137819 */ /* 0x000fe40000011604 */
[----:B------:R-:W-:Y:S02]  /*7c20*/  SHF.R.U32.HI R8, RZ, 0x16, R27 ;  /* 0x00000016ff087819 */ /* 0x000fe4000001161b */
[----:B------:R-:W-:Y:S02]  /*7c30*/  SHF.R.U32.HI R12, RZ, 0xe, R9 ;  /* 0x0000000eff0c7819 */ /* 0x000fe40000011609 */
[----:B------:R-:W-:-:S02]  /*7c40*/  LOP3.LUT R20, R19, 0x3fc, RZ, 0xc0, !PT ;  /* 0x000003fc13147812 */ /* 0x000fc400078ec0ff */
[----:B------:R-:W-:Y:S02]  /*7c50*/  LOP3.LUT R10, R8, 0x3fc, RZ, 0xc0, !PT ;  /* 0x000003fc080a7812 */ /* 0x000fe400078ec0ff */
[----:B------:R-:W-:Y:S02]  /*7c60*/  LOP3.LUT R18, R12, 0x3fc, RZ, 0xc0, !PT ;  /* 0x000003fc0c127812 */ /* 0x000fe400078ec0ff */
[----:B------:R-:W-:Y:S04]  /*7c70*/  LDS R20, [R20+UR8] ;  /* 0x0000000814147984 */ /* 0x000fe80008000800 */
[----:B------:R0:W-:Y:S04]  /*7c80*/  LDS R8, [R10+UR5] ;  /* 0x000000050a087984 */ /* 0x0001e80008000800 */
[----:B------:R-:W1:Y:S01]  /*7c90*/  LDS R19, [R18+UR7] ;  /* 0x0000000712137984 */ /* 0x000e620008000800 */
[----:B------:R-:W-:-:S04]  /*7ca0*/  LOP3.LUT R0, R7, R0, R25, 0x96, !PT ;  /* 0x0000000007007212 */ /* 0x000fc800078e9619 */
[----:B------:R-:W-:Y:S02]  /*7cb0*/  LOP3.LUT R24, R11, R0, R24, 0x96, !PT ;  /* 0x000000000b187212 */ /* 0x000fe400078e9618 */
[--C-:B------:R-:W-:Y:S02]  /*7cc0*/  SHF.R.U32.HI R12, RZ, 0x16, R9.reuse ;  /* 0x00000016ff0c7819 */ /* 0x100fe40000011609 */
[----:B------:R-:W-:Y:S02]  /*7cd0*/  SHF.L.U32 R0, R9, 0x2, RZ ;  /* 0x0000000209007819 */ /* 0x000fe400000006ff */
[----:B------:R-:W-:Y:S01]  /*7ce0*/  SHF.R.U32.HI R11, RZ, 0x6, R9 ;  /* 0x00000006ff0b7819 */ /* 0x000fe20000011609 */
[----:B------:R-:W-:Y:S01]  /*7cf0*/  IMAD.SHL.U32 R25, R27, 0x4, RZ ;  /* 0x000000041b197824 */ /* 0x000fe200078e00ff */
[----:B------:R-:W-:Y:S02]  /*7d00*/  SHF.R.U32.HI R9, RZ, 0xe, R4 ;  /* 0x0000000eff097819 */ /* 0x000fe40000011604 */
[----:B------:R-:W-:-:S02]  /*7d10*/  SHF.R.U32.HI R7, RZ, 0x6, R24 ;  /* 0x00000006ff077819 */ /* 0x000fc40000011618 */
[----:B0-----:R-:W-:Y:S02]  /*7d20*/  SHF.R.U32.HI R10, RZ, 0x16, R4 ;  /* 0x00000016ff0a7819 */ /* 0x001fe40000011604 */
[----:B------:R-:W-:Y:S02]  /*7d30*/  SHF.L.U32 R21, R24, 0x2, RZ ;  /* 0x0000000218157819 */ /* 0x000fe400000006ff */
[----:B------:R-:W-:Y:S02]  /*7d40*/  LOP3.LUT R12, R12, 0x3fc, RZ, 0xc0, !PT ;  /* 0x000003fc0c0c7812 */ /* 0x000fe400078ec0ff */
[----:B------:R-:W-:Y:S02]  /*7d50*/  LOP3.LUT R9, R9, 0x3fc, RZ, 0xc0, !PT ;  /* 0x000003fc09097812 */ /* 0x000fe400078ec0ff */
[----:B------:R-:W-:Y:S01]  /*7d60*/  LOP3.LUT R7, R7, 0x3fc, RZ, 0xc0, !PT ;  /* 0x000003fc07077812 */ /* 0x000fe200078ec0ff */
[----:B------:R-:W-:Y:S01]  /*7d70*/  IMAD.SHL.U32 R4, R4, 0x4, RZ ;  /* 0x0000000404047824 */ /* 0x000fe200078e00ff */
[----:B------:R-:W-:Y:S01]  /*7d80*/  LOP3.LUT R10, R10, 0x3fc, RZ, 0xc0, !PT ;  /* 0x000003fc0a0a7812 */ /* 0x000fe200078ec0ff */
[----:B------:R-:W-:Y:S01]  /*7d90*/  LDS R12, [R12+UR5] ;  /* 0x000000050c0c7984 */ /* 0x000fe20008000800 */
[----:B------:R-:W-:-:S02]  /*7da0*/  LOP3.LUT R11, R11, 0x3fc, RZ, 0xc0, !PT ;  /* 0x000003fc0b0b7812 */ /* 0x000fc400078ec0ff */
[----:B------:R-:W-:Y:S01]  /*7db0*/  LOP3.LUT R5, R25, 0x3fc, RZ, 0xc0, !PT ;  /* 0x000003fc19057812 */ /* 0x000fe200078ec0ff */
[----:B------:R-:W-:Y:S01]  /*7dc0*/  LDS R9, [R9+UR7] ;  /* 0x0000000709097984 */ /* 0x000fe20008000800 */
[----:B-1----:R-:W-:-:S03]  /*7dd0*/  LOP3.LUT R8, R20, R19, R8, 0x96, !PT ;  /* 0x0000001314087212 */ /* 0x002fc600078e9608 */
[----:B------:R-:W0:Y:S01]  /*7de0*/  LDS R7, [R7+UR8] ;  /* 0x0000000807077984 */ /* 0x000e220008000800 */
[--C-:B------:R-:W-:Y:S02]  /*7df0*/  SHF.R.U32.HI R19, RZ, 0x6, R27.reuse ;  /* 0x00000006ff137819 */ /* 0x100fe4000001161b */
[--C-:B------:R-:W-:Y:S01]  /*7e00*/  SHF.R.U32.HI R20, RZ, 0xe, R24.reuse ;  /* 0x0000000eff147819 */ /* 0x100fe20000011618 */
[----:B------:R-:W-:Y:S01]  /*7e10*/  LDS R10, [R10+UR5] ;  /* 0x000000050a0a7984 */ /* 0x000fe20008000800 */
[----:B------:R-:W-:Y:S02]  /*7e20*/  SHF.R.U32.HI R27, RZ, 0xe, R27 ;  /* 0x0000000eff1b7819 */ /* 0x000fe4000001161b */
[----:B------:R-:W-:Y:S01]  /*7e30*/  SHF.R.U32.HI R24, RZ, 0x16, R24 ;  /* 0x00000016ff187819 */ /* 0x000fe20000011618 */
[----:B------:R-:W-:Y:S01]  /*7e40*/  LDS R11, [R11+UR8] ;  /* 0x000000080b0b7984 */ /* 0x000fe20008000800 */
[----:B------:R-:W-:Y:S02]  /*7e50*/  LOP3.LUT R19, R19, 0x3fc, RZ, 0xc0, !PT ;  /* 0x000003fc13137812 */ /* 0x000fe400078ec0ff */
[----:B------:R-:W-:Y:S01]  /*7e60*/  LOP3.LUT R20, R20, 0x3fc, RZ, 0xc0, !PT ;  /* 0x000003fc14147812 */ /* 0x000fe200078ec0ff */
[----:B------:R-:W4:Y:S01]  /*7e70*/  LDS R5, [R5+UR9] ;  /* 0x0000000905057984 */ /* 0x000f220008000800 */
[----:B------:R-:W-:-:S02]  /*7e80*/  LOP3.LUT R18, R27, 0x3fc, RZ, 0xc0, !PT ;  /* 0x000003fc1b127812 */ /* 0x000fc400078ec0ff */
[----:B------:R-:W-:Y:S01]  /*7e90*/  LOP3.LUT R24, R24, 0x3fc, RZ, 0xc0, !PT ;  /* 0x000003fc18187812 */ /* 0x000fe200078ec0ff */
[----:B------:R-:W-:Y:S01]  /*7ea0*/  LDS R19, [R19+UR8] ;  /* 0x0000000813137984 */ /* 0x000fe20008000800 */
[----:B------:R-:W-:Y:S02]  /*7eb0*/  LOP3.LUT R21, R21, 0x3fc, RZ, 0xc0, !PT ;  /* 0x000003fc15157812 */ /* 0x000fe400078ec0ff */
[----:B------:R-:W-:Y:S01]  /*7ec0*/  LOP3.LUT R0, R0, 0x3fc, RZ, 0xc0, !PT ;  /* 0x000003fc00007812 */ /* 0x000fe200078ec0ff */
[----:B------:R-:W1:Y:S01]  /*7ed0*/  LDS R20, [R20+UR7] ;  /* 0x0000000714147984 */ /* 0x000e620008000800 */
[----:B------:R-:W-:-:S03]  /*7ee0*/  LOP3.LUT R4, R4, 0x3fc, RZ, 0xc0, !PT ;  /* 0x000003fc04047812 */ /* 0x000fc600078ec0ff */
[----:B------:R-:W-:Y:S04]  /*7ef0*/  LDS R18, [R18+UR7] ;  /* 0x0000000712127984 */ /* 0x000fe80008000800 */
[----:B------:R-:W2:Y:S04]  /*7f00*/  LDS R24, [R24+UR5] ;  /* 0x0000000518187984 */ /* 0x000ea80008000800 */
[----:B------:R-:W2:Y:S04]  /*7f10*/  LDS R21, [R21+UR9] ;  /* 0x0000000915157984 */ /* 0x000ea80008000800 */
[----:B------:R-:W2:Y:S04]  /*7f20*/  LDS R0, [R0+UR9] ;  /* 0x0000000900007984 */ /* 0x000ea80008000800 */
[----:B------:R-:W2:Y:S01]  /*7f30*/  LDS R25, [R4+UR9] ;  /* 0x0000000904197984 */ /* 0x000ea20008000800 */
[----:B0-----:R-:W-:Y:S01]  /*7f40*/  LOP3.LUT R12, R7, R9, R12, 0x96, !PT ;  /* 0x00000009070c7212 */ /* 0x001fe200078e960c */
[----:B------:R-:W-:-:S03]  /*7f50*/  ULEA UR4, UR6, UR4, 0x18 ;  /* 0x0000000406047291 */ /* 0x000fc6000f8ec0ff */
[----:B----4-:R-:W-:Y:S02]  /*7f60*/  LOP3.LUT R12, R16, R12, R5, 0x96, !PT ;  /* 0x0000000c100c7212 */ /* 0x010fe400078e9605 */
[----:B-1----:R-:W-:Y:S02]  /*7f70*/  LOP3.LUT R19, R19, R20, R10, 0x96, !PT ;  /* 0x0000001413137212 */ /* 0x002fe400078e960a */
[----:B------:R-:W-:Y:S02]  /*7f80*/  LOP3.LUT R5, R12, 0xff, RZ, 0xc0, !PT ;  /* 0x000000ff0c057812 */ /* 0x000fe400078ec0ff */
[----:B--2---:R-:W-:-:S04]  /*7f90*/  LOP3.LUT R11, R11, R18, R24, 0x96, !PT ;  /* 0x000000120b0b7212 */ /* 0x004fc800078e9618 */
[----:B------:R-:W-:Y:S01]  /*7fa0*/  LDS.U8 R5, [R5+UR4] ;  /* 0x0000000405057984 */ /* 0x000fe20008000000 */
[----:B------:R-:W-:Y:S02]  /*7fb0*/  LOP3.LUT R15, R15, R8, R21, 0x96, !PT ;  /* 0x000000080f0f7212 */ /* 0x000fe400078e9615 */
[----:B------:R-:W-:Y:S02]  /*7fc0*/  LOP3.LUT R19, R23, R19, R0, 0x96, !PT ;  /* 0x0000001317137212 */ /* 0x000fe400078e9600 */
[----:B------:R-:W-:Y:S02]  /*7fd0*/  SHF.R.U32.HI R7, RZ, 0x10, R15 ;  /* 0x00000010ff077819 */ /* 0x000fe4000001160f */
[----:B------:R-:W-:Y:S02]  /*7fe0*/  LOP3.LUT R25, R22, R11, R25, 0x96, !PT ;  /* 0x0000000b16197212 */ /* 0x000fe400078e9619 */
[----:B------:R-:W-:Y:S02]  /*7ff0*/  SHF.R.U32.HI R11, RZ, 0x8, R15 ;  /* 0x00000008ff0b7819 */ /* 0x000fe4000001160f */
[----:B------:R-:W-:-:S02]  /*8000*/  LOP3.LUT R8, R15, 0xff, RZ, 0xc0, !PT ;  /* 0x000000ff0f087812 */ /* 0x000fc400078ec0ff */
[----:B------:R-:W-:Y:S02]  /*8010*/  LEA.HI R9, R15, UR4, RZ, 0x8 ;  /* 0x000000040f097c11 */ /* 0x000fe4000f8f40ff */
[--C-:B------:R-:W-:Y:S02]  /*8020*/  SHF.R.U32.HI R21, RZ, 0x8, R12.reuse ;  /* 0x00000008ff157819 */ /* 0x100fe4000001160c */
[----:B------:R-:W-:Y:S01]  /*8030*/  SHF.R.U32.HI R22, RZ, 0x10, R12 ;  /* 0x00000010ff167819 */ /* 0x000fe2000001160c */
[----:B------:R-:W-:Y:S01]  /*8040*/  LDS.U8 R8, [R8+UR4] ;  /* 0x0000000408087984 */ /* 0x000fe20008000000 */
[----:B------:R-:W-:Y:S02]  /*8050*/  LEA.HI R10, R12, UR4, RZ, 0x8 ;  /* 0x000000040c0a7c11 */ /* 0x000fe4000f8f40ff */
[----:B------:R-:W-:Y:S01]  /*8060*/  LOP3.LUT R12, R19, 0xff, RZ, 0xc0, !PT ;  /* 0x000000ff130c7812 */ /* 0x000fe200078ec0ff */
[----:B------:R-:W-:Y:S01]  /*8070*/  LDS.U8 R9, [R9] ;  /* 0x0000000009097984 */ /* 0x000fe20000000000 */
[----:B------:R-:W-:-:S02]  /*8080*/  SHF.R.U32.HI R15, RZ, 0x8, R19 ;  /* 0x00000008ff0f7819 */ /* 0x000fc40000011613 */
[----:B------:R-:W-:Y:S01]  /*8090*/  SHF.R.U32.HI R18, RZ, 0x10, R19 ;  /* 0x00000010ff127819 */ /* 0x000fe20000011613 */
[----:B------:R-:W-:Y:S01]  /*80a0*/  LDS.U8 R10, [R10] ;  /* 0x000000000a0a7984 */ /* 0x000fe20000000000 */
[----:B------:R-:W-:Y:S02]  /*80b0*/  LEA.HI R20, R19, UR4, RZ, 0x8 ;  /* 0x0000000413147c11 */ /* 0x000fe4000f8f40ff */
[--C-:B------:R-:W-:Y:S01]  /*80c0*/  SHF.R.U32.HI R19, RZ, 0x10, R25.reuse ;  /* 0x00000010ff137819 */ /* 0x100fe20000011619 */
[----:B------:R-:W-:Y:S01]  /*80d0*/  LDS.U8 R12, [R12+UR4] ;  /* 0x000000040c0c7984 */ /* 0x000fe20008000000 */
[----:B------:R-:W-:Y:S02]  /*80e0*/  SHF.R.U32.HI R16, RZ, 0x8, R25 ;  /* 0x00000008ff107819 */ /* 0x000fe40000011619 */
[C---:B------:R-:W-:Y:S02]  /*80f0*/  LOP3.LUT R4, R25.reuse, 0xff, RZ, 0xc0, !PT ;  /* 0x000000ff19047812 */ /* 0x040fe400078ec0ff */
[----:B------:R-:W-:-:S02]  /*8100*/  LEA.HI R0, R25, UR4, RZ, 0x8 ;  /* 0x0000000419007c11 */ /* 0x000fc4000f8f40ff */
[----:B------:R-:W-:Y:S02]  /*8110*/  LOP3.LUT R25, R18, 0xff, RZ, 0xc0, !PT ;  /* 0x000000ff12197812 */ /* 0x000fe400078ec0ff */
[----:B------:R-:W-:Y:S01]  /*8120*/  LOP3.LUT R26, R19, 0xff, RZ, 0xc0, !PT ;  /* 0x000000ff131a7812 */ /* 0x000fe200078ec0ff */
[----:B------:R-:W-:Y:S01]  /*8130*/  LDS.U8 R4, [R4+UR4] ;  /* 0x0000000404047984 */ /* 0x000fe20008000000 */
[----:B------:R-:W-:Y:S02]  /*8140*/  LOP3.LUT R21, R21, 0xff, RZ, 0xc0, !PT ;  /* 0x000000ff15157812 */ /* 0x000fe400078ec0ff */
[----:B------:R-:W-:Y:S01]  /*8150*/  LOP3.LUT R22, R22, 0xff, RZ, 0xc0, !PT ;  /* 0x000000ff16167812 */ /* 0x000fe200078ec0ff */
[----:B------:R-:W0:Y:S01]  /*8160*/  LDS.U8 R19, [R25+UR4] ;  /* 0x0000000419137984 */ /* 0x000e220008000000 */
[----:B------:R-:W-:Y:S02]  /*8170*/  LOP3.LUT R24, R16, 0xff, RZ, 0xc0, !PT ;  /* 0x000000ff10187812 */ /* 0x000fe400078ec0ff */
[----:B------:R-:W-:Y:S01]  /*8180*/  LOP3.LUT R11, R11, 0xff, RZ, 0xc0, !PT ;  /* 0x000000ff0b0b7812 */ /* 0x000fe200078ec0ff */
[----:B------:R-:W-:Y:S01]  /*8190*/  LDS.U8 R16, [R26+UR4] ;  /* 0x000000041a107984 */ /* 0x000fe20008000000 */
[----:B------:R-:W-:-:S02]  /*81a0*/  LOP3.LUT R23, R15, 0xff, RZ, 0xc0, !PT ;  /* 0x000000ff0f177812 */ /* 0x000fc400078ec0ff */
[----:B------:R-:W-:Y:S01]  /*81b0*/  LOP3.LUT R7, R7, 0xff, RZ, 0xc0, !PT ;  /* 0x000000ff07077812 */ /* 0x000fe200078ec0ff */
[----:B------:R-:W1:Y:S04]  /*81c0*/  LDS.U8 R15, [R20] ;  /* 0x00000000140f7984 */ /* 0x000e680000000000 */
[----:B------:R-:W2:Y:S04]  /*81d0*/  LDS.U8 R18, [R22+UR4] ;  /* 0x0000000416127984 */ /* 0x000ea80008000000 */
[----:B------:R-:W4:Y:S04]  /*81e0*/  LDS.U8 R21, [R21+UR4] ;  /* 0x0000000415157984 */ /* 0x000f280008000000 */
[----:B------:R-:W3:Y:S04]  /*81f0*/  LDS.U8 R24, [R24+UR4] ;  /* 0x0000000418187984 */ /* 0x000ee80008000000 */
[----:B------:R-:W5:Y:S04]  /*8200*/  LDS.U8 R11, [R11+UR4] ;  /* 0x000000040b0b7984 */ /* 0x000f680008000000 */
[----:B------:R-:W5:Y:S04]  /*8210*/  LDS.U8 R23, [R23+UR4] ;  /* 0x0000000417177984 */ /* 0x000f680008000000 */
[----:B------:R-:W5:Y:S04]  /*8220*/  LDS.U8 R7, [R7+UR4] ;  /* 0x0000000407077984 */ /* 0x000f680008000000 */
[----:B------:R-:W5:Y:S01]  /*8230*/  LDS.U8 R0, [R0] ;  /* 0x0000000000007984 */ /* 0x000f620000000000 */
[----:B0-----:R-:W-:Y:S01]  /*8240*/  IMAD R19, R10, 0x100, R19 ;  /* 0x000001000a137824 */ /* 0x001fe200078e0213 */
[----:B-1----:R-:W-:Y:S01]  /*8250*/  LEA R16, R15, R16, 0x8 ;  /* 0x000000100f107211 */ /* 0x002fe200078e40ff */
[----:B--2---:R-:W-:Y:S01]  /*8260*/  IMAD R18, R9, 0x100, R18 ;  /* 0x0000010009127824 */ /* 0x004fe200078e0212 */
[----:B----4-:R-:W-:Y:S01]  /*8270*/  LEA R12, R21, R12, 0x8 ;  /* 0x0000000c150c7211 */ /* 0x010fe200078e40ff */
[----:B---3--:R-:W-:Y:S01]  /*8280*/  IMAD R9, R19, 0x100, R24 ;  /* 0x0000010013097824 */ /* 0x008fe200078e0218 */
[----:B-----5:R-:W-:-:S03]  /*8290*/  LEA R16, R16, R11, 0x8 ;  /* 0x0000000b10107211 */ /* 0x020fc600078e40ff */
[----:B------:R-:W-:Y:S02]  /*82a0*/  IMAD.U32 R9, R9, 0x100, R8 ;  /* 0x0000010009097824 */ /* 0x000fe400078e0008 */
[----:B------:R-:W-:Y:S01]  /*82b0*/  IMAD R23, R18, 0x100, R23 ;  /* 0x0000010012177824 */ /* 0x000fe200078e0217 */
[----:B------:R-:W-:Y:S02]  /*82c0*/  LEA R8, R16, R5, 0x8 ;  /* 0x0000000510087211 */ /* 0x000fe400078e40ff */
[----:B------:R-:W-:Y:S01]  /*82d0*/  LEA R7, R7, R12, 0x10 ;  /* 0x0000000c07077211 */ /* 0x000fe200078e80ff */
[----:B------:R-:W-:-:S03]  /*82e0*/  IMAD.U32 R5, R23, 0x100, R4 ;  /* 0x0000010017057824 */ /* 0x000fc600078e0004 */
[----:B------:R-:W-:Y:S02]  /*82f0*/  LEA R0, R0, R7, 0x18 ;  /* 0x0000000700007211 */ /* 0x000fe400078ec0ff */
[----:B------:R-:W-:Y:S02]  /*8300*/  LOP3.LUT R9, R14, R9, RZ, 0x3c, !PT ;  /* 0x000000090e097212 */ /* 0x000fe400078e3cff */
[----:B------:R-:W-:Y:S02]  /*8310*/  LOP3.LUT R13, R13, R8, RZ, 0x3c, !PT ;  /* 0x000000080d0d7212 */ /* 0x000fe400078e3cff */
[----:B------:R-:W-:Y:S02]  /*8320*/  LOP3.LUT R5, R6, R5, RZ, 0x3c, !PT ;  /* 0x0000000506057212 */ /* 0x000fe400078e3cff */
[----:B------:R-:W-:Y:S01]  /*8330*/  LOP3.LUT R17, R17, R0, RZ, 0x3c, !PT ;  /* 0x0000000011117212 */ /* 0x000fe200078e3cff */
[----:B------:R-:W-:Y:S04]  /*8340*/  STG.E desc[UR10][R2.64+0x4], R9 ;  /* 0x0000040902007986 */ /* 0x000fe8000c10190a */
[----:B------:R-:W-:Y:S04]  /*8350*/  STG.E desc[UR10][R2.64+0x8], R13 ;  /* 0x0000080d02007986 */ /* 0x000fe8000c10190a */
[----:B------:R-:W-:Y:S04]  /*8360*/  STG.E desc[UR10][R2.64], R5 ;  /* 0x0000000502007986 */ /* 0x000fe8000c10190a */
[----:B------:R-:W-:Y:S01]  /*8370*/  STG.E desc[UR10][R2.64+0xc], R17 ;  /* 0x00000c1102007986 */ /* 0x000fe2000c10190a */
[----:B------:R-:W-:Y:S05]  /*8380*/  EXIT ;  /* 0x000000000000794d */ /* 0x000fea0003800000 */
.L_x_14:
        /* <DEDUP_REMOVED lines=15> */
.L_x_17:


//--------------------- .nv.shared._Z24OCB128EncryptRandomAccesP8aesBlockS0_yyPj --------------------------
	.section	.nv.shared._Z24OCB128EncryptRandomAccesP8aesBlockS0_yyPj,"aw",@nobits
	.sectionflags	@""
	.align	4
.nv.shared._Z24OCB128EncryptRandomAccesP8aesBlockS0_yyPj:
	.zero		5376


//--------------------- .nv.shared.reserved.0     --------------------------
	.section	.nv.shared.reserved.0,"aw",@nobits
	.weak		__nv_reservedSMEM_offset_0_alias
	.size		__nv_reservedSMEM_offset_0_alias, 0, 64
	.other		__nv_reservedSMEM_offset_0_alias,@"STO_CUDA_RESERVED_SHARED STV_DEFAULT"
__nv_reservedSMEM_offset_0_alias:
	.zero		0
	.zero		64


//--------------------- .nv.shared._Z7EncryptP8aesBlockyPj --------------------------
	.section	.nv.shared._Z7EncryptP8aesBlockyPj,"aw",@nobits
	.sectionflags	@""
	.align	4
.nv.shared._Z7EncryptP8aesBlockyPj:
	.zero		5376


//--------------------- .nv.constant0._Z24OCB128EncryptRandomAccesP8aesBlockS0_yyPj --------------------------
	.section	.nv.constant0._Z24OCB128EncryptRandomAccesP8aesBlockS0_yyPj,"a",@progbits
	.sectionflags	@""
	.align	4
.nv.constant0._Z24OCB128EncryptRandomAccesP8aesBlockS0_yyPj:
	.zero		936


//--------------------- .nv.constant0._Z7EncryptP8aesBlockyPj --------------------------
	.section	.nv.constant0._Z7EncryptP8aesBlockyPj,"a",@progbits
	.sectionflags	@""
	.align	4
.nv.constant0._Z7EncryptP8aesBlockyPj:
	.zero		920


//--------------------- SYMBOLS --------------------------

	.type		.nv.reservedSmem.offset0,@object
	.size		.nv.reservedSmem.offset0,0x4
	.type		.nv.reservedSmem.cap,@object
	.size		.nv.reservedSmem.cap,0x4
